def matmul_kernel(
    a_ptr,
    b_ptr,
    c_ptr,
    M,
    N,
    K,
    stride_am,
    stride_ak,
    stride_bk,
    stride_bn,
    stride_cm,
    stride_cn,
    BLOCK_M: tl.constexpr,
    BLOCK_N: tl.constexpr,
    BLOCK_K: tl.constexpr,
    GROUP_M: tl.constexpr,
):
    pid = tl.program_id(axis=0)
    num_pid_m = tl.cdiv(M, BLOCK_M)
    num_pid_n = tl.cdiv(N, BLOCK_N)
    num_pid_in_group = GROUP_M * num_pid_n
    group_id = pid // num_pid_in_group
    first_pid_m = group_id * GROUP_M
    group_size_m = min(num_pid_m - first_pid_m, GROUP_M)
    pid_m = first_pid_m + ((pid % num_pid_in_group) % group_size_m)
    pid_n = (pid % num_pid_in_group) // group_size_m

    offs_am = (pid_m * BLOCK_M + tl.arange(0, BLOCK_M)) % M
    offs_bn = (pid_n * BLOCK_N + tl.arange(0, BLOCK_N)) % N
    offs_k = tl.arange(0, BLOCK_K)
    a_ptrs = a_ptr + offs_am[:, None] * stride_am + offs_k[None, :] * stride_ak
    b_ptrs = b_ptr + offs_k[:, None] * stride_bk + offs_bn[None, :] * stride_bn

    acc = tl.zeros((BLOCK_M, BLOCK_N), dtype=tl.float32)
    for kk in range(0, tl.cdiv(K, BLOCK_K)):
        a = tl.load(a_ptrs, mask=offs_k[None, :] < K - kk * BLOCK_K, other=0.0)
        b = tl.load(b_ptrs, mask=offs_k[:, None] < K - kk * BLOCK_K, other=0.0)
        acc = tl.dot(a, b, acc)
        a_ptrs += BLOCK_K * stride_ak
        b_ptrs += BLOCK_K * stride_bk

    c = acc.to(c_ptr.dtype.element_ty)
    offs_cm = pid_m * BLOCK_M + tl.arange(0, BLOCK_M)
    offs_cn = pid_n * BLOCK_N + tl.arange(0, BLOCK_N)
    c_ptrs = c_ptr + offs_cm[:, None] * stride_cm + offs_cn[None, :] * stride_cn
    mask = (offs_cm[:, None] < M) & (offs_cn[None, :] < N)
    tl.store(c_ptrs, c, mask=mask)

# config = {"BLOCK_K": 128, "BLOCK_M": 128, "BLOCK_N": 64, "GROUP_M": 8, "arch": "sm_100", "dtype": "fp8e4m3", "num_ctas": 1, "num_stages": 3, "num_warps": 1}
# arch = sm_100


// ===== COMPILED SASS (sm_100a) =====

	.target	sm_100a

	.elftype	@"ET_EXEC"


//--------------------- .note.nv.tkinfo           --------------------------
	.section	.note.nv.tkinfo,"",@"SHT_NOTE"
	.sectionflags	@"SHF_NOTE_NV_TKINFO"
	.tkinfo
        /*0018*/ 	.word	0x00000081
        /*0030*/ 	.string	""
        /*0030*/ 	.string	"ptxas-blackwell"
        /*0030*/ 	.string	"Cuda compilation tools, release 12.9, V12.9.86"
        /*0030*/ 	.string	"Build cuda_12.9.r12.9/compiler.36037853_0"
        /*0030*/ 	.string	"-v  -suppress-debug-info  -lineinfo  -arch sm_100a "



//--------------------- .note.nv.cuver            --------------------------
	.section	.note.nv.cuver,"",@"SHT_NOTE"
	.sectionflags	@"SHF_NOTE_NV_CUVER"
        /*0018*/ 	.short	0x0001
        /*001a*/ 	.short	0x0064
        /*001c*/ 	.short	0x0001
        /*001e*/ 	.short	0x0000
        /*0020*/ 	.short	0x0001
        /*0022*/ 	.short	0x0000


//--------------------- .nv.info                  --------------------------
	.section	.nv.info,"",@"SHT_CUDA_INFO"
	.align	4


	//----- nvinfo : EIATTR_REGCOUNT
	.align		4
        /*0000*/ 	.byte	0x04, 0x2f
        /*0002*/ 	.short	(.L_1 - .L_0)
	.align		4
.L_0:
        /*0004*/ 	.word	index@(matmul_kernel)
        /*0008*/ 	.word	0x00000040


	//----- nvinfo : EIATTR_FRAME_SIZE
	.align		4
.L_1:
        /*000c*/ 	.byte	0x04, 0x11
        /*000e*/ 	.short	(.L_3 - .L_2)
	.align		4
.L_2:
        /*0010*/ 	.word	index@(matmul_kernel)
        /*0014*/ 	.word	0x000035a8


	//----- nvinfo : EIATTR_MIN_STACK_SIZE
	.align		4
.L_3:
        /*0018*/ 	.byte	0x04, 0x12
        /*001a*/ 	.short	(.L_5 - .L_4)
	.align		4
.L_4:
        /*001c*/ 	.word	index@(matmul_kernel)
        /*0020*/ 	.word	0x000035a8
.L_5:


//--------------------- .nv.info.matmul_kernel    --------------------------
	.section	.nv.info.matmul_kernel,"",@"SHT_CUDA_INFO"
	.sectionflags	@""
	.align	4


	//----- nvinfo : EIATTR_CUDA_API_VERSION
	.align		4
        /*0000*/ 	.byte	0x04, 0x37
        /*0002*/ 	.short	(.L_7 - .L_6)
.L_6:
        /*0004*/ 	.word	0x00000081


	//----- nvinfo : EIATTR_KPARAM_INFO
	.align		4
.L_7:
        /*0008*/ 	.byte	0x04, 0x17
        /*000a*/ 	.short	(.L_9 - .L_8)
.L_8:
        /*000c*/ 	.word	0x00000000
        /*0010*/ 	.short	0x000d
        /*0012*/ 	.short	0x0048
        /*0014*/ 	.byte	0x00, 0xf4, 0x21, 0x00


	//----- nvinfo : EIATTR_KPARAM_INFO
	.align		4
.L_9:
        /*0018*/ 	.byte	0x04, 0x17
        /*001a*/ 	.short	(.L_11 - .L_10)
.L_10:
        /*001c*/ 	.word	0x00000000
        /*0020*/ 	.short	0x000c
        /*0022*/ 	.short	0x0040
        /*0024*/ 	.byte	0x00, 0xf4, 0x21, 0x00


	//----- nvinfo : EIATTR_KPARAM_INFO
	.align		4
.L_11:
        /*0028*/ 	.byte	0x04, 0x17
        /*002a*/ 	.short	(.L_13 - .L_12)
.L_12:
        /*002c*/ 	.word	0x00000000
        /*0030*/ 	.short	0x000b
        /*0032*/ 	.short	0x0038
        /*0034*/ 	.byte	0x00, 0xf0, 0x11, 0x00


	//----- nvinfo : EIATTR_KPARAM_INFO
	.align		4
.L_13:
        /*0038*/ 	.byte	0x04, 0x17
        /*003a*/ 	.short	(.L_15 - .L_14)
.L_14:
        /*003c*/ 	.word	0x00000000
        /*0040*/ 	.short	0x000a
        /*0042*/ 	.short	0x0034
        /*0044*/ 	.byte	0x00, 0xf0, 0x11, 0x00


	//----- nvinfo : EIATTR_KPARAM_INFO
	.align		4
.L_15:
        /*0048*/ 	.byte	0x04, 0x17
        /*004a*/ 	.short	(.L_17 - .L_16)
.L_16:
        /*004c*/ 	.word	0x00000000
        /*0050*/ 	.short	0x0009
        /*0052*/ 	.short	0x0030
        /*0054*/ 	.byte	0x00, 0xf0, 0x11, 0x00


	//----- nvinfo : EIATTR_KPARAM_INFO
	.align		4
.L_17:
        /*0058*/ 	.byte	0x04, 0x17
        /*005a*/ 	.short	(.L_19 - .L_18)
.L_18:
        /*005c*/ 	.word	0x00000000
        /*0060*/ 	.short	0x0008
        /*0062*/ 	.short	0x002c
        /*0064*/ 	.byte	0x00, 0xf0, 0x11, 0x00


	//----- nvinfo : EIATTR_KPARAM_INFO
	.align		4
.L_19:
        /*0068*/ 	.byte	0x04, 0x17
        /*006a*/ 	.short	(.L_21 - .L_20)
.L_20:
        /*006c*/ 	.word	0x00000000
        /*0070*/ 	.short	0x0007
        /*0072*/ 	.short	0x0028
        /*0074*/ 	.byte	0x00, 0xf0, 0x11, 0x00


	//----- nvinfo : EIATTR_KPARAM_INFO
	.align		4
.L_21:
        /*0078*/ 	.byte	0x04, 0x17
        /*007a*/ 	.short	(.L_23 - .L_22)
.L_22:
        /*007c*/ 	.word	0x00000000
        /*0080*/ 	.short	0x0006
        /*0082*/ 	.short	0x0024
        /*0084*/ 	.byte	0x00, 0xf0, 0x11, 0x00


	//----- nvinfo : EIATTR_KPARAM_INFO
	.align		4
.L_23:
        /*0088*/ 	.byte	0x04, 0x17
        /*008a*/ 	.short	(.L_25 - .L_24)
.L_24:
        /*008c*/ 	.word	0x00000000
        /*0090*/ 	.short	0x0005
        /*0092*/ 	.short	0x0020
        /*0094*/ 	.byte	0x00, 0xf0, 0x11, 0x00


	//----- nvinfo : EIATTR_KPARAM_INFO
	.align		4
.L_25:
        /*0098*/ 	.byte	0x04, 0x17
        /*009a*/ 	.short	(.L_27 - .L_26)
.L_26:
        /*009c*/ 	.word	0x00000000
        /*00a0*/ 	.short	0x0004
        /*00a2*/ 	.short	0x001c
        /*00a4*/ 	.byte	0x00, 0xf0, 0x11, 0x00


	//----- nvinfo : EIATTR_KPARAM_INFO
	.align		4
.L_27:
        /*00a8*/ 	.byte	0x04, 0x17
        /*00aa*/ 	.short	(.L_29 - .L_28)
.L_28:
        /*00ac*/ 	.word	0x00000000
        /*00b0*/ 	.short	0x0003
        /*00b2*/ 	.short	0x0018
        /*00b4*/ 	.byte	0x00, 0xf0, 0x11, 0x00


	//----- nvinfo : EIATTR_KPARAM_INFO
	.align		4
.L_29:
        /*00b8*/ 	.byte	0x04, 0x17
        /*00ba*/ 	.short	(.L_31 - .L_30)
.L_30:
        /*00bc*/ 	.word	0x00000000
        /*00c0*/ 	.short	0x0002
        /*00c2*/ 	.short	0x0010
        /*00c4*/ 	.byte	0x00, 0xf4, 0x21, 0x00


	//----- nvinfo : EIATTR_KPARAM_INFO
	.align		4
.L_31:
        /*00c8*/ 	.byte	0x04, 0x17
        /*00ca*/ 	.short	(.L_33 - .L_32)
.L_32:
        /*00cc*/ 	.word	0x00000000
        /*00d0*/ 	.short	0x0001
        /*00d2*/ 	.short	0x0008
        /*00d4*/ 	.byte	0x00, 0xf4, 0x21, 0x00


	//----- nvinfo : EIATTR_KPARAM_INFO
	.align		4
.L_33:
        /*00d8*/ 	.byte	0x04, 0x17
        /*00da*/ 	.short	(.L_35 - .L_34)
.L_34:
        /*00dc*/ 	.word	0x00000000
        /*00e0*/ 	.short	0x0000
        /*00e2*/ 	.short	0x0000
        /*00e4*/ 	.byte	0x00, 0xf4, 0x21, 0x00


	//----- nvinfo : EIATTR_SPARSE_MMA_MASK
	.align		4
.L_35:
        /*00e8*/ 	.byte	0x03, 0x50
        /*00ea*/ 	.short	0x0000


	//----- nvinfo : EIATTR_MAXREG_COUNT
	.align		4
        /*00ec*/ 	.byte	0x03, 0x1b
        /*00ee*/ 	.short	0x00ff


	//----- nvinfo : EIATTR_NUM_BARRIERS
	.align		4
        /*00f0*/ 	.byte	0x02, 0x4c
        /*00f2*/ 	.byte	0x01
	.zero		1


	//----- nvinfo : EIATTR_ANNOTATIONS
	.align		4
        /*00f4*/ 	.byte	0x04, 0x55
        /*00f6*/ 	.short	(.L_37 - .L_36)


	//   ....[0]....
.L_36:
        /*00f8*/ 	.word	0x00000001
        /*00fc*/ 	.byte	0x50, 0x00, 0x00, 0x00, 0x01, 0x00, 0x00, 0x00, 0x90, 0x00, 0x00, 0x00, 0x01, 0x00, 0x00, 0x00
        /* <DEDUP_REMOVED lines=3416> */
        /*d68c*/ 	.byte	0x80, 0x92, 0x03, 0x00, 0x01, 0x00, 0x00, 0x00, 0xa0, 0x92, 0x03, 0x00


	//----- nvinfo : EIATTR_COOP_GROUP_MASK_REGIDS
	.align		4
.L_37:
        /*d698*/ 	.byte	0x04, 0x29
        /*d69a*/ 	.short	(.L_39 - .L_38)


	//   ....[0]....
.L_38:
        /*d69c*/ 	.word	0xffffffff


	//   ....[1]....
        /*d6a0*/ 	.word	0xffffffff


	//   ....[2]....
        /*d6a4*/ 	.word	0xffffffff


	//   ....[3]....
        /*d6a8*/ 	.word	0xffffffff


	//   ....[4]....
        /*d6ac*/ 	.word	0xffffffff


	//   ....[5]....
        /*d6b0*/ 	.word	0xffffffff


	//   ....[6]....
        /*d6b4*/ 	.word	0xffffffff


	//   ....[7]....
        /*d6b8*/ 	.word	0xffffffff


	//   ....[8]....
        /*d6bc*/ 	.word	0xffffffff


	//   ....[9]....
        /*d6c0*/ 	.word	0xffffffff


	//   ....[10]....
        /*d6c4*/ 	.word	0xffffffff


	//   ....[11]....
        /*d6c8*/ 	.word	0xffffffff


	//   ....[12]....
        /*d6cc*/ 	.word	0xffffffff


	//   ....[13]....
        /*d6d0*/ 	.word	0xffffffff


	//   ....[14]....
        /*d6d4*/ 	.word	0xffffffff


	//   ....[15]....
        /*d6d8*/ 	.word	0xffffffff


	//   ....[16]....
        /*d6dc*/ 	.word	0xffffffff


	//   ....[17]....
        /*d6e0*/ 	.word	0xffffffff


	//   ....[18]....
        /*d6e4*/ 	.word	0xffffffff


	//   ....[19]....
        /*d6e8*/ 	.word	0xffffffff


	//   ....[20]....
        /*d6ec*/ 	.word	0xffffffff


	//   ....[21]....
        /*d6f0*/ 	.word	0xffffffff


	//   ....[22]....
        /*d6f4*/ 	.word	0xffffffff


	//   ....[23]....
        /*d6f8*/ 	.word	0xffffffff


	//   ....[24]....
        /*d6fc*/ 	.word	0xffffffff


	//   ....[25]....
        /*d700*/ 	.word	0xffffffff


	//   ....[26]....
        /*d704*/ 	.word	0xffffffff


	//   ....[27]....
        /*d708*/ 	.word	0xffffffff


	//   ....[28]....
        /*d70c*/ 	.word	0xffffffff


	//   ....[29]....
        /*d710*/ 	.word	0xffffffff


	//   ....[30]....
        /*d714*/ 	.word	0xffffffff


	//----- nvinfo : EIATTR_COOP_GROUP_INSTR_OFFSETS
	.align		4
.L_39:
        /*d718*/ 	.byte	0x04, 0x28
        /*d71a*/ 	.short	(.L_41 - .L_40)


	//   ....[0]....
.L_40:
        /*d71c*/ 	.word	0x000689b0


	//   ....[1]....
        /*d720*/ 	.word	0x00068b10


	//   ....[2]....
        /*d724*/ 	.word	0x00068b70


	//   ....[3]....
        /*d728*/ 	.word	0x00068c20


	//   ....[4]....
        /*d72c*/ 	.word	0x00068c40


	//   ....[5]....
        /*d730*/ 	.word	0x00068d70


	//   ....[6]....
        /*d734*/ 	.word	0x00068e00


	//   ....[7]....
        /*d738*/ 	.word	0x00068e20


	//   ....[8]....
        /*d73c*/ 	.word	0x00068e40


	//   ....[9]....
        /*d740*/ 	.word	0x00068e70


	//   ....[10]....
        /*d744*/ 	.word	0x00068f40


	//   ....[11]....
        /*d748*/ 	.word	0x00069020


	//   ....[12]....
        /*d74c*/ 	.word	0x00069040


	//   ....[13]....
        /*d750*/ 	.word	0x000690c0


	//   ....[14]....
        /*d754*/ 	.word	0x000691e0


	//   ....[15]....
        /*d758*/ 	.word	0x00069280


	//   ....[16]....
        /*d75c*/ 	.word	0x000692c0


	//   ....[17]....
        /*d760*/ 	.word	0x000692f0


	//   ....[18]....
        /*d764*/ 	.word	0x000693c0


	//   ....[19]....
        /*d768*/ 	.word	0x00069450


	//   ....[20]....
        /*d76c*/ 	.word	0x00069480


	//   ....[21]....
        /*d770*/ 	.word	0x000694e0


	//   ....[22]....
        /*d774*/ 	.word	0x00069500


	//   ....[23]....
        /*d778*/ 	.word	0x00069610


	//   ....[24]....
        /*d77c*/ 	.word	0x00069690


	//   ....[25]....
        /*d780*/ 	.word	0x000696e0


	//   ....[26]....
        /*d784*/ 	.word	0x00069710


	//   ....[27]....
        /*d788*/ 	.word	0x00069790


	//   ....[28]....
        /*d78c*/ 	.word	0x000697b0


	//   ....[29]....
        /*d790*/ 	.word	0x00069870


	//   ....[30]....
        /*d794*/ 	.word	0x000699b0


	//----- nvinfo : EIATTR_VRC_CTA_INIT_COUNT
	.align		4
.L_41:
        /*d798*/ 	.byte	0x02, 0x4a
	.zero		1
	.zero		1


	//----- nvinfo : EIATTR_EXIT_INSTR_OFFSETS
	.align		4
        /*d79c*/ 	.byte	0x04, 0x1c
        /*d79e*/ 	.short	(.L_43 - .L_42)


	//   ....[0]....
.L_42:
        /*d7a0*/ 	.word	0x00071160


	//   ....[1]....
        /*d7a4*/ 	.word	0x00071180


	//----- nvinfo : EIATTR_REQNTID
	.align		4
.L_43:
        /*d7a8*/ 	.byte	0x04, 0x10
        /*d7aa*/ 	.short	(.L_45 - .L_44)
.L_44:
        /*d7ac*/ 	.word	0x00000020
        /*d7b0*/ 	.word	0x00000001
        /*d7b4*/ 	.word	0x00000001


	//----- nvinfo : EIATTR_CBANK_PARAM_SIZE
	.align		4
.L_45:
        /*d7b8*/ 	.byte	0x03, 0x19
        /*d7ba*/ 	.short	0x0050


	//----- nvinfo : EIATTR_PARAM_CBANK
	.align		4
        /*d7bc*/ 	.byte	0x04, 0x0a
        /*d7be*/ 	.short	(.L_47 - .L_46)
	.align		4
.L_46:
        /*d7c0*/ 	.word	index@(.nv.constant0.matmul_kernel)
        /*d7c4*/ 	.short	0x0380
        /*d7c6*/ 	.short	0x0050


	//----- nvinfo : EIATTR_SW_WAR
	.align		4
.L_47:
        /*d7c8*/ 	.byte	0x04, 0x36
        /*d7ca*/ 	.short	(.L_49 - .L_48)
.L_48:
        /*d7cc*/ 	.word	0x00000008
.L_49:


//--------------------- .nv.compat                --------------------------
	.section	.nv.compat,"",@"SHT_CUDA_COMPAT_INFO"
	.align	4
        /*0000*/ 	.byte	0x02, 0x02, 0x02, 0x00, 0x02, 0x05, 0x05, 0x00, 0x02, 0x03, 0x00, 0x00, 0x02, 0x06, 0x01, 0x00


//--------------------- .nv.callgraph             --------------------------
	.section	.nv.callgraph,"",@"SHT_CUDA_CALLGRAPH"
	.align	4
	.sectionentsize	8
	.align		4
        /*0000*/ 	.word	0x00000000
	.align		4
        /*0004*/ 	.word	0xffffffff
	.align		4
        /*0008*/ 	.word	0x00000000
	.align		4
        /*000c*/ 	.word	0xfffffffe
	.align		4
        /*0010*/ 	.word	0x00000000
	.align		4
        /*0014*/ 	.word	0xfffffffd
	.align		4
        /*0018*/ 	.word	0x00000000
	.align		4
        /*001c*/ 	.word	0xfffffffc


//--------------------- .text.matmul_kernel       --------------------------
	.section	.text.matmul_kernel,"ax",@progbits
	.align	128
        .global         matmul_kernel
        .type           matmul_kernel,@function
        .size           matmul_kernel,(.L_x_3 - matmul_kernel)
        .other          matmul_kernel,@"STO_CUDA_ENTRY STV_DEFAULT"
matmul_kernel:
.text.matmul_kernel:
[----:B------:R-:W0:Y:S08]  /*0000*/  LDC R1, c[0x0][0x37c] ;  /* 0x0000df00ff017b82 */ /* 0x000e300000000800 */
[----:B------:R-:W1:Y:S01]  /*0010*/  LDC.64 R2, c[0x0][0x398] ;  /* 0x0000e600ff027b82 */ /* 0x000e620000000a00 */
[----:B0-----:R-:W-:Y:S01]  /*0020*/  VIADD R1, R1, 0xffffca58 ;  /* 0xffffca5801017836 */ /* 0x001fe20000000000 */
[----:B------:R-:W0:Y:S01]  /*0030*/  S2R R7, SR_CTAID.X ;  /* 0x0000000000077919 */ /* 0x000e220000002500 */
[----:B------:R-:W2:Y:S03]  /*0040*/  LDCU UR11, c[0x0][0x3a0] ;  /* 0x00007400ff0b77ac */ /* 0x000ea60008000800 */
[----:B------:R-:W-:Y:S01]  /*0050*/  STL [R1+0x350], RZ ;  /* 0x000350ff01007387 */ /* 0x000fe20000100800 */
[----:B------:R-:W-:Y:S01]  /*0060*/  UMOV UR4, 0x400 ;  /* 0x0000040000047882 */ /* 0x000fe20000000000 */
[----:B------:R-:W3:Y:S01]  /*0070*/  S2UR UR5, SR_CgaCtaId ;  /* 0x00000000000579c3 */ /* 0x000ee20000008800 */
[----:B------:R-:W4:Y:S01]  /*0080*/  LDCU.64 UR42, c[0x0][0x358] ;  /* 0x00006b00ff2a77ac */ /* 0x000f220008000a00 */
[----:B------:R-:W-:Y:S04]  /*0090*/  STL [R1+0x354], RZ ;  /* 0x000354ff01007387 */ /* 0x000fe80000100800 */
[----:B------:R-:W-:Y:S04]  /*00a0*/  STL [R1+0x358], RZ ;  /* 0x000358ff01007387 */ /* 0x000fe80000100800 */
[----:B------:R-:W-:Y:S01]  /*00b0*/  STL [R1+0x35c], RZ ;  /* 0x00035cff01007387 */ /* 0x000fe20000100800 */
[----:B--2---:R-:W-:-:S03]  /*00c0*/  UIADD3 UR11, UPT, UPT, UR11, 0x7f, URZ ;  /* 0x0000007f0b0b7890 */ /* 0x004fc6000fffe0ff */
[----:B------:R-:W-:Y:S01]  /*00d0*/  STL [R1+0x340], RZ ;  /* 0x000340ff01007387 */ /* 0x000fe20000100800 */
[----:B-1----:R-:W-:Y:S01]  /*00e0*/  VIADD R0, R3, 0x3f ;  /* 0x0000003f03007836 */ /* 0x002fe20000000000 */
[----:B------:R-:W-:Y:S02]  /*00f0*/  UISETP.GE.AND UP0, UPT, UR11, 0x80, UPT ;  /* 0x000000800b00788c */ /* 0x000fe4000bf06270 */
[----:B------:R-:W-:Y:S02]  /*0100*/  STL [R1+0x344], RZ ;  /* 0x000344ff01007387 */ /* 0x000fe40000100800 */
[----:B------:R-:W-:Y:S02]  /*0110*/  SHF.R.S32.HI R5, RZ, 0x1f, R0 ;  /* 0x0000001fff057819 */ /* 0x000fe40000011400 */
[----:B------:R-:W-:Y:S01]  /*0120*/  STL [R1+0x348], RZ ;  /* 0x000348ff01007387 */ /* 0x000fe20000100800 */
[----:B---3--:R-:W-:Y:S01]  /*0130*/  ULEA UR4, UR5, UR4, 0x18 ;  /* 0x0000000405047291 */ /* 0x008fe2000f8ec0ff */
[----:B------:R-:W-:-:S02]  /*0140*/  LEA.HI R5, R5, R0, RZ, 0x6 ;  /* 0x0000000005057211 */ /* 0x000fc400078f30ff */
[----:B------:R-:W-:Y:S01]  /*0150*/  STL [R1+0x34c], RZ ;  /* 0x00034cff01007387 */ /* 0x000fe20000100800 */
[----:B0-----:R-:W-:Y:S02]  /*0160*/  IABS R10, R7 ;  /* 0x00000007000a7213 */ /* 0x001fe40000000000 */
[----:B------:R-:W-:Y:S01]  /*0170*/  SHF.R.S32.HI R5, RZ, 0x6, R5 ;  /* 0x00000006ff057819 */ /* 0x000fe20000011405 */
[----:B------:R-:W-:Y:S04]  /*0180*/  STL [R1+0x330], RZ ;  /* 0x000330ff01007387 */ /* 0x000fe80000100800 */
[----:B------:R-:W-:Y:S01]  /*0190*/  IMAD.SHL.U32 R6, R5, 0x8, RZ ;  /* 0x0000000805067824 */ /* 0x000fe200078e00ff */
[----:B------:R-:W-:Y:S04]  /*01a0*/  STL [R1+0x334], RZ ;  /* 0x000334ff01007387 */ /* 0x000fe80000100800 */
[-C--:B------:R-:W-:Y:S01]  /*01b0*/  IABS R9, R6.reuse ;  /* 0x0000000600097213 */ /* 0x080fe20000000000 */
[----:B------:R-:W-:Y:S01]  /*01c0*/  STL [R1+0x338], RZ ;  /* 0x000338ff01007387 */ /* 0x000fe20000100800 */
[----:B------:R-:W-:-:S02]  /*01d0*/  IABS R12, R6 ;  /* 0x00000006000c7213 */ /* 0x000fc40000000000 */
[----:B------:R-:W0:Y:S01]  /*01e0*/  I2F.RP R0, R9 ;  /* 0x0000000900007306 */ /* 0x000e220000209400 */
[----:B------:R-:W-:Y:S04]  /*01f0*/  STL [R1+0x33c], RZ ;  /* 0x00033cff01007387 */ /* 0x000fe80000100800 */
[----:B------:R-:W-:Y:S04]  /*0200*/  STL [R1+0x360], RZ ;  /* 0x000360ff01007387 */ /* 0x000fe80000100800 */
[----:B------:R-:W-:Y:S04]  /*0210*/  STL [R1+0x364], RZ ;  /* 0x000364ff01007387 */ /* 0x000fe80000100800 */
[----:B------:R-:W-:Y:S01]  /*0220*/  STL [R1+0x368], RZ ;  /* 0x000368ff01007387 */ /* 0x000fe20000100800 */
[----:B0-----:R-:W0:Y:S03]  /*0230*/  MUFU.RCP R0, R0 ;  /* 0x0000000000007308 */ /* 0x001e260000001000 */
[----:B------:R-:W-:Y:S04]  /*0240*/  STL [R1+0x36c], RZ ;  /* 0x00036cff01007387 */ /* 0x000fe80000100800 */
[----:B------:R-:W-:Y:S04]  /*0250*/  STL [R1+0x3f0], RZ ;  /* 0x0003f0ff01007387 */ /* 0x000fe80000100800 */
[----:B------:R-:W-:Y:S04]  /*0260*/  STL [R1+0x3f4], RZ ;  /* 0x0003f4ff01007387 */ /* 0x000fe80000100800 */
[----:B------:R-:W-:Y:S01]  /*0270*/  STL [R1+0x3f8], RZ ;  /* 0x0003f8ff01007387 */ /* 0x000fe20000100800 */
[----:B0-----:R-:W-:-:S03]  /*0280*/  VIADD R4, R0, 0xffffffe ;  /* 0x0ffffffe00047836 */ /* 0x001fc60000000000 */
[----:B------:R-:W-:Y:S01]  /*0290*/  STL [R1+0x3fc], RZ ;  /* 0x0003fcff01007387 */ /* 0x000fe20000100800 */
[----:B------:R-:W-:Y:S01]  /*02a0*/  IMAD.MOV R0, RZ, RZ, -R12 ;  /* 0x000000ffff007224 */ /* 0x000fe200078e0a0c */
[----:B------:R0:W1:Y:S02]  /*02b0*/  F2I.FTZ.U32.TRUNC.NTZ R5, R4 ;  /* 0x0000000400057305 */ /* 0x000064000021f000 */
[----:B------:R-:W-:Y:S04]  /*02c0*/  STL [R1+0x410], RZ ;  /* 0x000410ff01007387 */ /* 0x000fe80000100800 */
[----:B------:R-:W-:Y:S04]  /*02d0*/  STL [R1+0x414], RZ ;  /* 0x000414ff01007387 */ /* 0x000fe80000100800 */
[----:B------:R-:W-:Y:S01]  /*02e0*/  STL [R1+0x418], RZ ;  /* 0x000418ff01007387 */ /* 0x000fe20000100800 */
[----:B0-----:R-:W-:-:S03]  /*02f0*/  IMAD.MOV.U32 R4, RZ, RZ, RZ ;  /* 0x000000ffff047224 */ /* 0x001fc600078e00ff */
[----:B------:R-:W-:Y:S01]  /*0300*/  STL [R1+0x41c], RZ ;  /* 0x00041cff01007387 */ /* 0x000fe20000100800 */
[----:B-1----:R-:W-:-:S03]  /*0310*/  IMAD.MOV R8, RZ, RZ, -R5 ;  /* 0x000000ffff087224 */ /* 0x002fc600078e0a05 */
[----:B------:R-:W-:Y:S01]  /*0320*/  STL [R1+0x7d0], RZ ;  /* 0x0007d0ff01007387 */ /* 0x000fe20000100800 */
[----:B------:R-:W-:-:S03]  /*0330*/  IMAD R11, R8, R9, RZ ;  /* 0x00000009080b7224 */ /* 0x000fc600078e02ff */
[----:B------:R-:W-:Y:S01]  /*0340*/  STL [R1+0x7d4], RZ ;  /* 0x0007d4ff01007387 */ /* 0x000fe20000100800 */
[----:B------:R-:W-:Y:S02]  /*0350*/  IMAD.MOV.U32 R8, RZ, RZ, R10 ;  /* 0x000000ffff087224 */ /* 0x000fe400078e000a */
[----:B------:R-:W-:Y:S01]  /*0360*/  IMAD.HI.U32 R5, R5, R11, R4 ;  /* 0x0000000b05057227 */ /* 0x000fe200078e0004 */
[----:B------:R-:W-:Y:S04]  /*0370*/  STL [R1+0x7d8], RZ ;  /* 0x0007d8ff01007387 */ /* 0x000fe80000100800 */
[----:B------:R-:W-:Y:S01]  /*0380*/  STL [R1+0x7dc], RZ ;  /* 0x0007dcff01007387 */ /* 0x000fe20000100800 */
[----:B------:R-:W-:-:S03]  /*0390*/  IMAD.HI.U32 R5, R5, R8, RZ ;  /* 0x0000000805057227 */ /* 0x000fc600078e00ff */
[----:B------:R-:W-:Y:S01]  /*03a0*/  STL [R1+0x840], RZ ;  /* 0x000840ff01007387 */ /* 0x000fe20000100800 */
[----:B------:R-:W-:-:S03]  /*03b0*/  IMAD R0, R5, R0, R8 ;  /* 0x0000000005007224 */ /* 0x000fc600078e0208 */
[----:B------:R-:W-:Y:S02]  /*03c0*/  STL [R1+0x844], RZ ;  /* 0x000844ff01007387 */ /* 0x000fe40000100800 */
[----:B------:R-:W-:Y:S02]  /*03d0*/  ISETP.GT.U32.AND P1, PT, R9, R0, PT ;  /* 0x000000000900720c */ /* 0x000fe40003f24070 */
[----:B------:R-:W-:Y:S04]  /*03e0*/  STL [R1+0x848], RZ ;  /* 0x000848ff01007387 */ /* 0x000fe80000100800 */
[----:B------:R-:W-:Y:S04]  /*03f0*/  STL [R1+0x84c], RZ ;  /* 0x00084cff01007387 */ /* 0x000fe80000100800 */
[----:B------:R-:W-:Y:S03]  /*0400*/  STL [R1+0x7c0], RZ ;  /* 0x0007c0ff01007387 */ /* 0x000fe60000100800 */
[----:B------:R-:W-:Y:S01]  /*0410*/  @!P1 IMAD.IADD R0, R0, 0x1, -R9 ;  /* 0x0000000100009824 */ /* 0x000fe200078e0a09 */
[----:B------:R-:W-:Y:S01]  /*0420*/  STL [R1+0x7c4], RZ ;  /* 0x0007c4ff01007387 */ /* 0x000fe20000100800 */
[----:B------:R-:W-:Y:S01]  /*0430*/  @!P1 VIADD R5, R5, 0x1 ;  /* 0x0000000105059836 */ /* 0x000fe20000000000 */
[----:B------:R-:W-:-:S02]  /*0440*/  ISETP.NE.AND P1, PT, R6, RZ, PT ;  /* 0x000000ff0600720c */ /* 0x000fc40003f25270 */
[----:B------:R-:W-:Y:S01]  /*0450*/  STL [R1+0x7c8], RZ ;  /* 0x0007c8ff01007387 */ /* 0x000fe20000100800 */
[----:B------:R-:W-:Y:S02]  /*0460*/  ISETP.GE.U32.AND P0, PT, R0, R9, PT ;  /* 0x000000090000720c */ /* 0x000fe40003f06070 */
[----:B------:R-:W-:Y:S01]  /*0470*/  LOP3.LUT R0, R7, R6, RZ, 0x3c, !PT ;  /* 0x0000000607007212 */ /* 0x000fe200078e3cff */
[----:B------:R-:W-:Y:S03]  /*0480*/  STL [R1+0x7cc], RZ ;  /* 0x0007ccff01007387 */ /* 0x000fe60000100800 */
[----:B------:R-:W-:Y:S01]  /*0490*/  ISETP.GE.AND P2, PT, R0, RZ, PT ;  /* 0x000000ff0000720c */ /* 0x000fe20003f46270 */
[----:B------:R-:W-:Y:S01]  /*04a0*/  STL [R1+0x7b0], RZ ;  /* 0x0007b0ff01007387 */ /* 0x000fe20000100800 */
[----:B------:R-:W-:-:S03]  /*04b0*/  VIADD R0, R2, 0x7f ;  /* 0x0000007f02007836 */ /* 0x000fc60000000000 */
[----:B------:R-:W-:Y:S02]  /*04c0*/  STL [R1+0x7b4], RZ ;  /* 0x0007b4ff01007387 */ /* 0x000fe40000100800 */
[----:B------:R-:W-:Y:S02]  /*04d0*/  @P0 VIADD R5, R5, 0x1 ;  /* 0x0000000105050836 */ /* 0x000fe40000000000 */
[----:B------:R-:W-:Y:S02]  /*04e0*/  STL [R1+0x7b8], RZ ;  /* 0x0007b8ff01007387 */ /* 0x000fe40000100800 */
[----:B------:R-:W-:Y:S01]  /*04f0*/  IMAD.MOV.U32 R4, RZ, RZ, R5 ;  /* 0x000000ffff047224 */ /* 0x000fe200078e0005 */
[----:B------:R-:W-:Y:S01]  /*0500*/  SHF.R.S32.HI R5, RZ, 0x1f, R0 ;  /* 0x0000001fff057819 */ /* 0x000fe20000011400 */
[----:B------:R-:W-:Y:S02]  /*0510*/  STL [R1+0x7bc], RZ ;  /* 0x0007bcff01007387 */ /* 0x000fe40000100800 */
[----:B------:R-:W-:Y:S01]  /*0520*/  @!P2 IMAD.MOV R4, RZ, RZ, -R4 ;  /* 0x000000ffff04a224 */ /* 0x000fe200078e0a04 */
[----:B------:R-:W-:Y:S01]  /*0530*/  @!P1 LOP3.LUT R4, RZ, R6, RZ, 0x33, !PT ;  /* 0x00000006ff049212 */ /* 0x000fe200078e33ff */
[----:B------:R-:W-:Y:S01]  /*0540*/  STL [R1+0x7a0], RZ ;  /* 0x0007a0ff01007387 */ /* 0x000fe20000100800 */
[----:B------:R-:W-:-:S03]  /*0550*/  LEA.HI R5, R5, R0, RZ, 0x7 ;  /* 0x0000000005057211 */ /* 0x000fc600078f38ff */
[----:B------:R-:W-:Y:S01]  /*0560*/  STL [R1+0x7a4], RZ ;  /* 0x0007a4ff01007387 */ /* 0x000fe20000100800 */
[----:B------:R-:W-:Y:S02]  /*0570*/  IMAD.SHL.U32 R8, R4, 0x8, RZ ;  /* 0x0000000804087824 */ /* 0x000fe400078e00ff */
[----:B------:R-:W-:Y:S01]  /*0580*/  IMAD.MOV R4, RZ, RZ, -R4 ;  /* 0x000000ffff047224 */ /* 0x000fe200078e0a04 */
[----:B------:R-:W-:Y:S02]  /*0590*/  STL [R1+0x7a8], RZ ;  /* 0x0007a8ff01007387 */ /* 0x000fe40000100800 */
[----:B------:R-:W-:Y:S01]  /*05a0*/  LEA.HI.SX32 R5, R5, -R8, 0x19 ;  /* 0x8000000805057211 */ /* 0x000fe200078fcaff */
[----:B------:R-:W-:Y:S01]  /*05b0*/  IMAD R6, R6, R4, R7 ;  /* 0x0000000406067224 */ /* 0x000fe200078e0207 */
[----:B------:R-:W-:Y:S02]  /*05c0*/  STL [R1+0x7ac], RZ ;  /* 0x0007acff01007387 */ /* 0x000fe40000100800 */
[----:B------:R-:W-:-:S02]  /*05d0*/  VIMNMX R13, PT, PT, R5, 0x8, PT ;  /* 0x00000008050d7848 */ /* 0x000fc40003fe0100 */
[----:B------:R-:W-:Y:S01]  /*05e0*/  STL [R1+0x790], RZ ;  /* 0x000790ff01007387 */ /* 0x000fe20000100800 */
[----:B------:R-:W-:Y:S02]  /*05f0*/  IABS R11, R6 ;  /* 0x00000006000b7213 */ /* 0x000fe40000000000 */
[----:B------:R-:W-:Y:S01]  /*0600*/  IABS R9, R13 ;  /* 0x0000000d00097213 */ /* 0x000fe20000000000 */
[----:B------:R-:W-:Y:S03]  /*0610*/  STL [R1+0x794], RZ ;  /* 0x000794ff01007387 */ /* 0x000fe60000100800 */
        /* <DEDUP_REMOVED lines=11> */
[----:B------:R-:W-:Y:S04]  /*06d0*/  STL [R1+0x778], RZ ;  /* 0x000778ff01007387 */ /* 0x000fe80000100800 */
[----:B------:R-:W-:Y:S01]  /*06e0*/  STL [R1+0x77c], RZ ;  /* 0x00077cff01007387 */ /* 0x000fe20000100800 */
[----:B------:R-:W0:Y:S03]  /*06f0*/  F2I.FTZ.U32.TRUNC.NTZ R5, R5 ;  /* 0x0000000500057305 */ /* 0x000e26000021f000 */
[----:B------:R-:W-:Y:S04]  /*0700*/  STL [R1+0x760], RZ ;  /* 0x000760ff01007387 */ /* 0x000fe80000100800 */
[----:B------:R-:W-:Y:S04]  /*0710*/  STL [R1+0x764], RZ ;  /* 0x000764ff01007387 */ /* 0x000fe80000100800 */
[----:B------:R-:W-:Y:S04]  /*0720*/  STL [R1+0x768], RZ ;  /* 0x000768ff01007387 */ /* 0x000fe80000100800 */
[----:B------:R-:W-:Y:S01]  /*0730*/  STL [R1+0x76c], RZ ;  /* 0x00076cff01007387 */ /* 0x000fe20000100800 */
[----:B0-----:R-:W-:-:S03]  /*0740*/  IMAD.MOV R10, RZ, RZ, -R5 ;  /* 0x000000ffff0a7224 */ /* 0x001fc600078e0a05 */
[----:B------:R-:W-:Y:S01]  /*0750*/  STL [R1+0x830], RZ ;  /* 0x000830ff01007387 */ /* 0x000fe20000100800 */
[----:B------:R-:W-:Y:S01]  /*0760*/  IMAD.MOV.U32 R4, RZ, RZ, R10 ;  /* 0x000000ffff047224 */ /* 0x000fe200078e000a */
[----:B------:R-:W-:Y:S02]  /*0770*/  IABS R10, R13 ;  /* 0x0000000d000a7213 */ /* 0x000fe40000000000 */
[----:B------:R-:W-:Y:S01]  /*0780*/  STL [R1+0x834], RZ ;  /* 0x000834ff01007387 */ /* 0x000fe20000100800 */
[----:B------:R-:W-:Y:S02]  /*0790*/  IMAD R7, R4, R9, RZ ;  /* 0x0000000904077224 */ /* 0x000fe400078e02ff */
[----:B------:R-:W-:Y:S01]  /*07a0*/  IMAD.MOV.U32 R4, RZ, RZ, RZ ;  /* 0x000000ffff047224 */ /* 0x000fe200078e00ff */
[----:B------:R-:W-:Y:S03]  /*07b0*/  STL [R1+0x838], RZ ;  /* 0x000838ff01007387 */ /* 0x000fe60000100800 */
[----:B------:R-:W-:Y:S01]  /*07c0*/  IMAD.HI.U32 R4, R5, R7, R4 ;  /* 0x0000000705047227 */ /* 0x000fe200078e0004 */
[----:B------:R-:W-:Y:S03]  /*07d0*/  STL [R1+0x83c], RZ ;  /* 0x00083cff01007387 */ /* 0x000fe60000100800 */
[----:B------:R-:W-:Y:S01]  /*07e0*/  IMAD.MOV R5, RZ, RZ, -R10 ;  /* 0x000000ffff057224 */ /* 0x000fe200078e0a0a */
        /* <DEDUP_REMOVED lines=18> */
[----:B------:R-:W-:Y:S04]  /*0910*/  STL [R1+0x734], RZ ;  /* 0x000734ff01007387 */ /* 0x000fe80000100800 */
[----:B------:R-:W-:Y:S02]  /*0920*/  STL [R1+0x738], RZ ;  /* 0x000738ff01007387 */ /* 0x000fe40000100800 */
[----:B------:R-:W-:-:S02]  /*0930*/  @P0 VIADD R0, R0, 0x1 ;  /* 0x0000000100000836 */ /* 0x000fc40000000000 */
[----:B------:R-:W-:Y:S04]  /*0940*/  STL [R1+0x73c], RZ ;  /* 0x00073cff01007387 */ /* 0x000fe80000100800 */
[----:B------:R-:W-:Y:S01]  /*0950*/  STL [R1+0x720], RZ ;  /* 0x000720ff01007387 */ /* 0x000fe20000100800 */
[----:B------:R-:W-:Y:S01]  /*0960*/  @!P2 IMAD.MOV R0, RZ, RZ, -R0 ;  /* 0x000000ffff00a224 */ /* 0x000fe200078e0a00 */
[----:B------:R-:W-:Y:S02]  /*0970*/  @!P1 LOP3.LUT R0, RZ, R13, RZ, 0x33, !PT ;  /* 0x0000000dff009212 */ /* 0x000fe400078e33ff */
[----:B------:R-:W-:Y:S03]  /*0980*/  STL [R1+0x724], RZ ;  /* 0x000724ff01007387 */ /* 0x000fe60000100800 */
[----:B------:R-:W-:Y:S01]  /*0990*/  IMAD.MOV R4, RZ, RZ, -R0 ;  /* 0x000000ffff047224 */ /* 0x000fe200078e0a00 */
[----:B------:R-:W-:Y:S01]  /*09a0*/  STL [R1+0x728], RZ ;  /* 0x000728ff01007387 */ /* 0x000fe20000100800 */
[----:B------:R-:W-:-:S02]  /*09b0*/  IMAD.SHL.U32 R5, R0, 0x40, RZ ;  /* 0x0000004000057824 */ /* 0x000fc400078e00ff */
[----:B------:R-:W-:Y:S01]  /*09c0*/  IMAD R4, R13, R4, R6 ;  /* 0x000000040d047224 */ /* 0x000fe200078e0206 */
[----:B------:R-:W-:Y:S01]  /*09d0*/  STL [R1+0x72c], RZ ;  /* 0x00072cff01007387 */ /* 0x000fe20000100800 */
[C---:B------:R-:W-:Y:S02]  /*09e0*/  VIADD R7, R5.reuse, 0x1 ;  /* 0x0000000105077836 */ /* 0x040fe40000000000 */
[C---:B------:R-:W-:Y:S01]  /*09f0*/  VIADD R0, R5.reuse, 0x2 ;  /* 0x0000000205007836 */ /* 0x040fe20000000000 */
[----:B------:R-:W-:Y:S01]  /*0a00*/  STL [R1+0x710], RZ ;  /* 0x000710ff01007387 */ /* 0x000fe20000100800 */
[----:B------:R-:W-:Y:S02]  /*0a10*/  IMAD.IADD R4, R8, 0x1, R4 ;  /* 0x0000000108047824 */ /* 0x000fe400078e0204 */
[C---:B------:R-:W-:Y:S01]  /*0a20*/  VIADD R8, R5.reuse, 0x3 ;  /* 0x0000000305087836 */ /* 0x040fe20000000000 */
[----:B------:R-:W-:Y:S01]  /*0a30*/  STL [R1+0x714], RZ ;  /* 0x000714ff01007387 */ /* 0x000fe20000100800 */
[----:B------:R-:W-:-:S02]  /*0a40*/  VIADD R60, R5, 0x12 ;  /* 0x00000012053c7836 */ /* 0x000fc40000000000 */
[C---:B------:R-:W-:Y:S01]  /*0a50*/  VIADD R59, R5.reuse, 0x13 ;  /* 0x00000013053b7836 */ /* 0x040fe20000000000 */
[----:B------:R-:W-:Y:S01]  /*0a60*/  STL [R1+0x718], RZ ;  /* 0x000718ff01007387 */ /* 0x000fe20000100800 */
[C---:B------:R-:W-:Y:S02]  /*0a70*/  VIADD R58, R5.reuse, 0x14 ;  /* 0x00000014053a7836 */ /* 0x040fe40000000000 */
[C---:B------:R-:W-:Y:S01]  /*0a80*/  VIADD R57, R5.reuse, 0x15 ;  /* 0x0000001505397836 */ /* 0x040fe20000000000 */
[----:B------:R-:W-:Y:S01]  /*0a90*/  STL [R1+0x71c], RZ ;  /* 0x00071cff01007387 */ /* 0x000fe20000100800 */
[C---:B------:R-:W-:Y:S02]  /*0aa0*/  VIADD R56, R5.reuse, 0x16 ;  /* 0x0000001605387836 */ /* 0x040fe40000000000 */
        /* <DEDUP_REMOVED lines=53> */
[----:B------:R-:W-:-:S03]  /*0e00*/  VIADD R9, R5, 0x3b ;  /* 0x0000003b05097836 */ /* 0x000fc60000000000 */
[----:B------:R-:W-:Y:S04]  /*0e10*/  STL [R1+0x648], RZ ;  /* 0x000648ff01007387 */ /* 0x000fe80000100800 */
        /* <DEDUP_REMOVED lines=153> */
[----:B------:R-:W-:Y:S04]  /*17b0*/  STL [R1+0xb54], R5 ;  /* 0x000b540501007387 */ /* 0x000fe80000100800 */
[----:B------:R0:W-:Y:S01]  /*17c0*/  STL [R1+0x54], R7 ;  /* 0x0000540701007387 */ /* 0x0001e20000100800 */
[----:B------:R-:W1:Y:S03]  /*17d0*/  S2R R14, SR_TID.X ;  /* 0x00000000000e7919 */ /* 0x000e660000002100 */
[----:B------:R2:W-:Y:S01]  /*17e0*/  STL [R1+0x50], R0 ;  /* 0x0000500001007387 */ /* 0x0005e20000100800 */
[----:B0-----:R-:W-:-:S03]  /*17f0*/  VIADD R7, R5, 0x4 ;  /* 0x0000000405077836 */ /* 0x001fc60000000000 */
[----:B------:R0:W-:Y:S04]  /*1800*/  STL [R1+0x4c], R8 ;  /* 0x00004c0801007387 */ /* 0x0001e80000100800 */
[----:B------:R3:W-:Y:S01]  /*1810*/  STL [R1+0x48], R7 ;  /* 0x0000480701007387 */ /* 0x0007e20000100800 */
[C---:B--2---:R-:W-:Y:S02]  /*1820*/  VIADD R0, R5.reuse, 0x5 ;  /* 0x0000000505007836 */ /* 0x044fe40000000000 */
[----:B0-----:R-:W-:-:S03]  /*1830*/  VIADD R8, R5, 0x6 ;  /* 0x0000000605087836 */ /* 0x001fc60000000000 */
[----:B------:R0:W-:Y:S01]  /*1840*/  STL [R1+0x44], R0 ;  /* 0x0000440001007387 */ /* 0x0001e20000100800 */
[----:B---3--:R-:W-:-:S03]  /*1850*/  VIADD R7, R5, 0x7 ;  /* 0x0000000705077836 */ /* 0x008fc60000000000 */
[----:B------:R2:W-:Y:S04]  /*1860*/  STL [R1+0x40], R8 ;  /* 0x0000400801007387 */ /* 0x0005e80000100800 */
[----:B------:R3:W-:Y:S01]  /*1870*/  STL [R1+0x3c], R7 ;  /* 0x00003c0701007387 */ /* 0x0007e20000100800 */
[C---:B0-----:R-:W-:Y:S01]  /*1880*/  VIADD R0, R5.reuse, 0x8 ;  /* 0x0000000805007836 */ /* 0x041fe20000000000 */
[----:B-1----:R-:W-:Y:S01]  /*1890*/  LOP3.LUT R6, R14, 0x1f, RZ, 0xc0, !PT ;  /* 0x0000001f0e067812 */ /* 0x002fe200078ec0ff */
[----:B--2---:R-:W-:-:S03]  /*18a0*/  VIADD R8, R5, 0x9 ;  /* 0x0000000905087836 */ /* 0x004fc60000000000 */
[----:B------:R0:W-:Y:S01]  /*18b0*/  STL [R1+0x38], R0 ;  /* 0x0000380001007387 */ /* 0x0001e20000100800 */
[----:B---3--:R-:W-:-:S03]  /*18c0*/  VIADD R7, R5, 0xa ;  /* 0x0000000a05077836 */ /* 0x008fc60000000000 */
[----:B------:R1:W-:Y:S04]  /*18d0*/  STL [R1+0x34], R8 ;  /* 0x0000340801007387 */ /* 0x0003e80000100800 */
[----:B------:R2:W-:Y:S01]  /*18e0*/  STL [R1+0x30], R7 ;  /* 0x0000300701007387 */ /* 0x0005e20000100800 */
[C---:B0-----:R-:W-:Y:S02]  /*18f0*/  VIADD R0, R5.reuse, 0xb ;  /* 0x0000000b05007836 */ /* 0x041fe40000000000 */
[----:B-1----:R-:W-:-:S03]  /*1900*/  VIADD R8, R5, 0xc ;  /* 0x0000000c05087836 */ /* 0x002fc60000000000 */
[----:B------:R0:W-:Y:S01]  /*1910*/  STL [R1+0x2c], R0 ;  /* 0x00002c0001007387 */ /* 0x0001e20000100800 */
[----:B--2---:R-:W-:-:S03]  /*1920*/  VIADD R7, R5, 0xd ;  /* 0x0000000d05077836 */ /* 0x004fc60000000000 */
[----:B------:R1:W-:Y:S04]  /*1930*/  STL [R1+0x28], R8 ;  /* 0x0000280801007387 */ /* 0x0003e80000100800 */
[----:B------:R2:W-:Y:S01]  /*1940*/  STL [R1+0x24], R7 ;  /* 0x0000240701007387 */ /* 0x0005e20000100800 */
[C---:B0-----:R-:W-:Y:S02]  /*1950*/  VIADD R0, R5.reuse, 0xe ;  /* 0x0000000e05007836 */ /* 0x041fe40000000000 */
[----:B-1----:R-:W-:-:S03]  /*1960*/  VIADD R8, R5, 0xf ;  /* 0x0000000f05087836 */ /* 0x002fc60000000000 */
[----:B------:R0:W-:Y:S01]  /*1970*/  STL [R1+0x20], R0 ;  /* 0x0000200001007387 */ /* 0x0001e20000100800 */
[----:B--2---:R-:W-:-:S03]  /*1980*/  VIADD R7, R5, 0x10 ;  /* 0x0000001005077836 */ /* 0x004fc60000000000 */
[----:B------:R1:W-:Y:S04]  /*1990*/  STL [R1+0x1c], R8 ;  /* 0x00001c0801007387 */ /* 0x0003e80000100800 */
[----:B------:R-:W-:Y:S01]  /*19a0*/  STL [R1+0x18], R7 ;  /* 0x0000180701007387 */ /* 0x000fe20000100800 */
[C---:B0-----:R-:W-:Y:S02]  /*19b0*/  VIADD R0, R5.reuse, 0x11 ;  /* 0x0000001105007836 */ /* 0x041fe40000000000 */
[----:B-1----:R-:W-:-:S03]  /*19c0*/  VIADD R8, R5, 0x3c ;  /* 0x0000003c05087836 */ /* 0x002fc60000000000 */
[----:B------:R0:W-:Y:S02]  /*19d0*/  STL [R1+0x14], R0 ;  /* 0x0000140001007387 */ /* 0x0001e40000100800 */
[----:B0-----:R-:W-:-:S05]  /*19e0*/  IMAD.SHL.U32 R0, R4, 0x80, RZ ;  /* 0x0000008004007824 */ /* 0x001fca00078e00ff */
[C---:B------:R-:W-:Y:S02]  /*19f0*/  LOP3.LUT R7, R0.reuse, 0x20, R6, 0xfe, !PT ;  /* 0x0000002000077812 */ /* 0x040fe400078efe06 */
[C---:B------:R-:W-:Y:S01]  /*1a00*/  LOP3.LUT R48, R0.reuse, 0x1f, R14, 0xf8, !PT ;  /* 0x0000001f00307812 */ /* 0x040fe200078ef80e */
[C---:B------:R-:W-:Y:S01]  /*1a10*/  VIADD R14, R5.reuse, 0x36 ;  /* 0x00000036050e7836 */ /* 0x040fe20000000000 */
[C-C-:B------:R-:W-:Y:S01]  /*1a20*/  LOP3.LUT R4, R0.reuse, 0x40, R6.reuse, 0xfe, !PT ;  /* 0x0000004000047812 */ /* 0x140fe200078efe06 */
[----:B------:R0:W-:Y:S01]  /*1a30*/  STL [R1+0xe2c], R7 ;  /* 0x000e2c0701007387 */ /* 0x0001e20000100800 */
[----:B------:R-:W-:Y:S01]  /*1a40*/  LOP3.LUT R61, R0, 0x60, R6, 0xfe, !PT ;  /* 0x00000060003d7812 */ /* 0x000fe200078efe06 */
[C---:B------:R-:W-:Y:S02]  /*1a50*/  VIADD R6, R5.reuse, 0x3e ;  /* 0x0000003e05067836 */ /* 0x040fe40000000000 */
[----:B------:R1:W-:Y:S04]  /*1a60*/  STL [R1+0xe30], R48 ;  /* 0x000e303001007387 */ /* 0x0003e80000100800 */
[----:B------:R1:W-:Y:S01]  /*1a70*/  STL [R1+0xe28], R4 ;  /* 0x000e280401007387 */ /* 0x0003e20000100800 */
[----:B0-----:R-:W-:-:S03]  /*1a80*/  VIADD R7, R5, 0x3d ;  /* 0x0000003d05077836 */ /* 0x001fc60000000000 */
[----:B------:R1:W-:Y:S01]  /*1a90*/  STL [R1+0xe24], R61 ;  /* 0x000e243d01007387 */ /* 0x0003e20000100800 */
[----:B------:R-:W-:Y:S01]  /*1aa0*/  VIADD R5, R5, 0x3f ;  /* 0x0000003f05057836 */ /* 0x000fe20000000000 */
[----:B----4-:R-:W-:Y:S06]  /*1ab0*/  BRA.U !UP0, `(.L_x_0) ;  /* 0x0000061d08787547 */ /* 0x010fec000b800000 */
[----:B------:R0:W-:Y:S01]  /*1ac0*/  STL [R1+0x28c0], R60 ;  /* 0x0028c03c01007387 */ /* 0x0001e20000100800 */
[----:B------:R-:W-:Y:S01]  /*1ad0*/  IABS R0, R3 ;  /* 0x0000000300007213 */ /* 0x000fe20000000000 */
[----:B------:R-:W2:Y:S01]  /*1ae0*/  LDCU.128 UR24, c[0x0][0x380] ;  /* 0x00007000ff1877ac */ /* 0x000ea20008000c00 */
[----:B------:R-:W-:Y:S02]  /*1af0*/  IABS R15, R2 ;  /* 0x00000002000f7213 */ /* 0x000fe40000000000 */
[----:B------:R-:W-:Y:S01]  /*1b00*/  IABS R49, R48 ;  /* 0x0000003000317213 */ /* 0x000fe20000000000 */
[----:B------:R-:W3:Y:S01]  /*1b10*/  LDCU UR77, c[0x0][0x3b0] ;  /* 0x00007600ff4d77ac */ /* 0x000ee20008000800 */
[----:B0-----:R-:W4:Y:S01]  /*1b20*/  LDL R60, [R1+0xe2c] ;  /* 0x000e2c00013c7983 */ /* 0x001f220000100800 */
[----:B------:R-:W0:Y:S01]  /*1b30*/  I2F.RP R28, R15 ;  /* 0x0000000f001c7306 */ /* 0x000e220000209400 */
[----:B------:R-:W5:Y:S02]  /*1b40*/  LDCU UR76, c[0x0][0x3a4] ;  /* 0x00007480ff4c77ac */ /* 0x000f640008000800 */
[----:B------:R1:W-:Y:S01]  /*1b50*/  STL [R1+0x28b0], R3 ;  /* 0x0028b00301007387 */ /* 0x0003e20000100800 */
[----:B------:R-:W2:Y:S01]  /*1b60*/  LDCU UR75, c[0x0][0x3a8] ;  /* 0x00007500ff4b77ac */ /* 0x000ea20008000800 */
[----:B------:R-:W2:Y:S02]  /*1b70*/  LDCU UR70, c[0x0][0x3a8] ;  /* 0x00007500ff4677ac */ /* 0x000ea40008000800 */
[----:B-1----:R-:W2:Y:S01]  /*1b80*/  LDL R3, [R1+0xe28] ;  /* 0x000e280001037983 */ /* 0x002ea20000100800 */
[----:B------:R-:W1:Y:S01]  /*1b90*/  LDCU UR68, c[0x0][0x3a8] ;  /* 0x00007500ff4477ac */ /* 0x000e620008000800 */
[----:B0-----:R-:W0:Y:S01]  /*1ba0*/  MUFU.RCP R28, R28 ;  /* 0x0000001c001c7308 */ /* 0x001e220000001000 */
[----:B------:R-:W1:Y:S01]  /*1bb0*/  LDCU UR66, c[0x0][0x3a8] ;  /* 0x00007500ff4277ac */ /* 0x000e620008000800 */
[----:B------:R-:W1:Y:S06]  /*1bc0*/  LDCU UR64, c[0x0][0x3a8] ;  /* 0x00007500ff4077ac */ /* 0x000e6c0008000800 */
[----:B------:R-:W1:Y:S01]  /*1bd0*/  I2F.RP R4, R0 ;  /* 0x0000000000047306 */ /* 0x000e620000209400 */
[----:B------:R-:W1:Y:S01]  /*1be0*/  LDCU UR62, c[0x0][0x3a8] ;  /* 0x00007500ff3e77ac */ /* 0x000e620008000800 */
[----:B------:R-:W1:Y:S01]  /*1bf0*/  LDCU UR60, c[0x0][0x3a8] ;  /* 0x00007500ff3c77ac */ /* 0x000e620008000800 */
[----:B0-----:R-:W-:Y:S01]  /*1c00*/  VIADD R28, R28, 0xffffffe ;  /* 0x0ffffffe1c1c7836 */ /* 0x001fe20000000000 */
[----:B------:R-:W0:Y:S04]  /*1c10*/  LDCU UR58, c[0x0][0x3a8] ;  /* 0x00007500ff3a77ac */ /* 0x000e280008000800 */
[----:B------:R-:W0:Y:S01]  /*1c20*/  F2I.FTZ.U32.TRUNC.NTZ R29, R28 ;  /* 0x0000001c001d7305 */ /* 0x000e22000021f000 */
[----:B------:R-:W2:Y:S01]  /*1c30*/  LDCU UR56, c[0x0][0x3a8] ;  /* 0x00007500ff3877ac */ /* 0x000ea20008000800 */
[----:B------:R-:W2:Y:S06]  /*1c40*/  LDCU UR54, c[0x0][0x3a8] ;  /* 0x00007500ff3677ac */ /* 0x000eac0008000800 */
[----:B-1----:R-:W1:Y:S01]  /*1c50*/  MUFU.RCP R4, R4 ;  /* 0x0000000400047308 */ /* 0x002e620000001000 */
[----:B------:R-:W2:Y:S01]  /*1c60*/  LDCU UR52, c[0x0][0x3a8] ;  /* 0x00007500ff3477ac */ /* 0x000ea20008000800 */
[----:B------:R-:W2:Y:S01]  /*1c70*/  LDCU UR50, c[0x0][0x3a8] ;  /* 0x00007500ff3277ac */ /* 0x000ea20008000800 */
[----:B0-----:R-:W-:Y:S01]  /*1c80*/  IMAD.MOV R28, RZ, RZ, -R29 ;  /* 0x000000ffff1c7224 */ /* 0x001fe200078e0a1d */
[----:B------:R-:W0:Y:S03]  /*1c90*/  LDCU UR48, c[0x0][0x3a8] ;  /* 0x00007500ff3077ac */ /* 0x000e260008000800 */
[----:B------:R-:W-:-:S02]  /*1ca0*/  IMAD R54, R28, R15, RZ ;  /* 0x0000000f1c367224 */ /* 0x000fc400078e02ff */
[----:B------:R-:W-:Y:S01]  /*1cb0*/  IMAD.MOV.U32 R28, RZ, RZ, RZ ;  /* 0x000000ffff1c7224 */ /* 0x000fe200078e00ff */
[----:B------:R-:W0:Y:S01]  /*1cc0*/  LDCU UR46, c[0x0][0x3a8] ;  /* 0x00007500ff2e77ac */ /* 0x000e220008000800 */
[----:B-1----:R-:W-:Y:S01]  /*1cd0*/  VIADD R4, R4, 0xffffffe ;  /* 0x0ffffffe04047836 */ /* 0x002fe20000000000 */
[----:B------:R-:W1:Y:S01]  /*1ce0*/  LDCU UR44, c[0x0][0x3a8] ;  /* 0x00007500ff2c77ac */ /* 0x000e620008000800 */
[----:B------:R-:W-:Y:S02]  /*1cf0*/  IMAD.HI.U32 R54, R29, R54, R28 ;  /* 0x000000361d367227 */ /* 0x000fe400078e001c */
[----:B------:R-:W0:Y:S01]  /*1d00*/  F2I.FTZ.U32.TRUNC.NTZ R29, R4 ;  /* 0x00000004001d7305 */ /* 0x000e22000021f000 */
[----:B------:R-:W1:Y:S01]  /*1d10*/  LDCU UR40, c[0x0][0x3a8] ;  /* 0x00007500ff2877ac */ /* 0x000e620008000800 */
[----:B------:R-:W1:Y:S01]  /*1d20*/  LDCU UR38, c[0x0][0x3a8] ;  /* 0x00007500ff2677ac */ /* 0x000e620008000800 */
[----:B------:R-:W1:Y:S01]  /*1d30*/  LDCU UR36, c[0x0][0x3a8] ;  /* 0x00007500ff2477ac */ /* 0x000e620008000800 */
[----:B------:R-:W1:Y:S01]  /*1d40*/  LDCU UR34, c[0x0][0x3a8] ;  /* 0x00007500ff2277ac */ /* 0x000e620008000800 */
[----:B0-----:R-:W-:Y:S01]  /*1d50*/  IMAD.MOV R52, RZ, RZ, -R29 ;  /* 0x000000ffff347224 */ /* 0x001fe200078e0a1d */
[----:B------:R-:W0:Y:S01]  /*1d60*/  LDCU UR32, c[0x0][0x3a8] ;  /* 0x00007500ff2077ac */ /* 0x000e220008000800 */
        /* <DEDUP_REMOVED lines=44> */
[----:B--2---:R-:W-:-:S05]  /*2030*/  IABS R4, R3 ;  /* 0x0000000300047213 */ /* 0x004fca0000000000 */
[----:B------:R-:W-:-:S04]  /*2040*/  IMAD.HI.U32 R53, R54, R4, RZ ;  /* 0x0000000436357227 */ /* 0x000fc800078e00ff */
[----:B------:R-:W-:-:S04]  /*2050*/  IMAD.MOV R53, RZ, RZ, -R53 ;  /* 0x000000ffff357224 */ /* 0x000fc800078e0a35 */
[----:B------:R-:W-:Y:S02]  /*2060*/  IMAD R53, R15, R53, R4 ;  /* 0x000000350f357224 */ /* 0x000fe400078e0204 */
[----:B------:R-:W-:Y:S02]  /*2070*/  IMAD R4, R52, R0, RZ ;  /* 0x0000000034047224 */ /* 0x000fe400078e02ff */
[----:B------:R-:W2:Y:S01]  /*2080*/  LDL R52, [R1+0xe30] ;  /* 0x000e300001347983 */ /* 0x000ea20000100800 */
[----:B------:R-:W-:-:S04]  /*2090*/  IMAD.HI.U32 R50, R54, R49, RZ ;  /* 0x0000003136327227 */ /* 0x000fc800078e00ff */
[----:B------:R-:W-:Y:S01]  /*20a0*/  IMAD.MOV R50, RZ, RZ, -R50 ;  /* 0x000000ffff327224 */ /* 0x000fe200078e0a32 */
[----:B----4-:R-:W-:-:S03]  /*20b0*/  IABS R28, R60 ;  /* 0x0000003c001c7213 */ /* 0x010fc60000000000 */
[----:B------:R-:W-:Y:S01]  /*20c0*/  IMAD R49, R15, R50, R49 ;  /* 0x000000320f317224 */ /* 0x000fe200078e0231 */
[----:B------:R-:W-:Y:S01]  /*20d0*/  IABS R48, R61 ;  /* 0x0000003d00307213 */ /* 0x000fe20000000000 */
[----:B------:R-:W-:-:S03]  /*20e0*/  IMAD.HI.U32 R51, R54, R28, RZ ;  /* 0x0000001c36337227 */ /* 0x000fc600078e00ff */
[----:B------:R-:W-:Y:S01]  /*20f0*/  ISETP.GT.U32.AND P0, PT, R15, R49, PT ;  /* 0x000000310f00720c */ /* 0x000fe20003f04070 */
[----:B------:R-:W-:Y:S02]  /*2100*/  IMAD.MOV R51, RZ, RZ, -R51 ;  /* 0x000000ffff337224 */ /* 0x000fe400078e0a33 */
[----:B------:R-:W-:-:S04]  /*2110*/  IMAD.HI.U32 R54, R54, R48, RZ ;  /* 0x0000003036367227 */ /* 0x000fc800078e00ff */
[C---:B------:R-:W-:Y:S02]  /*2120*/  IMAD R51, R15.reuse, R51, R28 ;  /* 0x000000330f337224 */ /* 0x040fe400078e021c */
[----:B------:R-:W-:Y:S02]  /*2130*/  IMAD.MOV R54, RZ, RZ, -R54 ;  /* 0x000000ffff367224 */ /* 0x000fe400078e0a36 */
[----:B------:R-:W-:Y:S01]  /*2140*/  IMAD.MOV.U32 R28, RZ, RZ, RZ ;  /* 0x000000ffff1c7224 */ /* 0x000fe200078e00ff */
[----:B------:R-:W-:Y:S01]  /*2150*/  ISETP.GT.U32.AND P1, PT, R15, R51, PT ;  /* 0x000000330f00720c */ /* 0x000fe20003f24070 */
[----:B------:R-:W-:Y:S02]  /*2160*/  @!P0 IMAD.IADD R49, R49, 0x1, -R15 ;  /* 0x0000000131318824 */ /* 0x000fe400078e0a0f */
[C---:B------:R-:W-:Y:S01]  /*2170*/  IMAD R48, R15.reuse, R54, R48 ;  /* 0x000000360f307224 */ /* 0x040fe200078e0230 */
[----:B------:R-:W-:Y:S01]  /*2180*/  ISETP.GT.U32.AND P2, PT, R15, R53, PT ;  /* 0x000000350f00720c */ /* 0x000fe20003f44070 */
[----:B------:R-:W-:Y:S01]  /*2190*/  IMAD.HI.U32 R4, R29, R4, R28 ;  /* 0x000000041d047227 */ /* 0x000fe200078e001c */
[----:B------:R-:W-:-:S02]  /*21a0*/  IABS R50, R5 ;  /* 0x0000000500327213 */ /* 0x000fc40000000000 */
[C---:B------:R-:W-:Y:S02]  /*21b0*/  ISETP.GT.U32.AND P0, PT, R15.reuse, R49, PT ;  /* 0x000000310f00720c */ /* 0x040fe40003f04070 */
[----:B------:R-:W-:Y:S01]  /*21c0*/  ISETP.GT.U32.AND P3, PT, R15, R48, PT ;  /* 0x000000300f00720c */ /* 0x000fe20003f64070 */
[----:B------:R-:W-:Y:S01]  /*21d0*/  IMAD.HI.U32 R29, R4, R50, RZ ;  /* 0x00000032041d7227 */ /* 0x000fe200078e00ff */
[----:B------:R-:W-:-:S03]  /*21e0*/  IABS R54, R6 ;  /* 0x0000000600367213 */ /* 0x000fc60000000000 */
[----:B------:R-:W-:Y:S02]  /*21f0*/  @!P1 IMAD.IADD R51, R51, 0x1, -R15 ;  /* 0x0000000133339824 */ /* 0x000fe400078e0a0f */
[----:B------:R-:W-:Y:S02]  /*2200*/  IMAD.MOV R29, RZ, RZ, -R29 ;  /* 0x000000ffff1d7224 */ /* 0x000fe400078e0a1d */
[--C-:B------:R-:W-:Y:S01]  /*2210*/  @!P2 IMAD.IADD R53, R53, 0x1, -R15.reuse ;  /* 0x000000013535a824 */ /* 0x100fe200078e0a0f */
[----:B------:R-:W-:Y:S01]  /*2220*/  ISETP.GE.AND P2, PT, R6, RZ, PT ;  /* 0x000000ff0600720c */ /* 0x000fe20003f46270 */
[----:B------:R-:W-:Y:S01]  /*2230*/  IMAD R6, R0, R29, R50 ;  /* 0x0000001d00067224 */ /* 0x000fe200078e0232 */
[----:B------:R-:W-:Y:S01]  /*2240*/  ISETP.GT.U32.AND P1, PT, R15, R51, PT ;  /* 0x000000330f00720c */ /* 0x000fe20003f24070 */
[--C-:B------:R-:W-:Y:S02]  /*2250*/  @!P0 IMAD.IADD R49, R49, 0x1, -R15.reuse ;  /* 0x0000000131318824 */ /* 0x100fe400078e0a0f */
[----:B------:R-:W-:Y:S01]  /*2260*/  @!P3 IMAD.IADD R48, R48, 0x1, -R15 ;  /* 0x000000013030b824 */ /* 0x000fe200078e0a0f */
[----:B------:R-:W-:-:S02]  /*2270*/  ISETP.GT.U32.AND P4, PT, R15, R53, PT ;  /* 0x000000350f00720c */ /* 0x000fc40003f84070 */
[----:B------:R-:W-:Y:S02]  /*2280*/  ISETP.GE.AND P0, PT, R60, RZ, PT ;  /* 0x000000ff3c00720c */ /* 0x000fe40003f06270 */
[----:B------:R-:W-:Y:S01]  /*2290*/  ISETP.GT.U32.AND P5, PT, R15, R48, PT ;  /* 0x000000300f00720c */ /* 0x000fe20003fa4070 */
[----:B------:R-:W-:-:S04]  /*22a0*/  IMAD.HI.U32 R28, R4, R54, RZ ;  /* 0x00000036041c7227 */ /* 0x000fc800078e00ff */
[--C-:B------:R-:W-:Y:S01]  /*22b0*/  @!P1 IMAD.IADD R51, R51, 0x1, -R15.reuse ;  /* 0x0000000133339824 */ /* 0x100fe200078e0a0f */
[----:B------:R-:W-:Y:S01]  /*22c0*/  ISETP.GE.AND P3, PT, R5, RZ, PT ;  /* 0x000000ff0500720c */ /* 0x000fe20003f66270 */
[----:B------:R-:W4:Y:S02]  /*22d0*/  LDL.LU R60, [R1+0x28c0] ;  /* 0x0028c000013c7983 */ /* 0x000f240000300800 */
[----:B------:R-:W-:Y:S01]  /*22e0*/  @!P4 IMAD.IADD R53, R53, 0x1, -R15 ;  /* 0x000000013535c824 */ /* 0x000fe200078e0a0f */
[----:B------:R-:W-:Y:S01]  /*22f0*/  ISETP.GE.AND P4, PT, R8, RZ, PT ;  /* 0x000000ff0800720c */ /* 0x000fe20003f86270 */
[----:B------:R-:W-:Y:S01]  /*2300*/  @!P0 IMAD.MOV R51, RZ, RZ, -R51 ;  /* 0x000000ffff338224 */ /* 0x000fe200078e0a33 */
[----:B------:R-:W-:Y:S01]  /*2310*/  IABS R8, R8 ;  /* 0x0000000800087213 */ /* 0x000fe20000000000 */
[----:B------:R-:W-:Y:S01]  /*2320*/  @!P5 IMAD.IADD R48, R48, 0x1, -R15 ;  /* 0x000000013030d824 */ /* 0x000fe200078e0a0f */
[----:B------:R-:W-:Y:S02]  /*2330*/  ISETP.GE.AND P0, PT, R61, RZ, PT ;  /* 0x000000ff3d00720c */ /* 0x000fe40003f06270 */
[----:B------:R-:W-:Y:S01]  /*2340*/  IABS R15, R7 ;  /* 0x00000007000f7213 */ /* 0x000fe20000000000 */
[----:B------:R-:W-:Y:S01]  /*2350*/  IMAD.MOV R28, RZ, RZ, -R28 ;  /* 0x000000ffff1c7224 */ /* 0x000fe200078e0a1c */
[----:B------:R-:W-:-:S03]  /*2360*/  ISETP.GE.AND P5, PT, R3, RZ, PT ;  /* 0x000000ff0300720c */ /* 0x000fc60003fa6270 */
[----:B------:R-:W-:-:S04]  /*2370*/  IMAD.HI.U32 R29, R4, R15, RZ ;  /* 0x0000000f041d7227 */ /* 0x000fc800078e00ff */
[C---:B------:R-:W-:Y:S01]  /*2380*/  IMAD R5, R0.reuse, R28, R54 ;  /* 0x0000001c00057224 */ /* 0x040fe200078e0236 */
[----:B------:R-:W-:Y:S01]  /*2390*/  IABS R28, R10 ;  /* 0x0000000a001c7213 */ /* 0x000fe20000000000 */
[----:B------:R-:W-:Y:S02]  /*23a0*/  IMAD.MOV R29, RZ, RZ, -R29 ;  /* 0x000000ffff1d7224 */ /* 0x000fe400078e0a1d */
[----:B------:R-:W-:Y:S01]  /*23b0*/  @!P0 IMAD.MOV R48, RZ, RZ, -R48 ;  /* 0x000000ffff308224 */ /* 0x000fe200078e0a30 */
[C---:B------:R-:W-:Y:S01]  /*23c0*/  ISETP.GT.U32.AND P0, PT, R0.reuse, R5, PT ;  /* 0x000000050000720c */ /* 0x040fe20003f04070 */
[----:B------:R-:W-:Y:S02]  /*23d0*/  IMAD R15, R0, R29, R15 ;  /* 0x0000001d000f7224 */ /* 0x000fe400078e020f */
[----:B------:R-:W-:-:S04]  /*23e0*/  IMAD.HI.U32 R29, R4, R28, RZ ;  /* 0x0000001c041d7227 */ /* 0x000fc800078e00ff */
[----:B------:R-:W-:Y:S01]  /*23f0*/  @!P5 IMAD.MOV R53, RZ, RZ, -R53 ;  /* 0x000000ffff35d224 */ /* 0x000fe200078e0a35 */
[----:B------:R-:W-:Y:S01]  /*2400*/  ISETP.NE.AND P5, PT, R2, RZ, PT ;  /* 0x000000ff0200720c */ /* 0x000fe20003fa5270 */
[----:B------:R-:W-:Y:S01]  /*2410*/  IMAD.MOV R29, RZ, RZ, -R29 ;  /* 0x000000ffff1d7224 */ /* 0x000fe200078e0a1d */
[----:B------:R-:W-:-:S03]  /*2420*/  LOP3.LUT R2, RZ, R2, RZ, 0x33, !PT ;  /* 0x00000002ff027212 */ /* 0x000fc600078e33ff */
[----:B------:R-:W-:Y:S01]  /*2430*/  IMAD R28, R0, R29, R28 ;  /* 0x0000001d001c7224 */ /* 0x000fe200078e021c */
[C---:B------:R-:W-:Y:S02]  /*2440*/  SEL R29, R2.reuse, R51, !P5 ;  /* 0x00000033021d7207 */ /* 0x040fe40006800000 */
[----:B------:R-:W-:Y:S01]  /*2450*/  SEL R3, R2, R53, !P5 ;  /* 0x0000003502037207 */ /* 0x000fe20006800000 */
[----:B------:R-:W-:-:S05]  /*2460*/  @!P0 IMAD.IADD R5, R5, 0x1, -R0 ;  /* 0x0000000105058824 */ /* 0x000fca00078e0a00 */
[----:B------:R-:W-:Y:S02]  /*2470*/  ISETP.GT.U32.AND P0, PT, R0, R5, PT ;  /* 0x000000050000720c */ /* 0x000fe40003f04070 */
[----:B------:R-:W-:Y:S02]  /*2480*/  ISETP.GE.AND P1, PT, R7, RZ, PT ;  /* 0x000000ff0700720c */ /* 0x000fe40003f26270 */
[----:B------:R-:W-:-:S05]  /*2490*/  IABS R7, R9 ;  /* 0x0000000900077213 */ /* 0x000fca0000000000 */
[----:B------:R-:W-:-:S04]  /*24a0*/  IMAD.HI.U32 R50, R4, R7, RZ ;  /* 0x0000000704327227 */ /* 0x000fc800078e00ff */
[----:B------:R-:W-:Y:S01]  /*24b0*/  @!P0 IMAD.IADD R5, R5, 0x1, -R0 ;  /* 0x0000000105058824 */ /* 0x000fe200078e0a00 */
[----:B------:R-:W-:Y:S01]  /*24c0*/  ISETP.GT.U32.AND P0, PT, R0, R28, PT ;  /* 0x0000001c0000720c */ /* 0x000fe20003f04070 */
[----:B------:R-:W-:-:S04]  /*24d0*/  IMAD.MOV R50, RZ, RZ, -R50 ;  /* 0x000000ffff327224 */ /* 0x000fc800078e0a32 */
[----:B------:R-:W-:-:S08]  /*24e0*/  IMAD R7, R0, R50, R7 ;  /* 0x0000003200077224 */ /* 0x000fd000078e0207 */
[----:B------:R-:W-:Y:S01]  /*24f0*/  @!P0 IMAD.IADD R28, R28, 0x1, -R0 ;  /* 0x000000011c1c8824 */ /* 0x000fe200078e0a00 */
[----:B------:R-:W-:Y:S02]  /*2500*/  ISETP.GE.AND P0, PT, R10, RZ, PT ;  /* 0x000000ff0a00720c */ /* 0x000fe40003f06270 */
[----:B------:R-:W-:Y:S02]  /*2510*/  IABS R10, R16 ;  /* 0x00000010000a7213 */ /* 0x000fe40000000000 */
[----:B--2---:R-:W-:-:S13]  /*2520*/  ISETP.GE.AND P6, PT, R52, RZ, PT ;  /* 0x000000ff3400720c */ /* 0x004fda0003fc6270 */
[----:B------:R-:W-:Y:S01]  /*2530*/  @!P6 IMAD.MOV R49, RZ, RZ, -R49 ;  /* 0x000000ffff31e224 */ /* 0x000fe200078e0a31 */
[----:B------:R-:W-:Y:S01]  /*2540*/  ISETP.GT.U32.AND P6, PT, R0, R6, PT ;  /* 0x000000060000720c */ /* 0x000fe20003fc4070 */
[----:B------:R-:W-:-:S12]  /*2550*/  IMAD.HI.U32 R52, R4, R8, RZ ;  /* 0x0000000804347227 */ /* 0x000fd800078e00ff */
[----:B------:R-:W-:-:S05]  /*2560*/  @!P6 IMAD.IADD R6, R6, 0x1, -R0 ;  /* 0x000000010606e824 */ /* 0x000fca00078e0a00 */
[----:B------:R-:W-:Y:S01]  /*2570*/  ISETP.GT.U32.AND P6, PT, R0, R6, PT ;  /* 0x000000060000720c */ /* 0x000fe20003fc4070 */
[----:B------:R-:W-:-:S04]  /*2580*/  IMAD.MOV R52, RZ, RZ, -R52 ;  /* 0x000000ffff347224 */ /* 0x000fc800078e0a34 */
[----:B------:R-:W-:Y:S01]  /*2590*/  IMAD R8, R0, R52, R8 ;  /* 0x0000003400087224 */ /* 0x000fe200078e0208 */
[----:B------:R-:W-:-:S07]  /*25a0*/  SEL R49, R2, R49, !P5 ;  /* 0x0000003102317207 */ /* 0x000fce0006800000 */
[----:B------:R-:W-:Y:S01]  /*25b0*/  @!P6 IMAD.IADD R6, R6, 0x1, -R0 ;  /* 0x000000010606e824 */ /* 0x000fe200078e0a00 */
[----:B------:R-:W-:Y:S02]  /*25c0*/  ISETP.GT.U32.AND P6, PT, R0, R8, PT ;  /* 0x000000080000720c */ /* 0x000fe40003fc4070 */
[----:B------:R-:W-:Y:S01]  /*25d0*/  SEL R2, R2, R48, !P5 ;  /* 0x0000003002027207 */ /* 0x000fe20006800000 */
[----:B------:R-:W-:Y:S01]  /*25e0*/  STL [R1+0x94], R49 ;  /* 0x0000943101007387 */ /* 0x000fe20000100800 */
[----:B------:R-:W-:-:S03]  /*25f0*/  ISETP.GT.U32.AND P5, PT, R0, R15, PT ;  /* 0x0000000f0000720c */ /* 0x000fc60003fa4070 */
[----:B------:R-:W-:Y:S04]  /*2600*/  STL [R1+0x90], R29 ;  /* 0x0000901d01007387 */ /* 0x000fe80000100800 */
[----:B------:R-:W-:Y:S02]  /*2610*/  STL [R1+0x8c], R3 ;  /* 0x00008c0301007387 */ /* 0x000fe40000100800 */
[----:B------:R-:W-:Y:S02]  /*2620*/  @!P6 IMAD.IADD R8, R8, 0x1, -R0 ;  /* 0x000000010808e824 */ /* 0x000fe400078e0a00 */
[----:B------:R2:W-:Y:S03]  /*2630*/  STL [R1+0x88], R2 ;  /* 0x0000880201007387 */ /* 0x0005e60000100800 */
[----:B------:R-:W-:-:S02]  /*2640*/  ISETP.GT.U32.AND P6, PT, R0, R8, PT ;  /* 0x000000080000720c */ /* 0x000fc40003fc4070 */
[----:B--2---:R-:W-:Y:S01]  /*2650*/  IABS R2, R12 ;  /* 0x0000000c00027213 */ /* 0x004fe20000000000 */
[----:B------:R-:W-:-:S04]  /*2660*/  @!P5 IMAD.IADD R15, R15, 0x1, -R0 ;  /* 0x000000010f0fd824 */ /* 0x000fc800078e0a00 */
[----:B------:R-:W-:-:S04]  /*2670*/  IMAD.HI.U32 R51, R4, R2, RZ ;  /* 0x0000000204337227 */ /* 0x000fc800078e00ff */
[----:B------:R-:W-:Y:S01]  /*2680*/  IMAD.MOV R51, RZ, RZ, -R51 ;  /* 0x000000ffff337224 */ /* 0x000fe200078e0a33 */
[----:B------:R-:W-:-:S03]  /*2690*/  ISETP.GT.U32.AND P5, PT, R0, R15, PT ;  /* 0x0000000f0000720c */ /* 0x000fc60003fa4070 */
[----:B------:R-:W-:Y:S01]  /*26a0*/  IMAD R2, R0, R51, R2 ;  /* 0x0000003300027224 */ /* 0x000fe200078e0202 */
[----:B------:R-:W-:Y:S01]  /*26b0*/  IABS R29, R11 ;  /* 0x0000000b001d7213 */ /* 0x000fe20000000000 */
[----:B------:R-:W-:-:S03]  /*26c0*/  @!P6 IMAD.IADD R8, R8, 0x1, -R0 ;  /* 0x000000010808e824 */ /* 0x000fc600078e0a00 */
[----:B------:R-:W-:Y:S01]  /*26d0*/  ISETP.GT.U32.AND P6, PT, R0, R2, PT ;  /* 0x000000020000720c */ /* 0x000fe20003fc4070 */
[----:B------:R-:W-:Y:S02]  /*26e0*/  IMAD.MOV.U32 R3, RZ, RZ, R6 ;  /* 0x000000ffff037224 */ /* 0x000fe400078e0006 */
[----:B------:R-:W-:Y:S01]  /*26f0*/  IMAD.HI.U32 R50, R4, R29, RZ ;  /* 0x0000001d04327227 */ /* 0x000fe200078e00ff */
[----:B------:R-:W-:-:S03]  /*2700*/  IABS R49, R13 ;  /* 0x0000000d00317213 */ /* 0x000fc60000000000 */
[----:B------:R-:W-:Y:S01]  /*2710*/  @!P3 IMAD.MOV R3, RZ, RZ, -R3 ;  /* 0x000000ffff03b224 */ /* 0x000fe200078e0a03 */
[C---:B------:R-:W-:Y:S01]  /*2720*/  ISETP.GT.U32.AND P3, PT, R0.reuse, R7, PT ;  /* 0x000000070000720c */ /* 0x040fe20003f64070 */
[----:B------:R-:W-:Y:S02]  /*2730*/  @!P5 IMAD.IADD R15, R15, 0x1, -R0 ;  /* 0x000000010f0fd824 */ /* 0x000fe400078e0a00 */
[----:B------:R-:W-:Y:S01]  /*2740*/  IMAD.MOV R50, RZ, RZ, -R50 ;  /* 0x000000ffff327224 */ /* 0x000fe200078e0a32 */
[----:B------:R2:W-:Y:S01]  /*2750*/  STL [R1+0x10], R3 ;  /* 0x0000100301007387 */ /* 0x0005e20000100800 */
[----:B------:R-:W-:Y:S01]  /*2760*/  IMAD.MOV.U32 R52, RZ, RZ, R5 ;  /* 0x000000ffff347224 */ /* 0x000fe200078e0005 */
[----:B------:R-:W-:Y:S01]  /*2770*/  IABS R48, R14 ;  /* 0x0000000e00307213 */ /* 0x000fe20000000000 */
[----:B------:R-:W-:Y:S02]  /*2780*/  IMAD R29, R0, R50, R29 ;  /* 0x00000032001d7224 */ /* 0x000fe400078e021d */
[----:B------:R-:W-:Y:S01]  /*2790*/  @!P6 IMAD.IADD R2, R2, 0x1, -R0 ;  /* 0x000000010202e824 */ /* 0x000fe200078e0a00 */
[----:B------:R-:W-:Y:S01]  /*27a0*/  ISETP.GT.U32.AND P6, PT, R0, R28, PT ;  /* 0x0000001c0000720c */ /* 0x000fe20003fc4070 */
[----:B------:R-:W-:-:S04]  /*27b0*/  IMAD.HI.U32 R6, R4, R49, RZ ;  /* 0x0000003104067227 */ /* 0x000fc800078e00ff */
[----:B--2---:R-:W-:Y:S02]  /*27c0*/  IMAD.MOV.U32 R3, RZ, RZ, R15 ;  /* 0x000000ffff037224 */ /* 0x004fe400078e000f */
[----:B------:R-:W-:Y:S02]  /*27d0*/  @!P2 IMAD.MOV R52, RZ, RZ, -R52 ;  /* 0x000000ffff34a224 */ /* 0x000fe400078e0a34 */
[----:B------:R-:W-:Y:S01]  /*27e0*/  @!P1 IMAD.MOV R3, RZ, RZ, -R3 ;  /* 0x000000ffff039224 */ /* 0x000fe200078e0a03 */
[----:B------:R-:W-:Y:S01]  /*27f0*/  ISETP.GT.U32.AND P5, PT, R0, R29, PT ;  /* 0x0000001d0000720c */ /* 0x000fe20003fa4070 */
[----:B------:R-:W-:Y:S01]  /*2800*/  IMAD.HI.U32 R50, R4, R48, RZ ;  /* 0x0000003004327227 */ /* 0x000fe200078e00ff */
[----:B------:R-:W-:Y:S03]  /*2810*/  STL [R1+0xc], R52 ;  /* 0x00000c3401007387 */ /* 0x000fe60000100800 */
[----:B------:R-:W-:Y:S01]  /*2820*/  IMAD.MOV R6, RZ, RZ, -R6 ;  /* 0x000000ffff067224 */ /* 0x000fe200078e0a06 */
[----:B------:R2:W-:Y:S01]  /*2830*/  STL [R1+0x8], R3 ;  /* 0x0000080301007387 */ /* 0x0005e20000100800 */
[----:B------:R-:W-:Y:S01]  /*2840*/  @!P3 IMAD.IADD R7, R7, 0x1, -R0 ;  /* 0x000000010707b824 */ /* 0x000fe200078e0a00 */
[----:B------:R-:W-:Y:S01]  /*2850*/  ISETP.GE.AND P3, PT, R9, RZ, PT ;  /* 0x000000ff0900720c */ /* 0x000fe20003f66270 */
[----:B------:R-:W-:-:S02]  /*2860*/  IMAD.MOV R50, RZ, RZ, -R50 ;  /* 0x000000ffff327224 */ /* 0x000fc400078e0a32 */
[----:B------:R-:W-:Y:S02]  /*2870*/  IMAD R9, R0, R6, R49 ;  /* 0x0000000600097224 */ /* 0x000fe400078e0231 */
[----:B--2---:R-:W-:Y:S02]  /*2880*/  IMAD.MOV.U32 R3, RZ, RZ, R8 ;  /* 0x000000ffff037224 */ /* 0x004fe400078e0008 */
[----:B------:R-:W-:-:S04]  /*2890*/  IMAD.HI.U32 R8, R4, R10, RZ ;  /* 0x0000000a04087227 */ /* 0x000fc800078e00ff */
[C---:B------:R-:W-:Y:S02]  /*28a0*/  IMAD R6, R0.reuse, R50, R48 ;  /* 0x0000003200067224 */ /* 0x040fe400078e0230 */
[----:B------:R-:W-:Y:S01]  /*28b0*/  @!P4 IMAD.MOV R3, RZ, RZ, -R3 ;  /* 0x000000ffff03c224 */ /* 0x000fe200078e0a03 */
[----:B------:R-:W-:Y:S01]  /*28c0*/  ISETP.GT.U32.AND P4, PT, R0, R9, PT ;  /* 0x000000090000720c */ /* 0x000fe20003f84070 */
[----:B------:R-:W-:Y:S02]  /*28d0*/  @!P6 IMAD.IADD R28, R28, 0x1, -R0 ;  /* 0x000000011c1ce824 */ /* 0x000fe400078e0a00 */
[----:B------:R-:W-:Y:S01]  /*28e0*/  IMAD.MOV R8, RZ, RZ, -R8 ;  /* 0x000000ffff087224 */ /* 0x000fe200078e0a08 */
[C---:B------:R-:W-:Y:S01]  /*28f0*/  ISETP.GT.U32.AND P6, PT, R0.reuse, R6, PT ;  /* 0x000000060000720c */ /* 0x040fe20003fc4070 */
[----:B------:R-:W-:Y:S02]  /*2900*/  @!P5 IMAD.IADD R29, R29, 0x1, -R0 ;  /* 0x000000011d1dd824 */ /* 0x000fe400078e0a00 */
[----:B------:R-:W-:-:S02]  /*2910*/  IMAD R8, R0, R8, R10 ;  /* 0x0000000800087224 */ /* 0x000fc400078e020a */
[----:B------:R-:W-:Y:S01]  /*2920*/  IMAD.MOV.U32 R61, RZ, RZ, R28 ;  /* 0x000000ffff3d7224 */ /* 0x000fe200078e001c */
[C---:B------:R-:W-:Y:S02]  /*2930*/  ISETP.GT.U32.AND P5, PT, R0.reuse, R7, PT ;  /* 0x000000070000720c */ /* 0x040fe40003fa4070 */
[C---:B------:R-:W-:Y:S01]  /*2940*/  ISETP.GT.U32.AND P2, PT, R0.reuse, R29, PT ;  /* 0x0000001d0000720c */ /* 0x040fe20003f44070 */
[----:B------:R-:W-:Y:S01]  /*2950*/  @!P0 IMAD.MOV R61, RZ, RZ, -R61 ;  /* 0x000000ffff3d8224 */ /* 0x000fe200078e0a3d */
[C---:B------:R-:W-:Y:S01]  /*2960*/  ISETP.GT.U32.AND P0, PT, R0.reuse, R8, PT ;  /* 0x000000080000720c */ /* 0x040fe20003f04070 */
[--C-:B------:R-:W-:Y:S01]  /*2970*/  @!P4 IMAD.IADD R9, R9, 0x1, -R0.reuse ;  /* 0x000000010909c824 */ /* 0x100fe200078e0a00 */
[----:B------:R-:W-:Y:S01]  /*2980*/  ISETP.GT.U32.AND P1, PT, R0, R2, PT ;  /* 0x000000020000720c */ /* 0x000fe20003f24070 */
[----:B------:R-:W-:Y:S01]  /*2990*/  @!P6 IMAD.IADD R6, R6, 0x1, -R0 ;  /* 0x000000010606e824 */ /* 0x000fe200078e0a00 */
[----:B------:R-:W-:Y:S02]  /*29a0*/  IABS R48, R17 ;  /* 0x0000001100307213 */ /* 0x000fe40000000000 */
[----:B------:R-:W-:-:S03]  /*29b0*/  ISETP.GT.U32.AND P6, PT, R0, R9, PT ;  /* 0x000000090000720c */ /* 0x000fc60003fc4070 */
[--C-:B------:R-:W-:Y:S01]  /*29c0*/  @!P5 IMAD.IADD R7, R7, 0x1, -R0.reuse ;  /* 0x000000010707d824 */ /* 0x100fe200078e0a00 */
[----:B------:R-:W-:Y:S01]  /*29d0*/  ISETP.GE.AND P5, PT, R11, RZ, PT ;  /* 0x000000ff0b00720c */ /* 0x000fe20003fa6270 */
[--C-:B------:R-:W-:Y:S01]  /*29e0*/  @!P2 IMAD.IADD R29, R29, 0x1, -R0.reuse ;  /* 0x000000011d1da824 */ /* 0x100fe200078e0a00 */
[----:B------:R2:W-:Y:S01]  /*29f0*/  STL [R1+0x4], R3 ;  /* 0x0000040301007387 */ /* 0x0005e20000100800 */
[----:B------:R-:W-:Y:S01]  /*2a00*/  @!P0 IMAD.IADD R8, R8, 0x1, -R0 ;  /* 0x0000000108088824 */ /* 0x000fe200078e0a00 */
[----:B------:R-:W-:Y:S01]  /*2a10*/  ISETP.GE.AND P2, PT, R12, RZ, PT ;  /* 0x000000ff0c00720c */ /* 0x000fe20003f46270 */
[----:B------:R-:W-:Y:S01]  /*2a20*/  IMAD.HI.U32 R5, R4, R48, RZ ;  /* 0x0000003004057227 */ /* 0x000fe200078e00ff */
[----:B------:R-:W-:Y:S01]  /*2a30*/  ISETP.GE.AND P4, PT, R14, RZ, PT ;  /* 0x000000ff0e00720c */ /* 0x000fe20003f86270 */
[----:B------:R-:W3:Y:S01]  /*2a40*/  LDL.LU R54, [R1+0x14] ;  /* 0x0000140001367983 */ /* 0x000ee20000300800 */
[----:B------:R-:W-:Y:S01]  /*2a50*/  ISETP.GT.U32.AND P0, PT, R0, R8, PT ;  /* 0x000000080000720c */ /* 0x000fe20003f04070 */
[----:B--2---:R-:W-:-:S02]  /*2a60*/  IMAD.MOV.U32 R3, RZ, RZ, R7 ;  /* 0x000000ffff037224 */ /* 0x004fc400078e0007 */
[--C-:B------:R-:W-:Y:S02]  /*2a70*/  @!P1 IMAD.IADD R2, R2, 0x1, -R0.reuse ;  /* 0x0000000102029824 */ /* 0x100fe400078e0a00 */
[----:B------:R-:W-:Y:S02]  /*2a80*/  IMAD.MOV R5, RZ, RZ, -R5 ;  /* 0x000000ffff057224 */ /* 0x000fe400078e0a05 */
[----:B------:R-:W-:Y:S01]  /*2a90*/  @!P3 IMAD.MOV R3, RZ, RZ, -R3 ;  /* 0x000000ffff03b224 */ /* 0x000fe200078e0a03 */
[C---:B------:R-:W-:Y:S01]  /*2aa0*/  ISETP.GT.U32.AND P3, PT, R0.reuse, R6, PT ;  /* 0x000000060000720c */ /* 0x040fe20003f64070 */
[----:B------:R-:W-:Y:S01]  /*2ab0*/  IMAD.MOV.U32 R14, RZ, RZ, R29 ;  /* 0x000000ffff0e7224 */ /* 0x000fe200078e001d */
[----:B------:R-:W-:Y:S01]  /*2ac0*/  IABS R7, R19 ;  /* 0x0000001300077213 */ /* 0x000fe20000000000 */
[----:B------:R-:W-:Y:S02]  /*2ad0*/  @!P6 IMAD.IADD R9, R9, 0x1, -R0 ;  /* 0x000000010909e824 */ /* 0x000fe400078e0a00 */
[----:B------:R-:W-:-:S02]  /*2ae0*/  IMAD R5, R0, R5, R48 ;  /* 0x0000000500057224 */ /* 0x000fc400078e0230 */
[----:B------:R-:W-:Y:S02]  /*2af0*/  IMAD.MOV.U32 R15, RZ, RZ, R2 ;  /* 0x000000ffff0f7224 */ /* 0x000fe400078e0002 */
[----:B------:R-:W-:Y:S01]  /*2b00*/  @!P5 IMAD.MOV R14, RZ, RZ, -R14 ;  /* 0x000000ffff0ed224 */ /* 0x000fe200078e0a0e */
[----:B------:R-:W-:Y:S01]  /*2b10*/  ISETP.GE.AND P5, PT, R16, RZ, PT ;  /* 0x000000ff1000720c */ /* 0x000fe20003fa6270 */
[----:B------:R-:W-:Y:S02]  /*2b20*/  IMAD.MOV.U32 R16, RZ, RZ, R9 ;  /* 0x000000ffff107224 */ /* 0x000fe400078e0009 */
[----:B------:R-:W-:Y:S01]  /*2b30*/  @!P2 IMAD.MOV R15, RZ, RZ, -R15 ;  /* 0x000000ffff0fa224 */ /* 0x000fe200078e0a0f */
[----:B------:R-:W-:Y:S01]  /*2b40*/  ISETP.GT.U32.AND P2, PT, R0, R5, PT ;  /* 0x000000050000720c */ /* 0x000fe20003f44070 */
[----:B------:R-:W-:Y:S01]  /*2b50*/  IMAD.HI.U32 R9, R4, R7, RZ ;  /* 0x0000000704097227 */ /* 0x000fe200078e00ff */
[----:B------:R-:W-:-:S03]  /*2b60*/  IABS R11, R18 ;  /* 0x00000012000b7213 */ /* 0x000fc60000000000 */
[----:B------:R-:W-:Y:S02]  /*2b70*/  IMAD.MOV R12, RZ, RZ, -R9 ;  /* 0x000000ffff0c7224 */ /* 0x000fe400078e0a09 */
[--C-:B------:R-:W-:Y:S02]  /*2b80*/  @!P0 IMAD.IADD R8, R8, 0x1, -R0.reuse ;  /* 0x0000000108088824 */ /* 0x100fe400078e0a00 */
[----:B------:R-:W-:Y:S01]  /*2b90*/  @!P3 IMAD.IADD R6, R6, 0x1, -R0 ;  /* 0x000000010606b824 */ /* 0x000fe200078e0a00 */
[----:B------:R-:W-:Y:S01]  /*2ba0*/  ISETP.GE.AND P3, PT, R18, RZ, PT ;  /* 0x000000ff1200720c */ /* 0x000fe20003f66270 */
[----:B------:R-:W-:Y:S02]  /*2bb0*/  IMAD R7, R0, R12, R7 ;  /* 0x0000000c00077224 */ /* 0x000fe400078e0207 */
[----:B------:R-:W-:Y:S02]  /*2bc0*/  IMAD.MOV.U32 R18, RZ, RZ, R8 ;  /* 0x000000ffff127224 */ /* 0x000fe400078e0008 */
[----:B------:R-:W-:-:S02]  /*2bd0*/  @!P2 IMAD.IADD R5, R5, 0x1, -R0 ;  /* 0x000000010505a824 */ /* 0x000fc400078e0a00 */
[----:B------:R-:W-:Y:S01]  /*2be0*/  @!P5 IMAD.MOV R18, RZ, RZ, -R18 ;  /* 0x000000ffff12d224 */ /* 0x000fe200078e0a12 */
[----:B------:R-:W-:Y:S01]  /*2bf0*/  ISETP.GT.U32.AND P5, PT, R0, R7, PT ;  /* 0x000000070000720c */ /* 0x000fe20003fa4070 */
[----:B------:R-:W-:Y:S01]  /*2c00*/  IMAD.HI.U32 R10, R4, R11, RZ ;  /* 0x0000000b040a7227 */ /* 0x000fe200078e00ff */
[C---:B------:R-:W-:Y:S02]  /*2c10*/  ISETP.GT.U32.AND P2, PT, R0.reuse, R5, PT ;  /* 0x000000050000720c */ /* 0x040fe40003f44070 */
[----:B------:R-:W-:Y:S01]  /*2c20*/  ISETP.GE.AND P1, PT, R13, RZ, PT ;  /* 0x000000ff0d00720c */ /* 0x000fe20003f26270 */
[----:B------:R-:W-:Y:S01]  /*2c30*/  IMAD.MOV R10, RZ, RZ, -R10 ;  /* 0x000000ffff0a7224 */ /* 0x000fe200078e0a0a */
[----:B------:R-:W-:Y:S02]  /*2c40*/  IABS R2, R20 ;  /* 0x0000001400027213 */ /* 0x000fe40000000000 */
[----:B------:R-:W-:Y:S01]  /*2c50*/  ISETP.GE.AND P6, PT, R17, RZ, PT ;  /* 0x000000ff1100720c */ /* 0x000fe20003fc6270 */
[----:B------:R-:W-:Y:S01]  /*2c60*/  IMAD R11, R0, R10, R11 ;  /* 0x0000000a000b7224 */ /* 0x000fe200078e020b */
[----:B------:R-:W-:Y:S01]  /*2c70*/  IABS R10, R21 ;  /* 0x00000015000a7213 */ /* 0x000fe20000000000 */
[----:B------:R-:W-:-:S04]  /*2c80*/  IMAD.HI.U32 R9, R4, R2, RZ ;  /* 0x0000000204097227 */ /* 0x000fc800078e00ff */
[--C-:B------:R-:W-:Y:S02]  /*2c90*/  @!P5 IMAD.IADD R7, R7, 0x1, -R0.reuse ;  /* 0x000000010707d824 */ /* 0x100fe400078e0a00 */
[----:B------:R-:W-:Y:S02]  /*2ca0*/  IMAD.MOV R9, RZ, RZ, -R9 ;  /* 0x000000ffff097224 */ /* 0x000fe400078e0a09 */
[----:B------:R-:W-:Y:S01]  /*2cb0*/  @!P2 IMAD.IADD R5, R5, 0x1, -R0 ;  /* 0x000000010505a824 */ /* 0x000fe200078e0a00 */
[----:B------:R-:W-:Y:S01]  /*2cc0*/  ISETP.GT.U32.AND P5, PT, R0, R7, PT ;  /* 0x000000070000720c */ /* 0x000fe20003fa4070 */
[----:B------:R-:W-:Y:S01]  /*2cd0*/  IMAD.HI.U32 R13, R4, R10, RZ ;  /* 0x0000000a040d7227 */ /* 0x000fe200078e00ff */
[----:B------:R-:W-:-:S03]  /*2ce0*/  ISETP.GT.U32.AND P0, PT, R0, R11, PT ;  /* 0x0000000b0000720c */ /* 0x000fc60003f04070 */
[----:B------:R-:W-:Y:S01]  /*2cf0*/  @!P1 IMAD.MOV R16, RZ, RZ, -R16 ;  /* 0x000000ffff109224 */ /* 0x000fe200078e0a10 */
[----:B------:R-:W-:Y:S01]  /*2d00*/  ISETP.GE.AND P1, PT, R19, RZ, PT ;  /* 0x000000ff1300720c */ /* 0x000fe20003f26270 */
[C---:B------:R-:W-:Y:S01]  /*2d10*/  IMAD R2, R0.reuse, R9, R2 ;  /* 0x0000000900027224 */ /* 0x040fe200078e0202 */
[----:B------:R-:W-:Y:S01]  /*2d20*/  IABS R12, R22 ;  /* 0x00000016000c7213 */ /* 0x000fe20000000000 */
[----:B------:R-:W-:Y:S02]  /*2d30*/  IMAD.MOV.U32 R19, RZ, RZ, R5 ;  /* 0x000000ffff137224 */ /* 0x000fe400078e0005 */
[----:B------:R-:W-:Y:S02]  /*2d40*/  IMAD.MOV R13, RZ, RZ, -R13 ;  /* 0x000000ffff0d7224 */ /* 0x000fe400078e0a0d */
[----:B------:R-:W-:Y:S01]  /*2d50*/  @!P6 IMAD.MOV R19, RZ, RZ, -R19 ;  /* 0x000000ffff13e224 */ /* 0x000fe200078e0a13 */
[C---:B------:R-:W-:Y:S01]  /*2d60*/  ISETP.GT.U32.AND P6, PT, R0.reuse, R2, PT ;  /* 0x000000020000720c */ /* 0x040fe20003fc4070 */
[----:B------:R-:W-:-:S02]  /*2d70*/  IMAD R10, R0, R13, R10 ;  /* 0x0000000d000a7224 */ /* 0x000fc400078e020a */
[----:B------:R-:W-:-:S04]  /*2d80*/  IMAD.HI.U32 R8, R4, R12, RZ ;  /* 0x0000000c04087227 */ /* 0x000fc800078e00ff */
[----:B------:R-:W-:Y:S01]  /*2d90*/  @!P5 IMAD.IADD R7, R7, 0x1, -R0 ;  /* 0x000000010707d824 */ /* 0x000fe200078e0a00 */
[C---:B------:R-:W-:Y:S01]  /*2da0*/  ISETP.GT.U32.AND P5, PT, R0.reuse, R10, PT ;  /* 0x0000000a0000720c */ /* 0x040fe20003fa4070 */
[----:B------:R-:W-:Y:S02]  /*2db0*/  IMAD.MOV R8, RZ, RZ, -R8 ;  /* 0x000000ffff087224 */ /* 0x000fe400078e0a08 */
[----:B------:R-:W-:Y:S02]  /*2dc0*/  @!P0 IMAD.IADD R11, R11, 0x1, -R0 ;  /* 0x000000010b0b8824 */ /* 0x000fe400078e0a00 */
[----:B------:R-:W-:-:S03]  /*2dd0*/  IMAD R8, R0, R8, R12 ;  /* 0x0000000800087224 */ /* 0x000fc600078e020c */
[----:B------:R-:W-:Y:S01]  /*2de0*/  ISETP.GT.U32.AND P0, PT, R0, R11, PT ;  /* 0x0000000b0000720c */ /* 0x000fe20003f04070 */
[----:B------:R-:W-:Y:S01]  /*2df0*/  IMAD.MOV.U32 R17, RZ, RZ, R6 ;  /* 0x000000ffff117224 */ /* 0x000fe200078e0006 */
[----:B------:R-:W-:Y:S01]  /*2e00*/  IABS R6, R24 ;  /* 0x0000001800067213 */ /* 0x000fe20000000000 */
[--C-:B------:R-:W-:Y:S01]  /*2e10*/  @!P6 IMAD.IADD R2, R2, 0x1, -R0.reuse ;  /* 0x000000010202e824 */ /* 0x100fe200078e0a00 */
[----:B------:R-:W-:Y:S01]  /*2e20*/  ISETP.GT.U32.AND P6, PT, R0, R8, PT ;  /* 0x000000080000720c */ /* 0x000fe20003fc4070 */
[----:B------:R-:W-:Y:S01]  /*2e30*/  @!P4 IMAD.MOV R17, RZ, RZ, -R17 ;  /* 0x000000ffff11c224 */ /* 0x000fe200078e0a11 */
[----:B------:R-:W-:Y:S01]  /*2e40*/  ISETP.GE.AND P4, PT, R20, RZ, PT ;  /* 0x000000ff1400720c */ /* 0x000fe20003f86270 */
[----:B------:R-:W-:Y:S01]  /*2e50*/  @!P5 IMAD.IADD R10, R10, 0x1, -R0 ;  /* 0x000000010a0ad824 */ /* 0x000fe200078e0a00 */
[----:B------:R-:W-:Y:S01]  /*2e60*/  ISETP.GT.U32.AND P5, PT, R0, R2, PT ;  /* 0x000000020000720c */ /* 0x000fe20003fa4070 */
[----:B------:R-:W-:Y:S01]  /*2e70*/  IMAD.HI.U32 R20, R4, R6, RZ ;  /* 0x0000000604147227 */ /* 0x000fe200078e00ff */
[----:B------:R-:W-:-:S02]  /*2e80*/  IABS R9, R23 ;  /* 0x0000001700097213 */ /* 0x000fc40000000000 */
[----:B------:R-:W-:Y:S01]  /*2e90*/  IABS R12, R25 ;  /* 0x00000019000c7213 */ /* 0x000fe20000000000 */
[----:B------:R-:W-:Y:S02]  /*2ea0*/  IMAD.MOV R20, RZ, RZ, -R20 ;  /* 0x000000ffff147224 */ /* 0x000fe400078e0a14 */
[----:B------:R-:W-:Y:S01]  /*2eb0*/  @!P0 IMAD.IADD R11, R11, 0x1, -R0 ;  /* 0x000000010b0b8824 */ /* 0x000fe200078e0a00 */
[----:B------:R-:W-:Y:S01]  /*2ec0*/  IABS R28, R26 ;  /* 0x0000001a001c7213 */ /* 0x000fe20000000000 */
[----:B------:R-:W-:Y:S02]  /*2ed0*/  IMAD R6, R0, R20, R6 ;  /* 0x0000001400067224 */ /* 0x000fe400078e0206 */
[----:B------:R-:W-:Y:S02]  /*2ee0*/  @!P6 IMAD.IADD R8, R8, 0x1, -R0 ;  /* 0x000000010808e824 */ /* 0x000fe400078e0a00 */
[----:B------:R-:W-:Y:S02]  /*2ef0*/  IMAD.MOV.U32 R20, RZ, RZ, R11 ;  /* 0x000000ffff147224 */ /* 0x000fe400078e000b */
[----:B------:R-:W-:Y:S01]  /*2f00*/  IMAD.HI.U32 R5, R4, R9, RZ ;  /* 0x0000000904057227 */ /* 0x000fe200078e00ff */
[----:B------:R-:W-:-:S03]  /*2f10*/  ISETP.GE.AND P2, PT, R21, RZ, PT ;  /* 0x000000ff1500720c */ /* 0x000fc60003f46270 */
[----:B------:R-:W-:Y:S01]  /*2f20*/  IMAD.MOV.U32 R11, RZ, RZ, R12 ;  /* 0x000000ffff0b7224 */ /* 0x000fe200078e000c */
[----:B------:R-:W-:Y:S01]  /*2f30*/  ISETP.GT.U32.AND P6, PT, R0, R8, PT ;  /* 0x000000080000720c */ /* 0x000fe20003fc4070 */
[----:B------:R-:W-:Y:S01]  /*2f40*/  @!P5 IMAD.IADD R2, R2, 0x1, -R0 ;  /* 0x000000010202d824 */ /* 0x000fe200078e0a00 */
[----:B------:R-:W-:Y:S01]  /*2f50*/  ISETP.GT.U32.AND P5, PT, R0, R6, PT ;  /* 0x000000060000720c */ /* 0x000fe20003fa4070 */
[----:B------:R-:W-:Y:S02]  /*2f60*/  IMAD.MOV.U32 R21, RZ, RZ, R7 ;  /* 0x000000ffff157224 */ /* 0x000fe400078e0007 */
[----:B------:R-:W-:Y:S02]  /*2f70*/  IMAD.MOV R5, RZ, RZ, -R5 ;  /* 0x000000ffff057224 */ /* 0x000fe400078e0a05 */
[----:B------:R-:W-:-:S04]  /*2f80*/  IMAD.HI.U32 R12, R4, R11, RZ ;  /* 0x0000000b040c7227 */ /* 0x000fc800078e00ff */
[----:B------:R-:W-:-:S04]  /*2f90*/  IMAD.HI.U32 R7, R4, R28, RZ ;  /* 0x0000001c04077227 */ /* 0x000fc800078e00ff */
[C---:B------:R-:W-:Y:S02]  /*2fa0*/  IMAD R9, R0.reuse, R5, R9 ;  /* 0x0000000500097224 */ /* 0x040fe400078e0209 */
[----:B------:R-:W-:Y:S02]  /*2fb0*/  IMAD.MOV R12, RZ, RZ, -R12 ;  /* 0x000000ffff0c7224 */ /* 0x000fe400078e0a0c */
[----:B------:R-:W-:Y:S02]  /*2fc0*/  IMAD.MOV R13, RZ, RZ, -R7 ;  /* 0x000000ffff0d7224 */ /* 0x000fe400078e0a07 */
[----:B------:R-:W-:Y:S01]  /*2fd0*/  @!P1 IMAD.MOV R21, RZ, RZ, -R21 ;  /* 0x000000ffff159224 */ /* 0x000fe200078e0a15 */
[C---:B------:R-:W-:Y:S01]  /*2fe0*/  ISETP.GT.U32.AND P1, PT, R0.reuse, R9, PT ;  /* 0x000000090000720c */ /* 0x040fe20003f24070 */
[C---:B------:R-:W-:Y:S02]  /*2ff0*/  IMAD R7, R0.reuse, R12, R11 ;  /* 0x0000000c00077224 */ /* 0x040fe400078e020b */
[----:B------:R-:W-:Y:S01]  /*3000*/  IMAD R28, R0, R13, R28 ;  /* 0x0000000d001c7224 */ /* 0x000fe200078e021c */
[----:B------:R-:W-:Y:S01]  /*3010*/  IABS R5, R30 ;  /* 0x0000001e00057213 */ /* 0x000fe20000000000 */
[--C-:B------:R-:W-:Y:S01]  /*3020*/  @!P6 IMAD.IADD R8, R8, 0x1, -R0.reuse ;  /* 0x000000010808e824 */ /* 0x100fe200078e0a00 */
[----:B------:R-:W-:Y:S01]  /*3030*/  ISETP.GT.U32.AND P6, PT, R0, R7, PT ;  /* 0x000000070000720c */ /* 0x000fe20003fc4070 */
[----:B------:R-:W-:Y:S01]  /*3040*/  @!P5 IMAD.IADD R6, R6, 0x1, -R0 ;  /* 0x000000010606d824 */ /* 0x000fe200078e0a00 */
[C---:B------:R-:W-:Y:S01]  /*3050*/  ISETP.GT.U32.AND P5, PT, R0.reuse, R28, PT ;  /* 0x0000001c0000720c */ /* 0x040fe20003fa4070 */
[----:B------:R-:W-:Y:S01]  /*3060*/  @!P3 IMAD.MOV R20, RZ, RZ, -R20 ;  /* 0x000000ffff14b224 */ /* 0x000fe200078e0a14 */
[----:B------:R-:W-:Y:S01]  /*3070*/  ISETP.GT.U32.AND P3, PT, R0, R10, PT ;  /* 0x0000000a0000720c */ /* 0x000fe20003f64070 */
[----:B------:R-:W-:-:S04]  /*3080*/  IMAD.HI.U32 R12, R4, R5, RZ ;  /* 0x00000005040c7227 */ /* 0x000fc800078e00ff */
[----:B------:R-:W-:Y:S02]  /*3090*/  @!P1 IMAD.IADD R9, R9, 0x1, -R0 ;  /* 0x0000000109099824 */ /* 0x000fe400078e0a00 */
[----:B------:R-:W-:Y:S01]  /*30a0*/  IMAD.MOV R13, RZ, RZ, -R12 ;  /* 0x000000ffff0d7224 */ /* 0x000fe200078e0a0c */
[----:B------:R-:W-:Y:S01]  /*30b0*/  IABS R12, R31 ;  /* 0x0000001f000c7213 */ /* 0x000fe20000000000 */
[--C-:B------:R-:W-:Y:S01]  /*30c0*/  @!P6 IMAD.IADD R7, R7, 0x1, -R0.reuse ;  /* 0x000000010707e824 */ /* 0x100fe200078e0a00 */
[----:B------:R-:W-:Y:S01]  /*30d0*/  ISETP.GE.AND P0, PT, R22, RZ, PT ;  /* 0x000000ff1600720c */ /* 0x000fe20003f06270 */
[--C-:B------:R-:W-:Y:S01]  /*30e0*/  @!P5 IMAD.IADD R28, R28, 0x1, -R0.reuse ;  /* 0x000000011c1cd824 */ /* 0x100fe200078e0a00 */
[----:B------:R-:W-:Y:S01]  /*30f0*/  ISETP.GT.U32.AND P6, PT, R0, R9, PT ;  /* 0x000000090000720c */ /* 0x000fe20003fc4070 */
[----:B------:R-:W-:Y:S02]  /*3100*/  @!P3 IMAD.IADD R10, R10, 0x1, -R0 ;  /* 0x000000010a0ab824 */ /* 0x000fe400078e0a00 */
[----:B------:R-:W-:-:S02]  /*3110*/  IMAD.MOV.U32 R22, RZ, RZ, R2 ;  /* 0x000000ffff167224 */ /* 0x000fc400078e0002 */
[----:B------:R-:W-:Y:S01]  /*3120*/  IMAD.MOV.U32 R2, RZ, RZ, R12 ;  /* 0x000000ffff027224 */ /* 0x000fe200078e000c */
[----:B------:R-:W-:Y:S01]  /*3130*/  ISETP.GE.AND P3, PT, R23, RZ, PT ;  /* 0x000000ff1700720c */ /* 0x000fe20003f66270 */
[----:B------:R-:W-:Y:S01]  /*3140*/  IMAD.MOV.U32 R23, RZ, RZ, R10 ;  /* 0x000000ffff177224 */ /* 0x000fe200078e000a */
[----:B------:R-:W-:Y:S01]  /*3150*/  ISETP.GT.U32.AND P5, PT, R0, R28, PT ;  /* 0x0000001c0000720c */ /* 0x000fe20003fa4070 */
[----:B------:R-:W-:Y:S01]  /*3160*/  IMAD.HI.U32 R10, R4, R2, RZ ;  /* 0x00000002040a7227 */ /* 0x000fe200078e00ff */
[----:B------:R-:W-:-:S03]  /*3170*/  IABS R29, R27 ;  /* 0x0000001b001d7213 */ /* 0x000fc60000000000 */
[C---:B------:R-:W-:Y:S02]  /*3180*/  IMAD R5, R0.reuse, R13, R5 ;  /* 0x0000000d00057224 */ /* 0x040fe400078e0205 */
[----:B------:R-:W-:Y:S02]  /*3190*/  IMAD.MOV R10, RZ, RZ, -R10 ;  /* 0x000000ffff0a7224 */ /* 0x000fe400078e0a0a */
[----:B------:R-:W-:Y:S01]  /*31a0*/  @!P2 IMAD.MOV R23, RZ, RZ, -R23 ;  /* 0x000000ffff17a224 */ /* 0x000fe200078e0a17 */
[C---:B------:R-:W-:Y:S01]  /*31b0*/  ISETP.GT.U32.AND P2, PT, R0.reuse, R7, PT ;  /* 0x000000070000720c */ /* 0x040fe20003f44070 */
[----:B------:R-:W-:Y:S01]  /*31c0*/  @!P6 IMAD.IADD R9, R9, 0x1, -R0 ;  /* 0x000000010909e824 */ /* 0x000fe200078e0a00 */
[C---:B------:R-:W-:Y:S01]  /*31d0*/  ISETP.GT.U32.AND P6, PT, R0.reuse, R5, PT ;  /* 0x000000050000720c */ /* 0x040fe20003fc4070 */
[----:B------:R-:W-:Y:S02]  /*31e0*/  IMAD R2, R0, R10, R2 ;  /* 0x0000000a00027224 */ /* 0x000fe400078e0202 */
[----:B------:R-:W-:-:S04]  /*31f0*/  IMAD.HI.U32 R11, R4, R29, RZ ;  /* 0x0000001d040b7227 */ /* 0x000fc800078e00ff */
[----:B------:R-:W-:Y:S01]  /*3200*/  @!P4 IMAD.MOV R22, RZ, RZ, -R22 ;  /* 0x000000ffff16c224 */ /* 0x000fe200078e0a16 */
[----:B------:R-:W-:Y:S01]  /*3210*/  ISETP.GT.U32.AND P4, PT, R0, R6, PT ;  /* 0x000000060000720c */ /* 0x000fe20003f84070 */
[--C-:B------:R-:W-:Y:S01]  /*3220*/  @!P5 IMAD.IADD R28, R28, 0x1, -R0.reuse ;  /* 0x000000011c1cd824 */ /* 0x100fe200078e0a00 */
[C---:B------:R-:W-:Y:S01]  /*3230*/  ISETP.GT.U32.AND P5, PT, R0.reuse, R2, PT ;  /* 0x000000020000720c */ /* 0x040fe20003fa4070 */
[----:B------:R-:W-:Y:S01]  /*3240*/  IMAD.MOV R11, RZ, RZ, -R11 ;  /* 0x000000ffff0b7224 */ /* 0x000fe200078e0a0b */
[----:B------:R2:W-:Y:S03]  /*3250*/  STL [R1], R3 ;  /* 0x0000000301007387 */ /* 0x0005e60000100800 */
[----:B------:R-:W-:Y:S01]  /*3260*/  IMAD R29, R0, R11, R29 ;  /* 0x0000000b001d7224 */ /* 0x000fe200078e021d */
[----:B------:R-:W-:Y:S01]  /*3270*/  IABS R11, R32 ;  /* 0x00000020000b7213 */ /* 0x000fe20000000000 */
[--C-:B------:R-:W-:Y:S01]  /*3280*/  @!P2 IMAD.IADD R7, R7, 0x1, -R0.reuse ;  /* 0x000000010707a824 */ /* 0x100fe200078e0a00 */
[----:B--2---:R-:W2:Y:S01]  /*3290*/  LDL.LU R3, [R1+0x18] ;  /* 0x0000180001037983 */ /* 0x004ea20000300800 */
[----:B------:R-:W-:Y:S01]  /*32a0*/  ISETP.GE.AND P1, PT, R24, RZ, PT ;  /* 0x000000ff1800720c */ /* 0x000fe20003f26270 */
[----:B------:R-:W-:Y:S01]  /*32b0*/  @!P6 IMAD.IADD R5, R5, 0x1, -R0 ;  /* 0x000000010505e824 */ /* 0x000fe200078e0a00 */
[----:B------:R-:W-:Y:S01]  /*32c0*/  ISETP.GE.AND P2, PT, R26, RZ, PT ;  /* 0x000000ff1a00720c */ /* 0x000fe20003f46270 */
[----:B------:R-:W-:Y:S01]  /*32d0*/  IMAD.MOV.U32 R24, RZ, RZ, R8 ;  /* 0x000000ffff187224 */ /* 0x000fe200078e0008 */
[----:B------:R-:W-:Y:S01]  /*32e0*/  IABS R10, R33 ;  /* 0x00000021000a7213 */ /* 0x000fe20000000000 */
[----:B------:R-:W-:-:S04]  /*32f0*/  IMAD.HI.U32 R8, R4, R11, RZ ;  /* 0x0000000b04087227 */ /* 0x000fc800078e00ff */
[--C-:B------:R-:W-:Y:S01]  /*3300*/  @!P4 IMAD.IADD R6, R6, 0x1, -R0.reuse ;  /* 0x000000010606c824 */ /* 0x100fe200078e0a00 */
[----:B------:R-:W-:Y:S01]  /*3310*/  ISETP.GE.AND P4, PT, R25, RZ, PT ;  /* 0x000000ff1900720c */ /* 0x000fe20003f86270 */
[----:B------:R-:W-:Y:S01]  /*3320*/  @!P5 IMAD.IADD R2, R2, 0x1, -R0 ;  /* 0x000000010202d824 */ /* 0x000fe200078e0a00 */
[C---:B------:R-:W-:Y:S01]  /*3330*/  ISETP.GT.U32.AND P5, PT, R0.reuse, R5, PT ;  /* 0x000000050000720c */ /* 0x040fe20003fa4070 */
[----:B------:R-:W-:Y:S02]  /*3340*/  IMAD.MOV.U32 R25, RZ, RZ, R9 ;  /* 0x000000ffff197224 */ /* 0x000fe400078e0009 */
[----:B------:R-:W-:Y:S01]  /*3350*/  @!P0 IMAD.MOV R24, RZ, RZ, -R24 ;  /* 0x000000ffff188224 */ /* 0x000fe200078e0a18 */
[----:B------:R-:W-:Y:S01]  /*3360*/  ISETP.GT.U32.AND P0, PT, R0, R29, PT ;  /* 0x0000001d0000720c */ /* 0x000fe20003f04070 */
[----:B------:R-:W-:Y:S02]  /*3370*/  IMAD.MOV R8, RZ, RZ, -R8 ;  /* 0x000000ffff087224 */ /* 0x000fe400078e0a08 */
[----:B------:R-:W-:-:S04]  /*3380*/  IMAD.HI.U32 R9, R4, R10, RZ ;  /* 0x0000000a04097227 */ /* 0x000fc800078e00ff */
[C---:B------:R-:W-:Y:S02]  /*3390*/  IMAD R8, R0.reuse, R8, R11 ;  /* 0x0000000800087224 */ /* 0x040fe400078e020b */
[----:B------:R-:W-:Y:S02]  /*33a0*/  IMAD.MOV R9, RZ, RZ, -R9 ;  /* 0x000000ffff097224 */ /* 0x000fe400078e0a09 */
[----:B------:R-:W-:Y:S01]  /*33b0*/  @!P2 IMAD.MOV R28, RZ, RZ, -R28 ;  /* 0x000000ffff1ca224 */ /* 0x000fe200078e0a1c */
[C---:B------:R-:W-:Y:S01]  /*33c0*/  ISETP.GT.U32.AND P2, PT, R0.reuse, R8, PT ;  /* 0x000000080000720c */ /* 0x040fe20003f44070 */
[C---:B------:R-:W-:Y:S02]  /*33d0*/  IMAD R10, R0.reuse, R9, R10 ;  /* 0x00000009000a7224 */ /* 0x040fe400078e020a */
[----:B------:R-:W-:Y:S02]  /*33e0*/  @!P5 IMAD.IADD R5, R5, 0x1, -R0 ;  /* 0x000000010505d824 */ /* 0x000fe400078e0a00 */
[----:B------:R-:W-:Y:S01]  /*33f0*/  IMAD.MOV.U32 R26, RZ, RZ, R6 ;  /* 0x000000ffff1a7224 */ /* 0x000fe200078e0006 */
[----:B------:R-:W-:Y:S01]  /*3400*/  ISETP.GT.U32.AND P5, PT, R0, R10, PT ;  /* 0x0000000a0000720c */ /* 0x000fe20003fa4070 */
[----:B------:R-:W-:-:S02]  /*3410*/  @!P0 IMAD.IADD R29, R29, 0x1, -R0 ;  /* 0x000000011d1d8824 */ /* 0x000fc400078e0a00 */
[----:B------:R-:W-:Y:S01]  /*3420*/  @!P1 IMAD.MOV R26, RZ, RZ, -R26 ;  /* 0x000000ffff1a9224 */ /* 0x000fe200078e0a1a */
[C---:B------:R-:W-:Y:S01]  /*3430*/  ISETP.GT.U32.AND P1, PT, R0.reuse, R2, PT ;  /* 0x000000020000720c */ /* 0x040fe20003f24070 */
[----:B------:R-:W-:Y:S01]  /*3440*/  @!P3 IMAD.MOV R25, RZ, RZ, -R25 ;  /* 0x000000ffff19b224 */ /* 0x000fe200078e0a19 */
[----:B------:R-:W-:Y:S02]  /*3450*/  IABS R11, R34 ;  /* 0x00000022000b7213 */ /* 0x000fe40000000000 */
[----:B------:R-:W-:Y:S01]  /*3460*/  ISETP.GT.U32.AND P3, PT, R0, R29, PT ;  /* 0x0000001d0000720c */ /* 0x000fe20003f64070 */
[----:B------:R-:W-:Y:S01]  /*3470*/  @!P2 IMAD.IADD R8, R8, 0x1, -R0 ;  /* 0x000000010808a824 */ /* 0x000fe200078e0a00 */
[----:B------:R-:W-:Y:S01]  /*3480*/  ISETP.GE.AND P0, PT, R27, RZ, PT ;  /* 0x000000ff1b00720c */ /* 0x000fe20003f06270 */
[----:B------:R-:W-:Y:S01]  /*3490*/  IMAD.HI.U32 R9, R4, R11, RZ ;  /* 0x0000000b04097227 */ /* 0x000fe200078e00ff */
[----:B------:R-:W-:-:S03]  /*34a0*/  ISETP.GE.AND P6, PT, R30, RZ, PT ;  /* 0x000000ff1e00720c */ /* 0x000fc60003fc6270 */
[--C-:B------:R-:W-:Y:S01]  /*34b0*/  @!P5 IMAD.IADD R10, R10, 0x1, -R0.reuse ;  /* 0x000000010a0ad824 */ /* 0x100fe200078e0a00 */
[----:B------:R-:W-:Y:S01]  /*34c0*/  ISETP.GT.U32.AND P5, PT, R0, R8, PT ;  /* 0x000000080000720c */ /* 0x000fe20003fa4070 */
[----:B------:R-:W-:Y:S01]  /*34d0*/  IMAD.MOV R9, RZ, RZ, -R9 ;  /* 0x000000ffff097224 */ /* 0x000fe200078e0a09 */
[----:B------:R-:W-:Y:S01]  /*34e0*/  IABS R6, R35 ;  /* 0x0000002300067213 */ /* 0x000fe20000000000 */
[----:B------:R-:W-:Y:S01]  /*34f0*/  IMAD.MOV.U32 R27, RZ, RZ, R7 ;  /* 0x000000ffff1b7224 */ /* 0x000fe200078e0007 */
[----:B------:R-:W-:Y:S01]  /*3500*/  IABS R7, R36 ;  /* 0x0000002400077213 */ /* 0x000fe20000000000 */
[--C-:B------:R-:W-:Y:S01]  /*3510*/  @!P1 IMAD.IADD R2, R2, 0x1, -R0.reuse ;  /* 0x0000000102029824 */ /* 0x100fe200078e0a00 */
[----:B------:R-:W-:Y:S01]  /*3520*/  ISETP.GE.AND P2, PT, R34, RZ, PT ;  /* 0x000000ff2200720c */ /* 0x000fe20003f46270 */
[----:B------:R-:W-:Y:S02]  /*3530*/  @!P3 IMAD.IADD R29, R29, 0x1, -R0 ;  /* 0x000000011d1db824 */ /* 0x000fe400078e0a00 */
[----:B------:R-:W-:-:S02]  /*3540*/  IMAD R34, R0, R9, R11 ;  /* 0x0000000900227224 */ /* 0x000fc400078e020b */
[----:B------:R-:W-:Y:S02]  /*3550*/  IMAD.MOV.U32 R30, RZ, RZ, R5 ;  /* 0x000000ffff1e7224 */ /* 0x000fe400078e0005 */
[----:B------:R-:W-:Y:S01]  /*3560*/  @!P4 IMAD.MOV R27, RZ, RZ, -R27 ;  /* 0x000000ffff1bc224 */ /* 0x000fe200078e0a1b */
[----:B------:R-:W-:Y:S01]  /*3570*/  ISETP.GE.AND P4, PT, R31, RZ, PT ;  /* 0x000000ff1f00720c */ /* 0x000fe20003f86270 */
[----:B------:R-:W-:Y:S01]  /*3580*/  IMAD.HI.U32 R9, R4, R6, RZ ;  /* 0x0000000604097227 */ /* 0x000fe200078e00ff */
[----:B------:R-:W-:-:S03]  /*3590*/  ISETP.GE.AND P3, PT, R32, RZ, PT ;  /* 0x000000ff2000720c */ /* 0x000fc60003f66270 */
[----:B------:R-:W-:Y:S02]  /*35a0*/  IMAD.MOV.U32 R31, RZ, RZ, R2 ;  /* 0x000000ffff1f7224 */ /* 0x000fe400078e0002 */
[----:B------:R-:W-:Y:S01]  /*35b0*/  @!P0 IMAD.MOV R29, RZ, RZ, -R29 ;  /* 0x000000ffff1d8224 */ /* 0x000fe200078e0a1d */
[C---:B------:R-:W-:Y:S01]  /*35c0*/  ISETP.GT.U32.AND P0, PT, R0.reuse, R10, PT ;  /* 0x0000000a0000720c */ /* 0x040fe20003f04070 */
[----:B------:R-:W-:Y:S01]  /*35d0*/  @!P6 IMAD.MOV R30, RZ, RZ, -R30 ;  /* 0x000000ffff1ee224 */ /* 0x000fe200078e0a1e */
[----:B------:R-:W-:Y:S01]  /*35e0*/  ISETP.GT.U32.AND P6, PT, R0, R34, PT ;  /* 0x000000220000720c */ /* 0x000fe20003fc4070 */
[----:B------:R-:W-:-:S04]  /*35f0*/  IMAD.HI.U32 R2, R4, R7, RZ ;  /* 0x0000000704027227 */ /* 0x000fc800078e00ff */
[----:B------:R-:W-:Y:S02]  /*3600*/  IMAD.MOV R5, RZ, RZ, -R9 ;  /* 0x000000ffff057224 */ /* 0x000fe400078e0a09 */
[----:B------:R-:W-:Y:S02]  /*3610*/  IMAD.MOV R9, RZ, RZ, -R2 ;  /* 0x000000ffff097224 */ /* 0x000fe400078e0a02 */
[----:B------:R-:W-:Y:S02]  /*3620*/  @!P5 IMAD.IADD R8, R8, 0x1, -R0 ;  /* 0x000000010808d824 */ /* 0x000fe400078e0a00 */
[C---:B------:R-:W-:Y:S02]  /*3630*/  IMAD R7, R0.reuse, R9, R7 ;  /* 0x0000000900077224 */ /* 0x040fe400078e0207 */
[----:B------:R-:W-:Y:S02]  /*3640*/  IMAD.MOV.U32 R32, RZ, RZ, R8 ;  /* 0x000000ffff207224 */ /* 0x000fe400078e0008 */
[C---:B------:R-:W-:Y:S01]  /*3650*/  IMAD R6, R0.reuse, R5, R6 ;  /* 0x0000000500067224 */ /* 0x040fe200078e0206 */
[----:B------:R-:W-:Y:S01]  /*3660*/  IABS R5, R37 ;  /* 0x0000002500057213 */ /* 0x000fe20000000000 */
[----:B------:R-:W-:Y:S01]  /*3670*/  @!P3 IMAD.MOV R32, RZ, RZ, -R32 ;  /* 0x000000ffff20b224 */ /* 0x000fe200078e0a20 */
[----:B------:R-:W-:Y:S01]  /*3680*/  ISETP.GT.U32.AND P3, PT, R0, R7, PT ;  /* 0x000000070000720c */ /* 0x000fe20003f64070 */
[--C-:B------:R-:W-:Y:S01]  /*3690*/  @!P0 IMAD.IADD R10, R10, 0x1, -R0.reuse ;  /* 0x000000010a0a8824 */ /* 0x100fe200078e0a00 */
[----:B------:R-:W-:Y:S01]  /*36a0*/  ISETP.GT.U32.AND P0, PT, R0, R6, PT ;  /* 0x000000060000720c */ /* 0x000fe20003f04070 */
[----:B------:R-:W-:-:S02]  /*36b0*/  @!P6 IMAD.IADD R34, R34, 0x1, -R0 ;  /* 0x000000012222e824 */ /* 0x000fc400078e0a00 */
[----:B------:R-:W-:-:S03]  /*36c0*/  IMAD.MOV.U32 R2, RZ, RZ, R5 ;  /* 0x000000ffff027224 */ /* 0x000fc600078e0005 */
[----:B------:R-:W-:Y:S01]  /*36d0*/  ISETP.GT.U32.AND P6, PT, R0, R34, PT ;  /* 0x000000220000720c */ /* 0x000fe20003fc4070 */
[----:B------:R-:W-:-:S04]  /*36e0*/  IMAD.HI.U32 R8, R4, R2, RZ ;  /* 0x0000000204087227 */ /* 0x000fc800078e00ff */
[----:B------:R-:W-:Y:S02]  /*36f0*/  IMAD.MOV R8, RZ, RZ, -R8 ;  /* 0x000000ffff087224 */ /* 0x000fe400078e0a08 */
[--C-:B------:R-:W-:Y:S01]  /*3700*/  @!P3 IMAD.IADD R7, R7, 0x1, -R0.reuse ;  /* 0x000000010707b824 */ /* 0x100fe200078e0a00 */
[----:B------:R-:W-:Y:S01]  /*3710*/  IABS R5, R38 ;  /* 0x0000002600057213 */ /* 0x000fe20000000000 */
[----:B------:R-:W-:Y:S02]  /*3720*/  @!P0 IMAD.IADD R6, R6, 0x1, -R0 ;  /* 0x0000000106068824 */ /* 0x000fe400078e0a00 */
[C---:B------:R-:W-:Y:S01]  /*3730*/  IMAD R2, R0.reuse, R8, R2 ;  /* 0x0000000800027224 */ /* 0x040fe200078e0202 */
[----:B------:R-:W-:Y:S01]  /*3740*/  ISETP.GT.U32.AND P3, PT, R0, R7, PT ;  /* 0x000000070000720c */ /* 0x000fe20003f64070 */
[----:B------:R-:W-:Y:S01]  /*3750*/  @!P6 IMAD.IADD R34, R34, 0x1, -R0 ;  /* 0x000000012222e824 */ /* 0x000fe200078e0a00 */
[----:B------:R-:W-:Y:S01]  /*3760*/  ISETP.GT.U32.AND P0, PT, R0, R6, PT ;  /* 0x000000060000720c */ /* 0x000fe20003f04070 */
[----:B------:R-:W-:Y:S01]  /*3770*/  IMAD.HI.U32 R8, R4, R5, RZ ;  /* 0x0000000504087227 */ /* 0x000fe200078e00ff */
[----:B------:R-:W-:-:S02]  /*3780*/  ISETP.GT.U32.AND P6, PT, R0, R2, PT ;  /* 0x000000020000720c */ /* 0x000fc40003fc4070 */
[----:B------:R-:W-:Y:S01]  /*3790*/  IABS R9, R39 ;  /* 0x0000002700097213 */ /* 0x000fe20000000000 */
[----:B------:R-:W-:Y:S01]  /*37a0*/  IMAD.MOV R8, RZ, RZ, -R8 ;  /* 0x000000ffff087224 */ /* 0x000fe200078e0a08 */
[----:B------:R-:W-:Y:S01]  /*37b0*/  ISETP.GE.AND P1, PT, R33, RZ, PT ;  /* 0x000000ff2100720c */ /* 0x000fe20003f26270 */
[----:B------:R-:W-:Y:S01]  /*37c0*/  IMAD.MOV.U32 R33, RZ, RZ, R10 ;  /* 0x000000ffff217224 */ /* 0x000fe200078e000a */
[----:B------:R-:W-:Y:S01]  /*37d0*/  ISETP.GE.AND P5, PT, R36, RZ, PT ;  /* 0x000000ff2400720c */ /* 0x000fe20003fa6270 */
[----:B------:R-:W-:-:S04]  /*37e0*/  IMAD.HI.U32 R10, R4, R9, RZ ;  /* 0x00000009040a7227 */ /* 0x000fc800078e00ff */
[C---:B------:R-:W-:Y:S02]  /*37f0*/  IMAD R5, R0.reuse, R8, R5 ;  /* 0x0000000800057224 */ /* 0x040fe400078e0205 */
[----:B------:R-:W-:Y:S02]  /*3800*/  IMAD.MOV R10, RZ, RZ, -R10 ;  /* 0x000000ffff0a7224 */ /* 0x000fe400078e0a0a */
[--C-:B------:R-:W-:Y:S01]  /*3810*/  @!P3 IMAD.IADD R7, R7, 0x1, -R0.reuse ;  /* 0x000000010707b824 */ /* 0x100fe200078e0a00 */
[----:B------:R-:W-:Y:S01]  /*3820*/  ISETP.GT.U32.AND P3, PT, R0, R5, PT ;  /* 0x000000050000720c */ /* 0x000fe20003f64070 */
[--C-:B------:R-:W-:Y:S01]  /*3830*/  @!P0 IMAD.IADD R6, R6, 0x1, -R0.reuse ;  /* 0x0000000106068824 */ /* 0x100fe200078e0a00 */
[----:B------:R-:W-:Y:S01]  /*3840*/  ISETP.GE.AND P0, PT, R39, RZ, PT ;  /* 0x000000ff2700720c */ /* 0x000fe20003f06270 */
[----:B------:R-:W-:Y:S02]  /*3850*/  @!P6 IMAD.IADD R2, R2, 0x1, -R0 ;  /* 0x000000010202e824 */ /* 0x000fe400078e0a00 */
[----:B------:R-:W-:-:S02]  /*3860*/  IMAD R39, R0, R10, R9 ;  /* 0x0000000a00277224 */ /* 0x000fc400078e0209 */
[----:B------:R-:W-:Y:S01]  /*3870*/  IMAD.MOV.U32 R36, RZ, RZ, R7 ;  /* 0x000000ffff247224 */ /* 0x000fe200078e0007 */
[C---:B------:R-:W-:Y:S01]  /*3880*/  ISETP.GT.U32.AND P6, PT, R0.reuse, R2, PT ;  /* 0x000000020000720c */ /* 0x040fe20003fc4070 */
[----:B------:R-:W-:Y:S01]  /*3890*/  @!P4 IMAD.MOV R31, RZ, RZ, -R31 ;  /* 0x000000ffff1fc224 */ /* 0x000fe200078e0a1f */
[----:B------:R-:W-:Y:S01]  /*38a0*/  ISETP.GE.AND P4, PT, R35, RZ, PT ;  /* 0x000000ff2300720c */ /* 0x000fe20003f86270 */
[----:B------:R-:W-:Y:S01]  /*38b0*/  @!P5 IMAD.MOV R36, RZ, RZ, -R36 ;  /* 0x000000ffff24d224 */ /* 0x000fe200078e0a24 */
[----:B------:R-:W-:Y:S02]  /*38c0*/  IABS R8, R40 ;  /* 0x0000002800087213 */ /* 0x000fe40000000000 */
[----:B------:R-:W-:Y:S01]  /*38d0*/  ISETP.GT.U32.AND P5, PT, R0, R39, PT ;  /* 0x000000270000720c */ /* 0x000fe20003fa4070 */
[----:B------:R-:W-:Y:S02]  /*38e0*/  IMAD.MOV.U32 R35, RZ, RZ, R6 ;  /* 0x000000ffff237224 */ /* 0x000fe400078e0006 */
[----:B------:R-:W-:-:S04]  /*38f0*/  IMAD.HI.U32 R6, R4, R8, RZ ;  /* 0x0000000804067227 */ /* 0x000fc800078e00ff */
[----:B------:R-:W-:Y:S01]  /*3900*/  @!P1 IMAD.MOV R33, RZ, RZ, -R33 ;  /* 0x000000ffff219224 */ /* 0x000fe200078e0a21 */
[----:B------:R-:W-:Y:S01]  /*3910*/  ISETP.GE.AND P1, PT, R37, RZ, PT ;  /* 0x000000ff2500720c */ /* 0x000fe20003f26270 */
[----:B------:R-:W-:Y:S02]  /*3920*/  @!P3 IMAD.IADD R5, R5, 0x1, -R0 ;  /* 0x000000010505b824 */ /* 0x000fe400078e0a00 */
[----:B------:R-:W-:Y:S02]  /*3930*/  IMAD.MOV R6, RZ, RZ, -R6 ;  /* 0x000000ffff067224 */ /* 0x000fe400078e0a06 */
[----:B------:R-:W-:Y:S01]  /*3940*/  @!P4 IMAD.MOV R35, RZ, RZ, -R35 ;  /* 0x000000ffff23c224 */ /* 0x000fe200078e0a23 */
[----:B------:R-:W-:Y:S01]  /*3950*/  ISETP.GE.AND P4, PT, R40, RZ, PT ;  /* 0x000000ff2800720c */ /* 0x000fe20003f86270 */
[----:B------:R-:W-:Y:S01]  /*3960*/  @!P6 IMAD.IADD R2, R2, 0x1, -R0 ;  /* 0x000000010202e824 */ /* 0x000fe200078e0a00 */
[----:B------:R-:W-:Y:S01]  /*3970*/  ISETP.GE.AND P6, PT, R41, RZ, PT ;  /* 0x000000ff2900720c */ /* 0x000fe20003fc6270 */
[C---:B------:R-:W-:Y:S01]  /*3980*/  IMAD R40, R0.reuse, R6, R8 ;  /* 0x0000000600287224 */ /* 0x040fe200078e0208 */
[----:B------:R-:W-:Y:S01]  /*3990*/  ISETP.GT.U32.AND P3, PT, R0, R5, PT ;  /* 0x000000050000720c */ /* 0x000fe20003f64070 */
[----:B------:R-:W-:Y:S01]  /*39a0*/  @!P5 IMAD.IADD R39, R39, 0x1, -R0 ;  /* 0x000000012727d824 */ /* 0x000fe200078e0a00 */
[----:B------:R-:W-:-:S02]  /*39b0*/  IABS R41, R41 ;  /* 0x0000002900297213 */ /* 0x000fc40000000000 */
[----:B------:R-:W-:Y:S01]  /*39c0*/  IABS R6, R42 ;  /* 0x0000002a00067213 */ /* 0x000fe20000000000 */
[----:B------:R-:W-:Y:S01]  /*39d0*/  IMAD.MOV.U32 R37, RZ, RZ, R2 ;  /* 0x000000ffff257224 */ /* 0x000fe200078e0002 */
[----:B------:R-:W-:Y:S01]  /*39e0*/  ISETP.GT.U32.AND P5, PT, R0, R39, PT ;  /* 0x000000270000720c */ /* 0x000fe20003fa4070 */
[----:B------:R-:W-:-:S04]  /*39f0*/  IMAD.HI.U32 R7, R4, R41, RZ ;  /* 0x0000002904077227 */ /* 0x000fc800078e00ff */
[----:B------:R-:W-:Y:S02]  /*3a00*/  IMAD.MOV.U32 R2, RZ, RZ, R6 ;  /* 0x000000ffff027224 */ /* 0x000fe400078e0006 */
[----:B------:R-:W-:Y:S01]  /*3a10*/  @!P1 IMAD.MOV R37, RZ, RZ, -R37 ;  /* 0x000000ffff259224 */ /* 0x000fe200078e0a25 */
[----:B------:R-:W-:Y:S01]  /*3a20*/  ISETP.GT.U32.AND P1, PT, R0, R40, PT ;  /* 0x000000280000720c */ /* 0x000fe20003f24070 */
[----:B------:R-:W-:Y:S02]  /*3a30*/  IMAD.MOV R6, RZ, RZ, -R7 ;  /* 0x000000ffff067224 */ /* 0x000fe400078e0a07 */
[----:B------:R-:W-:-:S04]  /*3a40*/  IMAD.HI.U32 R7, R4, R2, RZ ;  /* 0x0000000204077227 */ /* 0x000fc800078e00ff */
[--C-:B------:R-:W-:Y:S01]  /*3a50*/  @!P3 IMAD.IADD R5, R5, 0x1, -R0.reuse ;  /* 0x000000010505b824 */ /* 0x100fe200078e0a00 */
[----:B------:R-:W-:Y:S01]  /*3a60*/  ISETP.GE.AND P3, PT, R42, RZ, PT ;  /* 0x000000ff2a00720c */ /* 0x000fe20003f66270 */
[----:B------:R-:W-:Y:S02]  /*3a70*/  IMAD.MOV R42, RZ, RZ, -R7 ;  /* 0x000000ffff2a7224 */ /* 0x000fe400078e0a07 */
[C---:B------:R-:W-:Y:S02]  /*3a80*/  IMAD R41, R0.reuse, R6, R41 ;  /* 0x0000000600297224 */ /* 0x040fe400078e0229 */
[----:B------:R-:W-:Y:S02]  /*3a90*/  @!P5 IMAD.IADD R39, R39, 0x1, -R0 ;  /* 0x000000012727d824 */ /* 0x000fe400078e0a00 */
[C---:B------:R-:W-:Y:S01]  /*3aa0*/  IMAD R42, R0.reuse, R42, R2 ;  /* 0x0000002a002a7224 */ /* 0x040fe200078e0202 */
[----:B------:R-:W-:Y:S01]  /*3ab0*/  ISETP.GT.U32.AND P5, PT, R0, R41, PT ;  /* 0x000000290000720c */ /* 0x000fe20003fa4070 */
[----:B------:R-:W-:Y:S01]  /*3ac0*/  @!P2 IMAD.MOV R34, RZ, RZ, -R34 ;  /* 0x000000ffff22a224 */ /* 0x000fe200078e0a22 */
[----:B------:R-:W-:Y:S01]  /*3ad0*/  ISETP.GE.AND P2, PT, R38, RZ, PT ;  /* 0x000000ff2600720c */ /* 0x000fe20003f46270 */
[----:B------:R-:W-:-:S02]  /*3ae0*/  @!P1 IMAD.IADD R40, R40, 0x1, -R0 ;  /* 0x0000000128289824 */ /* 0x000fc400078e0a00 */
[----:B------:R-:W-:Y:S01]  /*3af0*/  @!P0 IMAD.MOV R39, RZ, RZ, -R39 ;  /* 0x000000ffff278224 */ /* 0x000fe200078e0a27 */
[C---:B------:R-:W-:Y:S02]  /*3b00*/  ISETP.GT.U32.AND P0, PT, R0.reuse, R42, PT ;  /* 0x0000002a0000720c */ /* 0x040fe40003f04070 */
[----:B------:R-:W-:Y:S01]  /*3b10*/  ISETP.GT.U32.AND P1, PT, R0, R40, PT ;  /* 0x000000280000720c */ /* 0x000fe20003f24070 */
[----:B------:R-:W-:Y:S01]  /*3b20*/  IMAD.MOV.U32 R38, RZ, RZ, R5 ;  /* 0x000000ffff267224 */ /* 0x000fe200078e0005 */
[----:B------:R-:W-:-:S03]  /*3b30*/  IABS R6, R43 ;  /* 0x0000002b00067213 */ /* 0x000fc60000000000 */
[----:B------:R-:W-:Y:S02]  /*3b40*/  @!P5 IMAD.IADD R41, R41, 0x1, -R0 ;  /* 0x000000012929d824 */ /* 0x000fe400078e0a00 */
[----:B------:R-:W-:Y:S01]  /*3b50*/  @!P2 IMAD.MOV R38, RZ, RZ, -R38 ;  /* 0x000000ffff26a224 */ /* 0x000fe200078e0a26 */
[----:B------:R-:W-:Y:S01]  /*3b60*/  ISETP.GE.AND P2, PT, R43, RZ, PT ;  /* 0x000000ff2b00720c */ /* 0x000fe20003f46270 */
[----:B------:R-:W-:Y:S01]  /*3b70*/  IMAD.MOV.U32 R43, RZ, RZ, R6 ;  /* 0x000000ffff2b7224 */ /* 0x000fe200078e0006 */
[----:B------:R-:W-:Y:S01]  /*3b80*/  IABS R5, R44 ;  /* 0x0000002c00057213 */ /* 0x000fe20000000000 */
[----:B------:R-:W-:Y:S01]  /*3b90*/  @!P0 IMAD.IADD R42, R42, 0x1, -R0 ;  /* 0x000000012a2a8824 */ /* 0x000fe200078e0a00 */
[----:B------:R-:W-:Y:S01]  /*3ba0*/  ISETP.GT.U32.AND P5, PT, R0, R41, PT ;  /* 0x000000290000720c */ /* 0x000fe20003fa4070 */
[----:B------:R-:W-:-:S03]  /*3bb0*/  IMAD.HI.U32 R6, R4, R43, RZ ;  /* 0x0000002b04067227 */ /* 0x000fc600078e00ff */
[----:B------:R-:W-:Y:S01]  /*3bc0*/  ISETP.GT.U32.AND P0, PT, R0, R42, PT ;  /* 0x0000002a0000720c */ /* 0x000fe20003f04070 */
[----:B------:R-:W-:Y:S01]  /*3bd0*/  @!P1 IMAD.IADD R40, R40, 0x1, -R0 ;  /* 0x0000000128289824 */ /* 0x000fe200078e0a00 */
[----:B------:R-:W-:Y:S01]  /*3be0*/  ISETP.GE.AND P1, PT, R44, RZ, PT ;  /* 0x000000ff2c00720c */ /* 0x000fe20003f26270 */
[----:B------:R-:W-:-:S04]  /*3bf0*/  IMAD.HI.U32 R44, R4, R5, RZ ;  /* 0x00000005042c7227 */ /* 0x000fc800078e00ff */
[----:B------:R-:W-:Y:S02]  /*3c00*/  IMAD.MOV R6, RZ, RZ, -R6 ;  /* 0x000000ffff067224 */ /* 0x000fe400078e0a06 */
[----:B------:R-:W-:Y:S02]  /*3c10*/  IMAD.MOV R44, RZ, RZ, -R44 ;  /* 0x000000ffff2c7224 */ /* 0x000fe400078e0a2c */
[C---:B------:R-:W-:Y:S02]  /*3c20*/  IMAD R43, R0.reuse, R6, R43 ;  /* 0x00000006002b7224 */ /* 0x040fe400078e022b */
[C---:B------:R-:W-:Y:S02]  /*3c30*/  IMAD R44, R0.reuse, R44, R5 ;  /* 0x0000002c002c7224 */ /* 0x040fe400078e0205 */
[--C-:B------:R-:W-:Y:S01]  /*3c40*/  @!P5 IMAD.IADD R41, R41, 0x1, -R0.reuse ;  /* 0x000000012929d824 */ /* 0x100fe200078e0a00 */
[----:B------:R-:W-:Y:S01]  /*3c50*/  ISETP.GT.U32.AND P5, PT, R0, R43, PT ;  /* 0x0000002b0000720c */ /* 0x000fe20003fa4070 */
[----:B------:R-:W-:Y:S01]  /*3c60*/  @!P0 IMAD.IADD R42, R42, 0x1, -R0 ;  /* 0x000000012a2a8824 */ /* 0x000fe200078e0a00 */
[----:B------:R-:W-:-:S02]  /*3c70*/  ISETP.GT.U32.AND P0, PT, R0, R44, PT ;  /* 0x0000002c0000720c */ /* 0x000fc40003f04070 */
[----:B------:R-:W-:-:S05]  /*3c80*/  IABS R2, R45 ;  /* 0x0000002d00027213 */ /* 0x000fca0000000000 */
[----:B------:R-:W-:-:S04]  /*3c90*/  IMAD.HI.U32 R6, R4, R2, RZ ;  /* 0x0000000204067227 */ /* 0x000fc800078e00ff */
[----:B------:R-:W-:Y:S02]  /*3ca0*/  @!P5 IMAD.IADD R43, R43, 0x1, -R0 ;  /* 0x000000012b2bd824 */ /* 0x000fe400078e0a00 */
[----:B------:R-:W-:Y:S02]  /*3cb0*/  IMAD.MOV R6, RZ, RZ, -R6 ;  /* 0x000000ffff067224 */ /* 0x000fe400078e0a06 */
[----:B------:R-:W-:Y:S01]  /*3cc0*/  @!P0 IMAD.IADD R44, R44, 0x1, -R0 ;  /* 0x000000012c2c8824 */ /* 0x000fe200078e0a00 */
[C---:B------:R-:W-:Y:S01]  /*3cd0*/  ISETP.GT.U32.AND P5, PT, R0.reuse, R43, PT ;  /* 0x0000002b0000720c */ /* 0x040fe20003fa4070 */
[----:B------:R-:W-:Y:S01]  /*3ce0*/  @!P4 IMAD.MOV R40, RZ, RZ, -R40 ;  /* 0x000000ffff28c224 */ /* 0x000fe200078e0a28 */
[----:B------:R-:W-:Y:S01]  /*3cf0*/  ISETP.GE.AND P4, PT, R45, RZ, PT ;  /* 0x000000ff2d00720c */ /* 0x000fe20003f86270 */
[C---:B------:R-:W-:Y:S01]  /*3d00*/  IMAD R45, R0.reuse, R6, R2 ;  /* 0x00000006002d7224 */ /* 0x040fe200078e0202 */
[----:B------:R-:W-:Y:S02]  /*3d10*/  IABS R2, R47 ;  /* 0x0000002f00027213 */ /* 0x000fe40000000000 */
[----:B------:R-:W-:Y:S01]  /*3d20*/  ISETP.GT.U32.AND P0, PT, R0, R44, PT ;  /* 0x0000002c0000720c */ /* 0x000fe20003f04070 */
[----:B------:R-:W-:-:S02]  /*3d30*/  @!P6 IMAD.MOV R41, RZ, RZ, -R41 ;  /* 0x000000ffff29e224 */ /* 0x000fc400078e0a29 */
[----:B------:R-:W-:Y:S01]  /*3d40*/  IMAD.HI.U32 R6, R4, R2, RZ ;  /* 0x0000000204067227 */ /* 0x000fe200078e00ff */
[----:B------:R-:W-:Y:S02]  /*3d50*/  ISETP.GE.AND P6, PT, R46, RZ, PT ;  /* 0x000000ff2e00720c */ /* 0x000fe40003fc6270 */
[----:B------:R-:W-:Y:S01]  /*3d60*/  IABS R46, R46 ;  /* 0x0000002e002e7213 */ /* 0x000fe20000000000 */
[----:B------:R-:W-:Y:S02]  /*3d70*/  IMAD.MOV R6, RZ, RZ, -R6 ;  /* 0x000000ffff067224 */ /* 0x000fe400078e0a06 */
[----:B------:R-:W-:Y:S01]  /*3d80*/  @!P5 IMAD.IADD R43, R43, 0x1, -R0 ;  /* 0x000000012b2bd824 */ /* 0x000fe200078e0a00 */
[----:B------:R-:W-:Y:S01]  /*3d90*/  ISETP.GE.AND P5, PT, R47, RZ, PT ;  /* 0x000000ff2f00720c */ /* 0x000fe20003fa6270 */
[----:B------:R-:W-:Y:S02]  /*3da0*/  IMAD R47, R0, R6, R2 ;  /* 0x00000006002f7224 */ /* 0x000fe400078e0202 */
[----:B------:R-:W-:-:S02]  /*3db0*/  @!P0 IMAD.IADD R44, R44, 0x1, -R0 ;  /* 0x000000012c2c8824 */ /* 0x000fc400078e0a00 */
[----:B------:R-:W-:-:S04]  /*3dc0*/  IMAD.HI.U32 R5, R4, R46, RZ ;  /* 0x0000002e04057227 */ /* 0x000fc800078e00ff */
[----:B------:R-:W-:Y:S01]  /*3dd0*/  @!P1 IMAD.MOV R44, RZ, RZ, -R44 ;  /* 0x000000ffff2c9224 */ /* 0x000fe200078e0a2c */
[----:B------:R-:W-:Y:S01]  /*3de0*/  ISETP.GT.U32.AND P1, PT, R0, R47, PT ;  /* 0x0000002f0000720c */ /* 0x000fe20003f24070 */
[----:B------:R-:W-:-:S04]  /*3df0*/  IMAD.MOV R5, RZ, RZ, -R5 ;  /* 0x000000ffff057224 */ /* 0x000fc800078e0a05 */
[----:B------:R-:W-:Y:S01]  /*3e00*/  IMAD R46, R0, R5, R46 ;  /* 0x00000005002e7224 */ /* 0x000fe200078e022e */
[----:B------:R-:W-:-:S05]  /*3e10*/  IABS R5, R55 ;  /* 0x0000003700057213 */ /* 0x000fca0000000000 */
[----:B------:R-:W-:Y:S01]  /*3e20*/  IMAD.HI.U32 R2, R4, R5, RZ ;  /* 0x0000000504027227 */ /* 0x000fe200078e00ff */
[----:B------:R-:W-:-:S03]  /*3e30*/  IABS R49, R56 ;  /* 0x0000003800317213 */ /* 0x000fc60000000000 */
[----:B------:R-:W-:Y:S02]  /*3e40*/  @!P1 IMAD.IADD R47, R47, 0x1, -R0 ;  /* 0x000000012f2f9824 */ /* 0x000fe400078e0a00 */
[----:B------:R-:W-:-:S03]  /*3e50*/  IMAD.MOV R2, RZ, RZ, -R2 ;  /* 0x000000ffff027224 */ /* 0x000fc600078e0a02 */
[C---:B------:R-:W-:Y:S01]  /*3e60*/  ISETP.GT.U32.AND P1, PT, R0.reuse, R47, PT ;  /* 0x0000002f0000720c */ /* 0x040fe20003f24070 */
[----:B------:R-:W-:Y:S02]  /*3e70*/  IMAD R48, R0, R2, R5 ;  /* 0x0000000200307224 */ /* 0x000fe400078e0205 */
[----:B------:R-:W-:-:S04]  /*3e80*/  IMAD.HI.U32 R2, R4, R49, RZ ;  /* 0x0000003104027227 */ /* 0x000fc800078e00ff */
[----:B------:R-:W-:-:S04]  /*3e90*/  IMAD.MOV R5, RZ, RZ, -R2 ;  /* 0x000000ffff057224 */ /* 0x000fc800078e0a02 */
[----:B------:R-:W-:Y:S02]  /*3ea0*/  IMAD R49, R0, R5, R49 ;  /* 0x0000000500317224 */ /* 0x000fe400078e0231 */
[----:B------:R-:W-:-:S03]  /*3eb0*/  @!P1 IMAD.IADD R47, R47, 0x1, -R0 ;  /* 0x000000012f2f9824 */ /* 0x000fc600078e0a00 */
[----:B------:R-:W-:Y:S02]  /*3ec0*/  ISETP.GT.U32.AND P1, PT, R0, R49, PT ;  /* 0x000000310000720c */ /* 0x000fe40003f24070 */
[----:B------:R-:W-:-:S05]  /*3ed0*/  IABS R50, R57 ;  /* 0x0000003900327213 */ /* 0x000fca0000000000 */
[----:B------:R-:W-:Y:S01]  /*3ee0*/  IMAD.HI.U32 R2, R4, R50, RZ ;  /* 0x0000003204027227 */ /* 0x000fe200078e00ff */
[----:B------:R-:W-:-:S03]  /*3ef0*/  IABS R51, R58 ;  /* 0x0000003a00337213 */ /* 0x000fc60000000000 */
[----:B------:R-:W-:Y:S02]  /*3f00*/  IMAD.MOV R2, RZ, RZ, -R2 ;  /* 0x000000ffff027224 */ /* 0x000fe400078e0a02 */
[----:B------:R-:W-:Y:S01]  /*3f10*/  @!P1 IMAD.IADD R49, R49, 0x1, -R0 ;  /* 0x0000000131319824 */ /* 0x000fe200078e0a00 */
[----:B------:R-:W-:Y:S01]  /*3f20*/  STL [R1+0x2890], R61 ;  /* 0x0028903d01007387 */ /* 0x000fe20000100800 */
[----:B------:R-:W-:Y:S02]  /*3f30*/  IMAD R50, R0, R2, R50 ;  /* 0x0000000200327224 */ /* 0x000fe400078e0232 */
[----:B------:R-:W-:Y:S01]  /*3f40*/  IMAD.HI.U32 R2, R4, R51, RZ ;  /* 0x0000003304027227 */ /* 0x000fe200078e00ff */
[----:B------:R-:W-:Y:S01]  /*3f50*/  ISETP.GT.U32.AND P1, PT, R0, R49, PT ;  /* 0x000000310000720c */ /* 0x000fe20003f24070 */
[----:B------:R-:W-:Y:S04]  /*3f60*/  STL [R1+0x2894], R14 ;  /* 0x0028940e01007387 */ /* 0x000fe80000100800 */
[----:B------:R-:W-:Y:S01]  /*3f70*/  STL [R1+0x2898], R15 ;  /* 0x0028980f01007387 */ /* 0x000fe20000100800 */
[----:B------:R-:W-:-:S03]  /*3f80*/  IMAD.MOV R2, RZ, RZ, -R2 ;  /* 0x000000ffff027224 */ /* 0x000fc600078e0a02 */
[----:B------:R0:W-:Y:S01]  /*3f90*/  STL [R1+0x289c], R16 ;  /* 0x00289c1001007387 */ /* 0x0001e20000100800 */
[----:B------:R-:W-:-:S03]  /*3fa0*/  IMAD R51, R0, R2, R51 ;  /* 0x0000000200337224 */ /* 0x000fc600078e0233 */
[----:B0-----:R-:W5:Y:S04]  /*3fb0*/  LDL.LU R16, [R1+0x1c] ;  /* 0x00001c0001107983 */ /* 0x001f680000300800 */
[----:B------:R-:W-:Y:S04]  /*3fc0*/  STL [R1+0x28a0], R17 ;  /* 0x0028a01101007387 */ /* 0x000fe80000100800 */
[----:B------:R-:W-:Y:S04]  /*3fd0*/  STL [R1+0x28a4], R18 ;  /* 0x0028a41201007387 */ /* 0x000fe80000100800 */
[----:B------:R0:W-:Y:S04]  /*3fe0*/  STL [R1+0x28a8], R19 ;  /* 0x0028a81301007387 */ /* 0x0001e80000100800 */
[----:B------:R-:W-:Y:S01]  /*3ff0*/  STL [R1+0x28ac], R20 ;  /* 0x0028ac1401007387 */ /* 0x000fe20000100800 */
[----:B------:R-:W-:-:S03]  /*4000*/  @!P1 IMAD.IADD R49, R49, 0x1, -R0 ;  /* 0x0000000131319824 */ /* 0x000fc600078e0a00 */
[----:B------:R0:W-:Y:S01]  /*4010*/  STL [R1+0x28b4], R21 ;  /* 0x0028b41501007387 */ /* 0x0001e20000100800 */
[----:B------:R-:W-:-:S03]  /*4020*/  ISETP.GT.U32.AND P1, PT, R0, R51, PT ;  /* 0x000000330000720c */ /* 0x000fc60003f24070 */
[----:B------:R0:W-:Y:S04]  /*4030*/  STL [R1+0x28b8], R22 ;  /* 0x0028b81601007387 */ /* 0x0001e80000100800 */
[----:B------:R0:W-:Y:S04]  /*4040*/  STL [R1+0x28bc], R23 ;  /* 0x0028bc1701007387 */ /* 0x0001e80000100800 */
[----:B------:R-:W5:Y:S02]  /*4050*/  LDL.LU R15, [R1+0x20] ;  /* 0x00002000010f7983 */ /* 0x000f640000300800 */
[----:B------:R-:W-:-:S02]  /*4060*/  @!P1 IMAD.IADD R51, R51, 0x1, -R0 ;  /* 0x0000000133339824 */ /* 0x000fc400078e0a00 */
[----:B------:R-:W5:Y:S03]  /*4070*/  LDL.LU R14, [R1+0x24] ;  /* 0x00002400010e7983 */ /* 0x000f660000300800 */
[----:B------:R-:W-:Y:S01]  /*4080*/  ISETP.GT.U32.AND P1, PT, R0, R51, PT ;  /* 0x000000330000720c */ /* 0x000fe20003f24070 */
[----:B------:R-:W5:Y:S01]  /*4090*/  LDL.LU R61, [R1+0x28] ;  /* 0x00002800013d7983 */ /* 0x000f620000300800 */
[----:B------:R-:W-:Y:S01]  /*40a0*/  @!P2 IMAD.MOV R43, RZ, RZ, -R43 ;  /* 0x000000ffff2ba224 */ /* 0x000fe200078e0a2b */
[----:B------:R-:W-:Y:S02]  /*40b0*/  ISETP.GE.AND P2, PT, R55, RZ, PT ;  /* 0x000000ff3700720c */ /* 0x000fe40003f46270 */
[----:B--2---:R-:W-:-:S08]  /*40c0*/  IABS R55, R3 ;  /* 0x0000000300377213 */ /* 0x004fd00000000000 */
[----:B------:R-:W-:Y:S01]  /*40d0*/  @!P1 IMAD.IADD R51, R51, 0x1, -R0 ;  /* 0x0000000133339824 */ /* 0x000fe200078e0a00 */
[----:B------:R-:W-:Y:S02]  /*40e0*/  ISETP.GE.AND P1, PT, R3, RZ, PT ;  /* 0x000000ff0300720c */ /* 0x000fe40003f26270 */
[----:B------:R-:W2:Y:S04]  /*40f0*/  LDL.LU R3, [R1+0x2c] ;  /* 0x00002c0001037983 */ /* 0x000ea80000300800 */
[----:B0-----:R-:W2:Y:S04]  /*4100*/  LDL.LU R19, [R1+0x30] ;  /* 0x0000300001137983 */ /* 0x001ea80000300800 */
[----:B------:R-:W2:Y:S01]  /*4110*/  LDL.LU R18, [R1+0x34] ;  /* 0x0000340001127983 */ /* 0x000ea20000300800 */
[----:B------:R-:W-:Y:S01]  /*4120*/  @!P3 IMAD.MOV R42, RZ, RZ, -R42 ;  /* 0x000000ffff2ab224 */ /* 0x000fe200078e0a2a */
[C---:B------:R-:W-:Y:S01]  /*4130*/  ISETP.GT.U32.AND P3, PT, R0.reuse, R45, PT ;  /* 0x0000002d0000720c */ /* 0x040fe20003f64070 */
[----:B------:R-:W-:Y:S01]  /*4140*/  @!P5 IMAD.MOV R47, RZ, RZ, -R47 ;  /* 0x000000ffff2fd224 */ /* 0x000fe200078e0a2f */
[----:B------:R-:W-:Y:S01]  /*4150*/  ISETP.GT.U32.AND P5, PT, R0, R50, PT ;  /* 0x000000320000720c */ /* 0x000fe20003fa4070 */
[----:B------:R-:W2:Y:S01]  /*4160*/  LDL.LU R21, [R1+0x38] ;  /* 0x0000380001157983 */ /* 0x000ea20000300800 */
[----:B------:R-:W-:-:S02]  /*4170*/  IABS R52, R59 ;  /* 0x0000003b00347213 */ /* 0x000fc40000000000 */
[----:B----4-:R-:W-:Y:S01]  /*4180*/  IABS R53, R60 ;  /* 0x0000003c00357213 */ /* 0x010fe20000000000 */
[----:B------:R-:W4:Y:S06]  /*4190*/  LDL.LU R20, [R1+0x3c] ;  /* 0x00003c0001147983 */ /* 0x000f2c0000300800 */
[--C-:B------:R-:W-:Y:S01]  /*41a0*/  @!P3 IMAD.IADD R45, R45, 0x1, -R0.reuse ;  /* 0x000000012d2db824 */ /* 0x100fe200078e0a00 */
[----:B------:R-:W-:Y:S01]  /*41b0*/  ISETP.GT.U32.AND P0, PT, R0, R46, PT ;  /* 0x0000002e0000720c */ /* 0x000fe20003f04070 */
[----:B------:R-:W-:Y:S01]  /*41c0*/  @!P5 IMAD.IADD R50, R50, 0x1, -R0 ;  /* 0x000000013232d824 */ /* 0x000fe200078e0a00 */
[----:B------:R-:W4:Y:S02]  /*41d0*/  LDL.LU R17, [R1+0x40] ;  /* 0x0000400001117983 */ /* 0x000f240000300800 */
[----:B------:R-:W-:Y:S01]  /*41e0*/  ISETP.GT.U32.AND P3, PT, R0, R45, PT ;  /* 0x0000002d0000720c */ /* 0x000fe20003f64070 */
[----:B------:R-:W-:Y:S01]  /*41f0*/  IMAD.HI.U32 R5, R4, R52, RZ ;  /* 0x0000003404057227 */ /* 0x000fe200078e00ff */
[----:B------:R-:W-:-:S03]  /*4200*/  ISETP.GT.U32.AND P5, PT, R0, R50, PT ;  /* 0x000000320000720c */ /* 0x000fc60003fa4070 */
[----:B------:R-:W-:-:S08]  /*4210*/  IMAD.MOV R5, RZ, RZ, -R5 ;  /* 0x000000ffff057224 */ /* 0x000fd000078e0a05 */
[----:B------:R-:W-:-:S04]  /*4220*/  @!P3 IMAD.IADD R45, R45, 0x1, -R0 ;  /* 0x000000012d2db824 */ /* 0x000fc800078e0a00 */
[----:B------:R-:W-:Y:S01]  /*4230*/  @!P4 IMAD.MOV R45, RZ, RZ, -R45 ;  /* 0x000000ffff2dc224 */ /* 0x000fe200078e0a2d */
[C---:B------:R-:W-:Y:S01]  /*4240*/  ISETP.GT.U32.AND P4, PT, R0.reuse, R48, PT ;  /* 0x000000300000720c */ /* 0x040fe20003f84070 */
[----:B------:R-:W-:Y:S01]  /*4250*/  IMAD R52, R0, R5, R52 ;  /* 0x0000000500347224 */ /* 0x000fe200078e0234 */
[----:B------:R-:W-:Y:S01]  /*4260*/  ISETP.GE.AND P3, PT, R56, RZ, PT ;  /* 0x000000ff3800720c */ /* 0x000fe20003f66270 */
[----:B------:R-:W-:-:S03]  /*4270*/  @!P5 IMAD.IADD R50, R50, 0x1, -R0 ;  /* 0x000000013232d824 */ /* 0x000fc600078e0a00 */
[----:B------:R-:W-:-:S07]  /*4280*/  ISETP.GT.U32.AND P5, PT, R0, R52, PT ;  /* 0x000000340000720c */ /* 0x000fce0003fa4070 */
[----:B------:R-:W-:Y:S02]  /*4290*/  @!P4 IMAD.IADD R48, R48, 0x1, -R0 ;  /* 0x000000013030c824 */ /* 0x000fe400078e0a00 */
[----:B------:R-:W-:-:S03]  /*42a0*/  IMAD.HI.U32 R2, R4, R53, RZ ;  /* 0x0000003504027227 */ /* 0x000fc600078e00ff */
[----:B------:R-:W-:Y:S01]  /*42b0*/  ISETP.GT.U32.AND P4, PT, R0, R48, PT ;  /* 0x000000300000720c */ /* 0x000fe20003f84070 */
[----:B------:R-:W-:Y:S01]  /*42c0*/  @!P3 IMAD.MOV R49, RZ, RZ, -R49 ;  /* 0x000000ffff31b224 */ /* 0x000fe200078e0a31 */
[----:B---3--:R-:W-:Y:S01]  /*42d0*/  ISETP.GE.AND P3, PT, R54, RZ, PT ;  /* 0x000000ff3600720c */ /* 0x008fe20003f66270 */
[----:B------:R-:W-:Y:S01]  /*42e0*/  @!P5 IMAD.IADD R52, R52, 0x1, -R0 ;  /* 0x000000013434d824 */ /* 0x000fe200078e0a00 */
[----:B------:R-:W-:Y:S01]  /*42f0*/  IABS R54, R54 ;  /* 0x0000003600367213 */ /* 0x000fe20000000000 */
[----:B------:R-:W-:-:S03]  /*4300*/  IMAD.MOV R2, RZ, RZ, -R2 ;  /* 0x000000ffff027224 */ /* 0x000fc600078e0a02 */
[C---:B------:R-:W-:Y:S01]  /*4310*/  ISETP.GT.U32.AND P5, PT, R0.reuse, R52, PT ;  /* 0x000000340000720c */ /* 0x040fe20003fa4070 */
[----:B------:R-:W-:Y:S02]  /*4320*/  IMAD R53, R0, R2, R53 ;  /* 0x0000000200357224 */ /* 0x000fe400078e0235 */
[----:B------:R-:W-:-:S04]  /*4330*/  IMAD.HI.U32 R2, R4, R54, RZ ;  /* 0x0000003604027227 */ /* 0x000fc800078e00ff */
[----:B------:R-:W-:Y:S01]  /*4340*/  @!P4 IMAD.IADD R48, R48, 0x1, -R0 ;  /* 0x000000013030c824 */ /* 0x000fe200078e0a00 */
[----:B------:R-:W-:Y:S01]  /*4350*/  ISETP.GE.AND P4, PT, R59, RZ, PT ;  /* 0x000000ff3b00720c */ /* 0x000fe20003f86270 */
[----:B------:R-:W-:-:S04]  /*4360*/  IMAD.HI.U32 R5, R4, R55, RZ ;  /* 0x0000003704057227 */ /* 0x000fc800078e00ff */
[----:B------:R-:W-:Y:S02]  /*4370*/  IMAD.MOV R2, RZ, RZ, -R2 ;  /* 0x000000ffff027224 */ /* 0x000fe400078e0a02 */
[----:B------:R-:W-:Y:S02]  /*4380*/  IMAD.MOV R5, RZ, RZ, -R5 ;  /* 0x000000ffff057224 */ /* 0x000fe400078e0a05 */
[----:B------:R-:W-:Y:S02]  /*4390*/  IMAD R54, R0, R2, R54 ;  /* 0x0000000200367224 */ /* 0x000fe400078e0236 */
[--C-:B------:R-:W-:Y:S02]  /*43a0*/  @!P0 IMAD.IADD R46, R46, 0x1, -R0.reuse ;  /* 0x000000012e2e8824 */ /* 0x100fe400078e0a00 */
[----:B------:R-:W-:Y:S02]  /*43b0*/  IMAD R55, R0, R5, R55 ;  /* 0x0000000500377224 */ /* 0x000fe400078e0237 */
[----:B------:R-:W-:Y:S01]  /*43c0*/  @!P5 IMAD.IADD R52, R52, 0x1, -R0 ;  /* 0x000000013434d824 */ /* 0x000fe200078e0a00 */
[----:B------:R-:W-:-:S02]  /*43d0*/  ISETP.GT.U32.AND P5, PT, R0, R54, PT ;  /* 0x000000360000720c */ /* 0x000fc40003fa4070 */
[C---:B------:R-:W-:Y:S01]  /*43e0*/  ISETP.GT.U32.AND P0, PT, R0.reuse, R46, PT ;  /* 0x0000002e0000720c */ /* 0x040fe20003f04070 */
[----:B------:R-:W-:Y:S01]  /*43f0*/  @!P4 IMAD.MOV R52, RZ, RZ, -R52 ;  /* 0x000000ffff34c224 */ /* 0x000fe200078e0a34 */
[----:B------:R-:W-:-:S09]  /*4400*/  ISETP.GT.U32.AND P4, PT, R0, R55, PT ;  /* 0x000000370000720c */ /* 0x000fd20003f84070 */
[--C-:B------:R-:W-:Y:S02]  /*4410*/  @!P5 IMAD.IADD R54, R54, 0x1, -R0.reuse ;  /* 0x000000013636d824 */ /* 0x100fe400078e0a00 */
[--C-:B------:R-:W-:Y:S01]  /*4420*/  @!P0 IMAD.IADD R46, R46, 0x1, -R0.reuse ;  /* 0x000000012e2e8824 */ /* 0x100fe200078e0a00 */
[----:B------:R-:W-:Y:S01]  /*4430*/  ISETP.GE.AND P0, PT, R57, RZ, PT ;  /* 0x000000ff3900720c */ /* 0x000fe20003f06270 */
[----:B------:R-:W-:Y:S01]  /*4440*/  @!P4 IMAD.IADD R55, R55, 0x1, -R0 ;  /* 0x000000013737c824 */ /* 0x000fe200078e0a00 */
[----:B------:R-:W-:-:S04]  /*4450*/  ISETP.GT.U32.AND P5, PT, R0, R54, PT ;  /* 0x000000360000720c */ /* 0x000fc80003fa4070 */
[----:B------:R-:W-:-:S09]  /*4460*/  ISETP.GT.U32.AND P4, PT, R0, R55, PT ;  /* 0x000000370000720c */ /* 0x000fd20003f84070 */
[----:B------:R-:W-:-:S04]  /*4470*/  @!P5 IMAD.IADD R54, R54, 0x1, -R0 ;  /* 0x000000013636d824 */ /* 0x000fc800078e0a00 */
[----:B------:R-:W-:Y:S02]  /*4480*/  @!P4 IMAD.IADD R55, R55, 0x1, -R0 ;  /* 0x000000013737c824 */ /* 0x000fe400078e0a00 */
[----:B------:R-:W-:Y:S01]  /*4490*/  @!P6 IMAD.MOV R46, RZ, RZ, -R46 ;  /* 0x000000ffff2ee224 */ /* 0x000fe200078e0a2e */
[----:B------:R-:W-:Y:S01]  /*44a0*/  ISETP.GE.AND P6, PT, R58, RZ, PT ;  /* 0x000000ff3a00720c */ /* 0x000fe20003fc6270 */
[----:B------:R-:W-:Y:S01]  /*44b0*/  @!P2 IMAD.MOV R48, RZ, RZ, -R48 ;  /* 0x000000ffff30a224 */ /* 0x000fe200078e0a30 */
[----:B------:R-:W-:Y:S01]  /*44c0*/  ISETP.GE.AND P2, PT, R60, RZ, PT ;  /* 0x000000ff3c00720c */ /* 0x000fe20003f46270 */
[----:B------:R-:W-:Y:S01]  /*44d0*/  @!P0 IMAD.MOV R50, RZ, RZ, -R50 ;  /* 0x000000ffff328224 */ /* 0x000fe200078e0a32 */
[----:B------:R-:W-:Y:S01]  /*44e0*/  ISETP.GT.U32.AND P0, PT, R0, R53, PT ;  /* 0x000000350000720c */ /* 0x000fe20003f04070 */
[----:B------:R-:W-:Y:S02]  /*44f0*/  @!P3 IMAD.MOV R54, RZ, RZ, -R54 ;  /* 0x000000ffff36b224 */ /* 0x000fe400078e0a36 */
[----:B------:R-:W-:-:S06]  /*4500*/  @!P1 IMAD.MOV R55, RZ, RZ, -R55 ;  /* 0x000000ffff379224 */ /* 0x000fcc00078e0a37 */
[----:B------:R-:W-:-:S04]  /*4510*/  @!P6 IMAD.MOV R51, RZ, RZ, -R51 ;  /* 0x000000ffff33e224 */ /* 0x000fc800078e0a33 */
[----:B------:R-:W-:-:S05]  /*4520*/  @!P0 IMAD.IADD R53, R53, 0x1, -R0 ;  /* 0x0000000135358824 */ /* 0x000fca00078e0a00 */
[----:B------:R-:W-:Y:S02]  /*4530*/  ISETP.GT.U32.AND P0, PT, R0, R53, PT ;  /* 0x000000350000720c */ /* 0x000fe40003f04070 */
[----:B-----5:R-:W-:-:S05]  /*4540*/  IABS R56, R16 ;  /* 0x0000001000387213 */ /* 0x020fca0000000000 */
[----:B------:R-:W-:-:S04]  /*4550*/  IMAD.HI.U32 R2, R4, R56, RZ ;  /* 0x0000003804027227 */ /* 0x000fc800078e00ff */
[----:B------:R-:W-:-:S04]  /*4560*/  IMAD.MOV R2, RZ, RZ, -R2 ;  /* 0x000000ffff027224 */ /* 0x000fc800078e0a02 */
[----:B------:R-:W-:-:S05]  /*4570*/  IMAD R56, R0, R2, R56 ;  /* 0x0000000200387224 */ /* 0x000fca00078e0238 */
[----:B------:R-:W-:Y:S02]  /*4580*/  ISETP.GT.U32.AND P5, PT, R0, R56, PT ;  /* 0x000000380000720c */ /* 0x000fe40003fa4070 */
[----:B------:R-:W-:-:S05]  /*4590*/  IABS R57, R15 ;  /* 0x0000000f00397213 */ /* 0x000fca0000000000 */
[----:B------:R-:W-:-:S04]  /*45a0*/  IMAD.HI.U32 R2, R4, R57, RZ ;  /* 0x0000003904027227 */ /* 0x000fc800078e00ff */
[----:B------:R-:W-:-:S04]  /*45b0*/  IMAD.MOV R2, RZ, RZ, -R2 ;  /* 0x000000ffff027224 */ /* 0x000fc800078e0a02 */
[----:B------:R-:W-:-:S05]  /*45c0*/  IMAD R57, R0, R2, R57 ;  /* 0x0000000200397224 */ /* 0x000fca00078e0239 */
[----:B------:R-:W-:Y:S02]  /*45d0*/  ISETP.GT.U32.AND P4, PT, R0, R57, PT ;  /* 0x000000390000720c */ /* 0x000fe40003f84070 */
[----:B------:R-:W-:Y:S01]  /*45e0*/  IABS R58, R14 ;  /* 0x0000000e003a7213 */ /* 0x000fe20000000000 */
[----:B------:R-:W-:Y:S01]  /*45f0*/  @!P5 IMAD.IADD R56, R56, 0x1, -R0 ;  /* 0x000000013838d824 */ /* 0x000fe200078e0a00 */
[----:B------:R-:W-:-:S03]  /*4600*/  IABS R59, R61 ;  /* 0x0000003d003b7213 */ /* 0x000fc60000000000 */
[----:B------:R-:W-:Y:S01]  /*4610*/  IMAD.HI.U32 R6, R4, R58, RZ ;  /* 0x0000003a04067227 */ /* 0x000fe200078e00ff */
[----:B--2---:R-:W-:-:S03]  /*4620*/  IABS R60, R3 ;  /* 0x00000003003c7213 */ /* 0x004fc60000000000 */
[----:B------:R-:W-:-:S04]  /*4630*/  IMAD.HI.U32 R5, R4, R59, RZ ;  /* 0x0000003b04057227 */ /* 0x000fc800078e00ff */
[----:B------:R-:W-:Y:S01]  /*4640*/  @!P4 IMAD.IADD R57, R57, 0x1, -R0 ;  /* 0x000000013939c824 */ /* 0x000fe200078e0a00 */
[C---:B------:R-:W-:Y:S01]  /*4650*/  ISETP.GT.U32.AND P4, PT, R0.reuse, R56, PT ;  /* 0x000000380000720c */ /* 0x040fe20003f84070 */
[----:B------:R-:W-:Y:S02]  /*4660*/  IMAD.MOV R6, RZ, RZ, -R6 ;  /* 0x000000ffff067224 */ /* 0x000fe400078e0a06 */
[----:B------:R-:W-:Y:S01]  /*4670*/  IMAD.MOV R5, RZ, RZ, -R5 ;  /* 0x000000ffff057224 */ /* 0x000fe200078e0a05 */
[C---:B------:R-:W-:Y:S01]  /*4680*/  ISETP.GT.U32.AND P3, PT, R0.reuse, R57, PT ;  /* 0x000000390000720c */ /* 0x040fe20003f64070 */
[----:B------:R-:W-:Y:S02]  /*4690*/  IMAD R58, R0, R6, R58 ;  /* 0x00000006003a7224 */ /* 0x000fe400078e023a */
[----:B------:R-:W-:-:S03]  /*46a0*/  IMAD.HI.U32 R2, R4, R60, RZ ;  /* 0x0000003c04027227 */ /* 0x000fc600078e00ff */
[C---:B------:R-:W-:Y:S01]  /*46b0*/  ISETP.GT.U32.AND P1, PT, R0.reuse, R58, PT ;  /* 0x0000003a0000720c */ /* 0x040fe20003f24070 */
[----:B------:R-:W-:Y:S02]  /*46c0*/  IMAD R59, R0, R5, R59 ;  /* 0x00000005003b7224 */ /* 0x000fe400078e023b */
[----:B------:R-:W-:Y:S02]  /*46d0*/  IMAD.MOV R2, RZ, RZ, -R2 ;  /* 0x000000ffff027224 */ /* 0x000fe400078e0a02 */
[----:B------:R-:W-:Y:S01]  /*46e0*/  @!P4 IMAD.IADD R56, R56, 0x1, -R0 ;  /* 0x000000013838c824 */ /* 0x000fe200078e0a00 */
[C---:B------:R-:W-:Y:S01]  /*46f0*/  ISETP.GT.U32.AND P4, PT, R0.reuse, R59, PT ;  /* 0x0000003b0000720c */ /* 0x040fe20003f84070 */
[----:B------:R-:W-:Y:S01]  /*4700*/  IMAD R60, R0, R2, R60 ;  /* 0x00000002003c7224 */ /* 0x000fe200078e023c */
[----:B------:R-:W-:Y:S01]  /*4710*/  ISETP.GE.AND P6, PT, R16, RZ, PT ;  /* 0x000000ff1000720c */ /* 0x000fe20003fc6270 */
[--C-:B------:R-:W-:Y:S01]  /*4720*/  @!P3 IMAD.IADD R57, R57, 0x1, -R0.reuse ;  /* 0x000000013939b824 */ /* 0x100fe200078e0a00 */
[----:B------:R-:W2:Y:S02]  /*4730*/  LDL.LU R16, [R1+0x44] ;  /* 0x0000440001107983 */ /* 0x000ea40000300800 */
[----:B------:R-:W-:Y:S01]  /*4740*/  ISETP.GT.U32.AND P3, PT, R0, R60, PT ;  /* 0x0000003c0000720c */ /* 0x000fe20003f64070 */
[----:B------:R-:W-:Y:S01]  /*4750*/  @!P1 IMAD.IADD R58, R58, 0x1, -R0 ;  /* 0x000000013a3a9824 */ /* 0x000fe200078e0a00 */
[----:B------:R-:W-:-:S05]  /*4760*/  IABS R12, R18 ;  /* 0x00000012000c7213 */ /* 0x000fca0000000000 */
[----:B------:R-:W-:Y:S01]  /*4770*/  @!P4 IMAD.IADD R59, R59, 0x1, -R0 ;  /* 0x000000013b3bc824 */ /* 0x000fe200078e0a00 */
[----:B------:R-:W-:Y:S01]  /*4780*/  ISETP.GT.U32.AND P4, PT, R0, R58, PT ;  /* 0x0000003a0000720c */ /* 0x000fe20003f84070 */
[----:B------:R-:W-:-:S04]  /*4790*/  IMAD.HI.U32 R5, R4, R12, RZ ;  /* 0x0000000c04057227 */ /* 0x000fc800078e00ff */
[----:B------:R-:W-:Y:S02]  /*47a0*/  IMAD.MOV R5, RZ, RZ, -R5 ;  /* 0x000000ffff057224 */ /* 0x000fe400078e0a05 */
[--C-:B------:R-:W-:Y:S02]  /*47b0*/  @!P3 IMAD.IADD R60, R60, 0x1, -R0.reuse ;  /* 0x000000013c3cb824 */ /* 0x100fe400078e0a00 */
[----:B------:R-:W-:Y:S02]  /*47c0*/  @!P0 IMAD.IADD R53, R53, 0x1, -R0 ;  /* 0x0000000135358824 */ /* 0x000fe400078e0a00 */
[C---:B------:R-:W-:Y:S01]  /*47d0*/  IMAD R12, R0.reuse, R5, R12 ;  /* 0x00000005000c7224 */ /* 0x040fe200078e020c */
[----:B------:R-:W-:Y:S01]  /*47e0*/  ISETP.GT.U32.AND P3, PT, R0, R60, PT ;  /* 0x0000003c0000720c */ /* 0x000fe20003f64070 */
[----:B------:R-:W-:Y:S01]  /*47f0*/  @!P2 IMAD.MOV R53, RZ, RZ, -R53 ;  /* 0x000000ffff35a224 */ /* 0x000fe200078e0a35 */
[----:B------:R-:W-:Y:S01]  /*4800*/  ISETP.GE.AND P0, PT, R15, RZ, PT ;  /* 0x000000ff0f00720c */ /* 0x000fe20003f06270 */
[----:B------:R-:W-:Y:S01]  /*4810*/  @!P4 IMAD.IADD R58, R58, 0x1, -R0 ;  /* 0x000000013a3ac824 */ /* 0x000fe200078e0a00 */
[----:B------:R-:W-:Y:S01]  /*4820*/  ISETP.GE.AND P2, PT, R14, RZ, PT ;  /* 0x000000ff0e00720c */ /* 0x000fe20003f46270 */
[----:B------:R-:W3:Y:S01]  /*4830*/  LDL.LU R15, [R1+0x48] ;  /* 0x00004800010f7983 */ /* 0x000ee20000300800 */
[----:B------:R-:W-:-:S02]  /*4840*/  ISETP.GE.AND P5, PT, R61, RZ, PT ;  /* 0x000000ff3d00720c */ /* 0x000fc40003fa6270 */
[----:B------:R-:W-:Y:S01]  /*4850*/  ISETP.GT.U32.AND P4, PT, R0, R12, PT ;  /* 0x0000000c0000720c */ /* 0x000fe20003f84070 */
[----:B------:R-:W5:Y:S04]  /*4860*/  LDL.LU R14, [R1+0x4c] ;  /* 0x00004c00010e7983 */ /* 0x000f680000300800 */
[----:B------:R-:W3:Y:S01]  /*4870*/  LDL.LU R61, [R1+0x50] ;  /* 0x00005000013d7983 */ /* 0x000ee20000300800 */
[----:B------:R-:W-:Y:S01]  /*4880*/  @!P3 IMAD.IADD R60, R60, 0x1, -R0 ;  /* 0x000000013c3cb824 */ /* 0x000fe200078e0a00 */
[----:B------:R-:W-:Y:S02]  /*4890*/  ISETP.GE.AND P3, PT, R3, RZ, PT ;  /* 0x000000ff0300720c */ /* 0x000fe40003f66270 */
[----:B------:R-:W3:Y:S01]  /*48a0*/  LDL.LU R3, [R1+0x54] ;  /* 0x0000540001037983 */ /* 0x000ee20000300800 */
[----:B------:R-:W-:-:S03]  /*48b0*/  IABS R13, R19 ;  /* 0x00000013000d7213 */ /* 0x000fc60000000000 */
[----:B------:R-:W-:Y:S01]  /*48c0*/  @!P4 IMAD.IADD R12, R12, 0x1, -R0 ;  /* 0x000000010c0cc824 */ /* 0x000fe200078e0a00 */
[----:B------:R-:W-:Y:S02]  /*48d0*/  ISETP.GE.AND P4, PT, R19, RZ, PT ;  /* 0x000000ff1300720c */ /* 0x000fe40003f86270 */
[----:B------:R-:W3:Y:S01]  /*48e0*/  LDL R19, [R1+0xb54] ;  /* 0x000b540001137983 */ /* 0x000ee20000100800 */
[----:B------:R-:W-:-:S04]  /*48f0*/  IMAD.HI.U32 R2, R4, R13, RZ ;  /* 0x0000000d04027227 */ /* 0x000fc800078e00ff */
[----:B------:R-:W-:-:S04]  /*4900*/  IMAD.MOV R2, RZ, RZ, -R2 ;  /* 0x000000ffff027224 */ /* 0x000fc800078e0a02 */
[----:B------:R-:W-:-:S05]  /*4910*/  IMAD R13, R0, R2, R13 ;  /* 0x00000002000d7224 */ /* 0x000fca00078e020d */
[----:B------:R-:W-:Y:S02]  /*4920*/  ISETP.GT.U32.AND P1, PT, R0, R13, PT ;  /* 0x0000000d0000720c */ /* 0x000fe40003f24070 */
[----:B------:R-:W-:-:S05]  /*4930*/  IABS R11, R21 ;  /* 0x00000015000b7213 */ /* 0x000fca0000000000 */
[----:B------:R-:W-:Y:S01]  /*4940*/  IMAD.HI.U32 R2, R4, R11, RZ ;  /* 0x0000000b04027227 */ /* 0x000fe200078e00ff */
[----:B----4-:R-:W-:-:S03]  /*4950*/  IABS R10, R20 ;  /* 0x00000014000a7213 */ /* 0x010fc60000000000 */
[----:B------:R-:W-:Y:S02]  /*4960*/  IMAD.MOV R2, RZ, RZ, -R2 ;  /* 0x000000ffff027224 */ /* 0x000fe400078e0a02 */
[----:B------:R-:W-:Y:S02]  /*4970*/  @!P1 IMAD.IADD R13, R13, 0x1, -R0 ;  /* 0x000000010d0d9824 */ /* 0x000fe400078e0a00 */
[----:B------:R-:W-:Y:S02]  /*4980*/  IMAD R11, R0, R2, R11 ;  /* 0x00000002000b7224 */ /* 0x000fe400078e020b */
[----:B------:R-:W-:Y:S01]  /*4990*/  IMAD.HI.U32 R2, R4, R10, RZ ;  /* 0x0000000a04027227 */ /* 0x000fe200078e00ff */
[----:B------:R-:W-:-:S03]  /*49a0*/  ISETP.GT.U32.AND P1, PT, R0, R13, PT ;  /* 0x0000000d0000720c */ /* 0x000fc60003f24070 */
[----:B------:R-:W-:Y:S01]  /*49b0*/  IMAD.MOV R2, RZ, RZ, -R2 ;  /* 0x000000ffff027224 */ /* 0x000fe200078e0a02 */
[----:B------:R-:W-:-:S03]  /*49c0*/  IABS R9, R17 ;  /* 0x0000001100097213 */ /* 0x000fc60000000000 */
[----:B------:R-:W-:Y:S02]  /*49d0*/  IMAD R10, R0, R2, R10 ;  /* 0x00000002000a7224 */ /* 0x000fe400078e020a */
[----:B------:R-:W-:-:S04]  /*49e0*/  IMAD.HI.U32 R2, R4, R9, RZ ;  /* 0x0000000904027227 */ /* 0x000fc800078e00ff */
[----:B------:R-:W-:Y:S01]  /*49f0*/  @!P1 IMAD.IADD R13, R13, 0x1, -R0 ;  /* 0x000000010d0d9824 */ /* 0x000fe200078e0a00 */
[C---:B------:R-:W-:Y:S01]  /*4a00*/  ISETP.GT.U32.AND P1, PT, R0.reuse, R10, PT ;  /* 0x0000000a0000720c */ /* 0x040fe20003f24070 */
[----:B------:R-:W-:Y:S02]  /*4a10*/  IMAD.MOV R2, RZ, RZ, -R2 ;  /* 0x000000ffff027224 */ /* 0x000fe400078e0a02 */
[----:B------:R-:W-:Y:S01]  /*4a20*/  @!P6 IMAD.MOV R56, RZ, RZ, -R56 ;  /* 0x000000ffff38e224 */ /* 0x000fe200078e0a38 */
[C---:B------:R-:W-:Y:S01]  /*4a30*/  ISETP.GT.U32.AND P6, PT, R0.reuse, R59, PT ;  /* 0x0000003b0000720c */ /* 0x040fe20003fc4070 */
[----:B------:R-:W-:-:S08]  /*4a40*/  IMAD R9, R0, R2, R9 ;  /* 0x0000000200097224 */ /* 0x000fd000078e0209 */
[----:B------:R-:W-:Y:S01]  /*4a50*/  @!P1 IMAD.IADD R10, R10, 0x1, -R0 ;  /* 0x000000010a0a9824 */ /* 0x000fe200078e0a00 */
[----:B------:R-:W-:-:S03]  /*4a60*/  ISETP.GT.U32.AND P1, PT, R0, R9, PT ;  /* 0x000000090000720c */ /* 0x000fc60003f24070 */
[----:B------:R-:W-:Y:S01]  /*4a70*/  @!P6 IMAD.IADD R59, R59, 0x1, -R0 ;  /* 0x000000013b3be824 */ /* 0x000fe200078e0a00 */
[----:B------:R-:W-:Y:S01]  /*4a80*/  ISETP.GT.U32.AND P6, PT, R0, R11, PT ;  /* 0x0000000b0000720c */ /* 0x000fe20003fc4070 */
[----:B------:R-:W-:-:S08]  /*4a90*/  @!P2 IMAD.MOV R58, RZ, RZ, -R58 ;  /* 0x000000ffff3aa224 */ /* 0x000fd000078e0a3a */
[----:B------:R-:W-:Y:S01]  /*4aa0*/  @!P1 IMAD.IADD R9, R9, 0x1, -R0 ;  /* 0x0000000109099824 */ /* 0x000fe200078e0a00 */
[----:B------:R-:W-:-:S03]  /*4ab0*/  ISETP.GT.U32.AND P2, PT, R0, R10, PT ;  /* 0x0000000a0000720c */ /* 0x000fc60003f44070 */
[----:B------:R-:W-:Y:S01]  /*4ac0*/  @!P6 IMAD.IADD R11, R11, 0x1, -R0 ;  /* 0x000000010b0be824 */ /* 0x000fe200078e0a00 */
[----:B------:R-:W-:Y:S01]  /*4ad0*/  ISETP.GE.AND P6, PT, R18, RZ, PT ;  /* 0x000000ff1200720c */ /* 0x000fe20003fc6270 */
[----:B------:R-:W-:Y:S01]  /*4ae0*/  @!P0 IMAD.MOV R57, RZ, RZ, -R57 ;  /* 0x000000ffff398224 */ /* 0x000fe200078e0a39 */
[----:B------:R-:W-:Y:S01]  /*4af0*/  ISETP.GT.U32.AND P0, PT, R0, R12, PT ;  /* 0x0000000c0000720c */ /* 0x000fe20003f04070 */
[----:B------:R-:W-:-:S06]  /*4b00*/  @!P3 IMAD.MOV R60, RZ, RZ, -R60 ;  /* 0x000000ffff3cb224 */ /* 0x000fcc00078e0a3c */
[----:B------:R-:W-:-:S06]  /*4b10*/  @!P2 IMAD.IADD R10, R10, 0x1, -R0 ;  /* 0x000000010a0aa824 */ /* 0x000fcc00078e0a00 */
[----:B------:R-:W-:Y:S02]  /*4b20*/  @!P0 IMAD.IADD R12, R12, 0x1, -R0 ;  /* 0x000000010c0c8824 */ /* 0x000fe400078e0a00 */
[----:B------:R-:W-:Y:S01]  /*4b30*/  @!P5 IMAD.MOV R59, RZ, RZ, -R59 ;  /* 0x000000ffff3bd224 */ /* 0x000fe200078e0a3b */
[----:B------:R-:W-:Y:S01]  /*4b40*/  ISETP.GT.U32.AND P5, PT, R0, R9, PT ;  /* 0x000000090000720c */ /* 0x000fe20003fa4070 */
[----:B------:R-:W-:Y:S02]  /*4b50*/  @!P4 IMAD.MOV R13, RZ, RZ, -R13 ;  /* 0x000000ffff0dc224 */ /* 0x000fe400078e0a0d */
[----:B------:R-:W-:-:S10]  /*4b60*/  @!P6 IMAD.MOV R12, RZ, RZ, -R12 ;  /* 0x000000ffff0ce224 */ /* 0x000fd400078e0a0c */
[----:B------:R-:W-:Y:S01]  /*4b70*/  @!P5 IMAD.IADD R9, R9, 0x1, -R0 ;  /* 0x000000010909d824 */ /* 0x000fe200078e0a00 */
[----:B------:R-:W-:Y:S02]  /*4b80*/  ISETP.GE.AND P5, PT, R21, RZ, PT ;  /* 0x000000ff1500720c */ /* 0x000fe40003fa6270 */
[----:B--2---:R-:W-:-:S05]  /*4b90*/  IABS R8, R16 ;  /* 0x0000001000087213 */ /* 0x004fca0000000000 */
[----:B------:R-:W-:-:S04]  /*4ba0*/  IMAD.HI.U32 R5, R4, R8, RZ ;  /* 0x0000000804057227 */ /* 0x000fc800078e00ff */
[----:B------:R-:W-:-:S04]  /*4bb0*/  IMAD.MOV R2, RZ, RZ, -R5 ;  /* 0x000000ffff027224 */ /* 0x000fc800078e0a05 */
[----:B------:R-:W-:-:S05]  /*4bc0*/  IMAD R8, R0, R2, R8 ;  /* 0x0000000200087224 */ /* 0x000fca00078e0208 */
[----:B------:R-:W-:Y:S02]  /*4bd0*/  ISETP.GT.U32.AND P1, PT, R0, R8, PT ;  /* 0x000000080000720c */ /* 0x000fe40003f24070 */
[----:B-----5:R-:W-:Y:S02]  /*4be0*/  IABS R6, R14 ;  /* 0x0000000e00067213 */ /* 0x020fe40000000000 */
[----:B---3--:R-:W-:-:S03]  /*4bf0*/  IABS R5, R61 ;  /* 0x0000003d00057213 */ /* 0x008fc60000000000 */
[----:B------:R-:W-:Y:S01]  /*4c00*/  IMAD.HI.U32 R22, R4, R6, RZ ;  /* 0x0000000604167227 */ /* 0x000fe200078e00ff */
[----:B------:R-:W-:-:S03]  /*4c10*/  IABS R7, R15 ;  /* 0x0000000f00077213 */ /* 0x000fc60000000000 */
[----:B------:R-:W-:Y:S01]  /*4c20*/  IMAD.HI.U32 R18, R4, R5, RZ ;  /* 0x0000000504127227 */ /* 0x000fe200078e00ff */
[----:B------:R-:W-:-:S03]  /*4c30*/  IABS R2, R3 ;  /* 0x0000000300027213 */ /* 0x000fc60000000000 */
[----:B------:R-:W-:Y:S02]  /*4c40*/  IMAD.MOV R18, RZ, RZ, -R18 ;  /* 0x000000ffff127224 */ /* 0x000fe400078e0a12 */
[----:B------:R-:W-:Y:S02]  /*4c50*/  @!P1 IMAD.IADD R8, R8, 0x1, -R0 ;  /* 0x0000000108089824 */ /* 0x000fe400078e0a00 */
[----:B------:R-:W-:Y:S01]  /*4c60*/  IMAD.MOV R22, RZ, RZ, -R22 ;  /* 0x000000ffff167224 */ /* 0x000fe200078e0a16 */
[----:B------:R-:W-:Y:S01]  /*4c70*/  ISETP.GT.U32.AND P1, PT, R0, R11, PT ;  /* 0x0000000b0000720c */ /* 0x000fe20003f24070 */
[----:B------:R-:W-:Y:S01]  /*4c80*/  IMAD.HI.U32 R23, R4, R7, RZ ;  /* 0x0000000704177227 */ /* 0x000fe200078e00ff */
[----:B------:R-:W-:-:S03]  /*4c90*/  ISETP.GT.U32.AND P3, PT, R0, R8, PT ;  /* 0x000000080000720c */ /* 0x000fc60003f64070 */
[C---:B------:R-:W-:Y:S01]  /*4ca0*/  IMAD R5, R0.reuse, R18, R5 ;  /* 0x0000001200057224 */ /* 0x040fe200078e0205 */
[----:B------:R-:W-:Y:S01]  /*4cb0*/  IABS R18, R19 ;  /* 0x0000001300127213 */ /* 0x000fe20000000000 */
[----:B------:R-:W-:Y:S02]  /*4cc0*/  IMAD R6, R0, R22, R6 ;  /* 0x0000001600067224 */ /* 0x000fe400078e0206 */
[----:B------:R-:W-:Y:S01]  /*4cd0*/  IMAD.HI.U32 R22, R4, R2, RZ ;  /* 0x0000000204167227 */ /* 0x000fe200078e00ff */
[----:B------:R-:W-:-:S03]  /*4ce0*/  ISETP.GT.U32.AND P2, PT, R0, R5, PT ;  /* 0x000000050000720c */ /* 0x000fc60003f44070 */
[----:B------:R-:W-:Y:S02]  /*4cf0*/  IMAD.MOV R23, RZ, RZ, -R23 ;  /* 0x000000ffff177224 */ /* 0x000fe400078e0a17 */
[----:B------:R-:W-:Y:S02]  /*4d00*/  IMAD.MOV R22, RZ, RZ, -R22 ;  /* 0x000000ffff167224 */ /* 0x000fe400078e0a16 */
[----:B------:R-:W-:-:S04]  /*4d10*/  IMAD.HI.U32 R4, R4, R18, RZ ;  /* 0x0000001204047227 */ /* 0x000fc800078e00ff */
[C---:B------:R-:W-:Y:S02]  /*4d20*/  IMAD R7, R0.reuse, R23, R7 ;  /* 0x0000001700077224 */ /* 0x040fe400078e0207 */
[C---:B------:R-:W-:Y:S01]  /*4d30*/  IMAD R2, R0.reuse, R22, R2 ;  /* 0x0000001600027224 */ /* 0x040fe200078e0202 */
[----:B------:R-:W2:Y:S01]  /*4d40*/  LDL.LU R23, [R1+0x28bc] ;  /* 0x0028bc0001177983 */ /* 0x000ea20000300800 */
[----:B------:R-:W-:Y:S01]  /*4d50*/  IMAD.MOV R4, RZ, RZ, -R4 ;  /* 0x000000ffff047224 */ /* 0x000fe200078e0a04 */
[C---:B------:R-:W-:Y:S01]  /*4d60*/  ISETP.GT.U32.AND P0, PT, R0.reuse, R7, PT ;  /* 0x000000070000720c */ /* 0x040fe20003f04070 */
[--C-:B------:R-:W-:Y:S01]  /*4d70*/  @!P1 IMAD.IADD R11, R11, 0x1, -R0.reuse ;  /* 0x000000010b0b9824 */ /* 0x100fe200078e0a00 */
[----:B------:R-:W-:Y:S01]  /*4d80*/  ISETP.GT.U32.AND P1, PT, R0, R6, PT ;  /* 0x000000060000720c */ /* 0x000fe20003f24070 */
[----:B------:R-:W-:Y:S01]  /*4d90*/  @!P3 IMAD.IADD R8, R8, 0x1, -R0 ;  /* 0x000000010808b824 */ /* 0x000fe200078e0a00 */
[C---:B------:R-:W-:Y:S01]  /*4da0*/  ISETP.GT.U32.AND P3, PT, R0.reuse, R2, PT ;  /* 0x000000020000720c */ /* 0x040fe20003f64070 */
[C---:B------:R-:W-:Y:S01]  /*4db0*/  IMAD R4, R0.reuse, R4, R18 ;  /* 0x0000000400047224 */ /* 0x040fe200078e0212 */
[----:B------:R-:W3:Y:S01]  /*4dc0*/  LDL.LU R22, [R1+0x28b8] ;  /* 0x0028b80001167983 */ /* 0x000ee20000300800 */
[--C-:B------:R-:W-:Y:S01]  /*4dd0*/  @!P2 IMAD.IADD R5, R5, 0x1, -R0.reuse ;  /* 0x000000010505a824 */ /* 0x100fe200078e0a00 */
[----:B------:R-:W0:Y:S02]  /*4de0*/  LDC R18, c[0x0][0x3ac] ;  /* 0x0000eb00ff127b82 */ /* 0x000e240000000800 */
[----:B------:R-:W-:Y:S01]  /*4df0*/  ISETP.GT.U32.AND P2, PT, R0, R4, PT ;  /* 0x000000040000720c */ /* 0x000fe20003f44070 */
[----:B------:R-:W4:Y:S02]  /*4e00*/  LDL.LU R21, [R1+0x28b4] ;  /* 0x0028b40001157983 */ /* 0x000f240000300800 */
[----:B------:R-:W-:-:S02]  /*4e10*/  @!P0 IMAD.IADD R7, R7, 0x1, -R0 ;  /* 0x0000000107078824 */ /* 0x000fc400078e0a00 */
[--C-:B------:R-:W-:Y:S01]  /*4e20*/  @!P1 IMAD.IADD R6, R6, 0x1, -R0.reuse ;  /* 0x0000000106069824 */ /* 0x100fe200078e0a00 */
[----:B------:R-:W-:Y:S01]  /*4e30*/  ISETP.GE.AND P0, PT, R20, RZ, PT ;  /* 0x000000ff1400720c */ /* 0x000fe20003f06270 */
[--C-:B------:R-:W-:Y:S01]  /*4e40*/  @!P3 IMAD.IADD R2, R2, 0x1, -R0.reuse ;  /* 0x000000010202b824 */ /* 0x100fe200078e0a00 */
[C---:B------:R-:W-:Y:S02]  /*4e50*/  ISETP.GT.U32.AND P3, PT, R0.reuse, R7, PT ;  /* 0x000000070000720c */ /* 0x040fe40003f64070 */
[C---:B------:R-:W-:Y:S02]  /*4e60*/  ISETP.GT.U32.AND P4, PT, R0.reuse, R6, PT ;  /* 0x000000060000720c */ /* 0x040fe40003f84070 */
[----:B------:R-:W-:Y:S01]  /*4e70*/  ISETP.GT.U32.AND P6, PT, R0, R5, PT ;  /* 0x000000050000720c */ /* 0x000fe20003fc4070 */
[----:B------:R-:W-:Y:S01]  /*4e80*/  @!P2 IMAD.IADD R4, R4, 0x1, -R0 ;  /* 0x000000010404a824 */ /* 0x000fe200078e0a00 */
[----:B------:R-:W-:Y:S02]  /*4e90*/  ISETP.GT.U32.AND P2, PT, R0, R2, PT ;  /* 0x000000020000720c */ /* 0x000fe40003f44070 */
[----:B------:R-:W-:-:S02]  /*4ea0*/  ISETP.GE.AND P1, PT, R17, RZ, PT ;  /* 0x000000ff1100720c */ /* 0x000fc40003f26270 */
[----:B------:R-:W5:Y:S01]  /*4eb0*/  LDL.LU R17, [R1+0x10] ;  /* 0x0000100001117983 */ /* 0x000f620000300800 */
[----:B------:R-:W-:Y:S01]  /*4ec0*/  @!P0 IMAD.MOV R10, RZ, RZ, -R10 ;  /* 0x000000ffff0a8224 */ /* 0x000fe200078e0a0a */
[----:B------:R-:W-:Y:S01]  /*4ed0*/  ISETP.GE.AND P0, PT, R16, RZ, PT ;  /* 0x000000ff1000720c */ /* 0x000fe20003f06270 */
[--C-:B------:R-:W-:Y:S01]  /*4ee0*/  @!P3 IMAD.IADD R7, R7, 0x1, -R0.reuse ;  /* 0x000000010707b824 */ /* 0x100fe200078e0a00 */
[----:B------:R-:W-:Y:S01]  /*4ef0*/  ISETP.GE.AND P3, PT, R15, RZ, PT ;  /* 0x000000ff0f00720c */ /* 0x000fe20003f66270 */
[--C-:B------:R-:W-:Y:S01]  /*4f00*/  @!P4 IMAD.IADD R6, R6, 0x1, -R0.reuse ;  /* 0x000000010606c824 */ /* 0x100fe200078e0a00 */
[----:B------:R-:W2:Y:S01]  /*4f10*/  LDL.LU R16, [R1+0xc] ;  /* 0x00000c0001107983 */ /* 0x000ea20000300800 */
[----:B------:R-:W-:Y:S01]  /*4f20*/  ISETP.GE.AND P4, PT, R14, RZ, PT ;  /* 0x000000ff0e00720c */ /* 0x000fe20003f86270 */
[--C-:B------:R-:W-:Y:S01]  /*4f30*/  @!P6 IMAD.IADD R5, R5, 0x1, -R0.reuse ;  /* 0x000000010505e824 */ /* 0x100fe200078e0a00 */
[----:B------:R-:W-:Y:S01]  /*4f40*/  ISETP.GE.AND P6, PT, R61, RZ, PT ;  /* 0x000000ff3d00720c */ /* 0x000fe20003fc6270 */
[----:B------:R-:W2:Y:S01]  /*4f50*/  LDL.LU R15, [R1+0x8] ;  /* 0x00000800010f7983 */ /* 0x000ea20000300800 */
[----:B------:R-:W-:Y:S01]  /*4f60*/  @!P2 IMAD.IADD R2, R2, 0x1, -R0 ;  /* 0x000000010202a824 */ /* 0x000fe200078e0a00 */
[----:B------:R-:W-:-:S02]  /*4f70*/  ISETP.GE.AND P2, PT, R3, RZ, PT ;  /* 0x000000ff0300720c */ /* 0x000fc40003f46270 */
[----:B------:R-:W2:Y:S04]  /*4f80*/  LDL.LU R14, [R1+0x4] ;  /* 0x00000400010e7983 */ /* 0x000ea80000300800 */
[----:B------:R-:W2:Y:S04]  /*4f90*/  LDL.LU R61, [R1] ;  /* 0x00000000013d7983 */ /* 0x000ea80000300800 */
[----:B------:R-:W2:Y:S01]  /*4fa0*/  LDL.LU R3, [R1+0x28b0] ;  /* 0x0028b00001037983 */ /* 0x000ea20000300800 */
[----:B------:R-:W0:Y:S01]  /*4fb0*/  S2R R20, SR_TID.X ;  /* 0x0000000000147919 */ /* 0x000e220000002100 */
[----:B------:R-:W-:Y:S01]  /*4fc0*/  @!P5 IMAD.MOV R11, RZ, RZ, -R11 ;  /* 0x000000ffff0bd224 */ /* 0x000fe200078e0a0b */
[----:B------:R-:W-:Y:S01]  /*4fd0*/  ISETP.GT.U32.AND P5, PT, R0, R4, PT ;  /* 0x000000040000720c */ /* 0x000fe20003fa4070 */
[----:B------:R-:W-:-:S12]  /*4fe0*/  @!P1 IMAD.MOV R9, RZ, RZ, -R9 ;  /* 0x000000ffff099224 */ /* 0x000fd800078e0a09 */
[----:B------:R-:W-:Y:S01]  /*4ff0*/  @!P5 IMAD.IADD R4, R4, 0x1, -R0 ;  /* 0x000000010404d824 */ /* 0x000fe200078e0a00 */
[----:B0-----:R-:W-:-:S05]  /*5000*/  LOP3.LUT R20, R20, 0x1f, RZ, 0xc0, !PT ;  /* 0x0000001f14147812 */ /* 0x001fca00078ec0ff */
[----:B------:R-:W-:-:S04]  /*5010*/  IMAD R20, R20, R18, RZ ;  /* 0x0000001214147224 */ /* 0x000fc800078e02ff */
[C---:B------:R-:W-:Y:S01]  /*5020*/  IMAD R0, R18.reuse, 0x20, R20 ;  /* 0x0000002012007824 */ /* 0x040fe200078e0214 */
[----:B------:R-:W-:Y:S01]  /*5030*/  ISETP.GE.AND P5, PT, R19, RZ, PT ;  /* 0x000000ff1300720c */ /* 0x000fe20003fa6270 */
[----:B------:R-:W3:Y:S02]  /*5040*/  LDL.LU R20, [R1+0x28ac] ;  /* 0x0028ac0001147983 */ /* 0x000ee40000300800 */
[----:B------:R-:W-:Y:S02]  /*5050*/  IMAD R18, R18, 0x20, R0 ;  /* 0x0000002012127824 */ /* 0x000fe400078e0200 */
[----:B------:R-:W3:Y:S04]  /*5060*/  LDL.LU R19, [R1+0x28a8] ;  /* 0x0028a80001137983 */ /* 0x000ee80000300800 */
[----:B------:R-:W3:Y:S01]  /*5070*/  LDL.LU R18, [R1+0x28a4] ;  /* 0x0028a40001127983 */ /* 0x000ee20000300800 */
[----:B--2---:R-:W-:-:S02]  /*5080*/  ISETP.NE.AND P1, PT, R3, RZ, PT ;  /* 0x000000ff0300720c */ /* 0x004fc40003f25270 */
[----:B------:R-:W-:-:S04]  /*5090*/  LOP3.LUT R3, RZ, R3, RZ, 0x33, !PT ;  /* 0x00000003ff037212 */ /* 0x000fc800078e33ff */
[C---:B-----5:R-:W-:Y:S02]  /*50a0*/  SEL R17, R3.reuse, R17, !P1 ;  /* 0x0000001103117207 */ /* 0x060fe40004800000 */
[C---:B------:R-:W-:Y:S02]  /*50b0*/  SEL R16, R3.reuse, R16, !P1 ;  /* 0x0000001003107207 */ /* 0x040fe40004800000 */
[C---:B------:R-:W-:Y:S01]  /*50c0*/  SEL R15, R3.reuse, R15, !P1 ;  /* 0x0000000f030f7207 */ /* 0x040fe20004800000 */
[----:B------:R0:W-:Y:S01]  /*50d0*/  STL [R1+0x30], R17 ;  /* 0x0000301101007387 */ /* 0x0001e20000100800 */
[C---:B------:R-:W-:Y:S02]  /*50e0*/  SEL R14, R3.reuse, R14, !P1 ;  /* 0x0000000e030e7207 */ /* 0x040fe40004800000 */
[C---:B------:R-:W-:Y:S01]  /*50f0*/  SEL R61, R3.reuse, R61, !P1 ;  /* 0x0000003d033d7207 */ /* 0x040fe20004800000 */
[----:B0-----:R-:W2:Y:S04]  /*5100*/  LDL.LU R17, [R1+0x28a0] ;  /* 0x0028a00001117983 */ /* 0x001ea80000300800 */
[----:B------:R0:W-:Y:S04]  /*5110*/  STL [R1+0x2c], R16 ;  /* 0x00002c1001007387 */ /* 0x0001e80000100800 */
[----:B0-----:R-:W5:Y:S04]  /*5120*/  LDL.LU R16, [R1+0x289c] ;  /* 0x00289c0001107983 */ /* 0x001f680000300800 */
[----:B------:R0:W-:Y:S04]  /*5130*/  STL [R1+0x28], R15 ;  /* 0x0000280f01007387 */ /* 0x0001e80000100800 */
[----:B0-----:R-:W2:Y:S04]  /*5140*/  LDL.LU R15, [R1+0x2898] ;  /* 0x00289800010f7983 */ /* 0x001ea80000300800 */
[----:B------:R0:W-:Y:S04]  /*5150*/  STL [R1+0x24], R14 ;  /* 0x0000240e01007387 */ /* 0x0001e80000100800 */
[----:B0-----:R-:W3:Y:S04]  /*5160*/  LDL.LU R14, [R1+0x2894] ;  /* 0x00289400010e7983 */ /* 0x001ee80000300800 */
[----:B------:R0:W-:Y:S04]  /*5170*/  STL [R1+0x20], R61 ;  /* 0x0000203d01007387 */ /* 0x0001e80000100800 */
[----:B0-----:R-:W3:Y:S01]  /*5180*/  LDL.LU R61, [R1+0x2890] ;  /* 0x00289000013d7983 */ /* 0x001ee20000300800 */
[----:B--2---:R-:W-:-:S02]  /*5190*/  SEL R15, R3, R15, !P1 ;  /* 0x0000000f030f7207 */ /* 0x004fc40004800000 */
[----:B---3--:R-:W-:-:S05]  /*51a0*/  SEL R61, R3, R61, !P1 ;  /* 0x0000003d033d7207 */ /* 0x008fca0004800000 */
[----:B------:R0:W-:Y:S02]  /*51b0*/  STL [R1+0x1c], R61 ;  /* 0x00001c3d01007387 */ /* 0x0001e40000100800 */
[C---:B0-----:R-:W-:Y:S02]  /*51c0*/  SEL R61, R3.reuse, R14, !P1 ;  /* 0x0000000e033d7207 */ /* 0x041fe40004800000 */
[C---:B-----5:R-:W-:Y:S02]  /*51d0*/  SEL R14, R3.reuse, R16, !P1 ;  /* 0x00000010030e7207 */ /* 0x060fe40004800000 */
[C---:B------:R-:W-:Y:S01]  /*51e0*/  SEL R16, R3.reuse, R17, !P1 ;  /* 0x0000001103107207 */ /* 0x040fe20004800000 */
[----:B------:R0:W-:Y:S04]  /*51f0*/  STL [R1+0x18], R61 ;  /* 0x0000183d01007387 */ /* 0x0001e80000100800 */
[----:B------:R2:W-:Y:S04]  /*5200*/  STL [R1+0x10], R15 ;  /* 0x0000100f01007387 */ /* 0x0005e80000100800 */
[----:B------:R3:W-:Y:S01]  /*5210*/  STL [R1+0xc], R14 ;  /* 0x00000c0e01007387 */ /* 0x0007e20000100800 */
[----:B0-----:R-:W-:-:S02]  /*5220*/  SEL R61, R3, R20, !P1 ;  /* 0x00000014033d7207 */ /* 0x001fc40004800000 */
[C---:B--2---:R-:W-:Y:S01]  /*5230*/  SEL R15, R3.reuse, R18, !P1 ;  /* 0x00000012030f7207 */ /* 0x044fe20004800000 */
[----:B------:R-:W-:Y:S01]  /*5240*/  STL [R1+0x8], R16 ;  /* 0x0000081001007387 */ /* 0x000fe20000100800 */
[----:B---3--:R-:W-:-:S03]  /*5250*/  SEL R14, R3, R19, !P1 ;  /* 0x00000013030e7207 */ /* 0x008fc60004800000 */
[----:B------:R-:W-:Y:S04]  /*5260*/  STL [R1+0x4], R15 ;  /* 0x0000040f01007387 */ /* 0x000fe80000100800 */
[----:B------:R0:W-:Y:S04]  /*5270*/  STL [R1+0x2884], R61 ;  /* 0x0028843d01007387 */ /* 0x0001e80000100800 */
[----:B------:R-:W-:Y:S04]  /*5280*/  STL [R1], R14 ;  /* 0x0000000e01007387 */ /* 0x000fe80000100800 */
[----:B0-----:R-:W2:Y:S04]  /*5290*/  LDL.LU R61, [R1+0x24] ;  /* 0x00002400013d7983 */ /* 0x001ea80000300800 */
[----:B--2---:R0:W-:Y:S04]  /*52a0*/  STL [R1+0x2888], R61 ;  /* 0x0028883d01007387 */ /* 0x0041e80000100800 */
[----:B0-----:R-:W2:Y:S01]  /*52b0*/  LDL.LU R61, [R1+0x28] ;  /* 0x00002800013d7983 */ /* 0x001ea20000300800 */
[----:B------:R-:W0:Y:S01]  /*52c0*/  S2R R18, SR_TID.X ;  /* 0x0000000000127919 */ /* 0x000e220000002100 */
[----:B------:R-:W-:-:S02]  /*52d0*/  SEL R14, R3, R9, !P1 ;  /* 0x00000009030e7207 */ /* 0x000fc40004800000 */
[----:B------:R-:W3:Y:S01]  /*52e0*/  LDC R9, c[0x0][0x3ac] ;  /* 0x0000eb00ff097b82 */ /* 0x000ee20000000800 */
[----:B------:R-:W-:Y:S02]  /*52f0*/  @!P3 IMAD.MOV R7, RZ, RZ, -R7 ;  /* 0x000000ffff07b224 */ /* 0x000fe400078e0a07 */
[----:B------:R-:W-:Y:S02]  /*5300*/  @!P0 IMAD.MOV R8, RZ, RZ, -R8 ;  /* 0x000000ffff088224 */ /* 0x000fe400078e0a08 */
[----:B------:R-:W-:Y:S01]  /*5310*/  @!P2 IMAD.MOV R2, RZ, RZ, -R2 ;  /* 0x000000ffff02a224 */ /* 0x000fe200078e0a02 */
[C---:B------:R-:W-:Y:S01]  /*5320*/  SEL R16, R3.reuse, R7, !P1 ;  /* 0x0000000703107207 */ /* 0x040fe20004800000 */
[----:B------:R-:W-:Y:S01]  /*5330*/  @!P4 IMAD.MOV R6, RZ, RZ, -R6 ;  /* 0x000000ffff06c224 */ /* 0x000fe200078e0a06 */
[----:B------:R-:W-:Y:S01]  /*5340*/  SEL R15, R3, R8, !P1 ;  /* 0x00000008030f7207 */ /* 0x000fe20004800000 */
[----:B------:R-:W-:Y:S02]  /*5350*/  @!P6 IMAD.MOV R5, RZ, RZ, -R5 ;  /* 0x000000ffff05e224 */ /* 0x000fe400078e0a05 */
[----:B------:R-:W-:Y:S01]  /*5360*/  @!P5 IMAD.MOV R4, RZ, RZ, -R4 ;  /* 0x000000ffff04d224 */ /* 0x000fe200078e0a04 */
[----:B--2---:R2:W-:Y:S04]  /*5370*/  STL [R1+0x288c], R61 ;  /* 0x00288c3d01007387 */ /* 0x0045e80000100800 */
[----:B--2---:R-:W2:Y:S01]  /*5380*/  LDL.LU R61, [R1+0x2c] ;  /* 0x00002c00013d7983 */ /* 0x004ea20000300800 */
[----:B0-----:R-:W-:Y:S01]  /*5390*/  LOP3.LUT R20, R18, 0x1f, RZ, 0xc0, !PT ;  /* 0x0000001f12147812 */ /* 0x001fe200078ec0ff */
[----:B---3--:R-:W-:-:S04]  /*53a0*/  IMAD R8, R9, 0x20, R0 ;  /* 0x0000002009087824 */ /* 0x008fc800078e0200 */
[----:B------:R-:W-:Y:S01]  /*53b0*/  IMAD R7, R20, R9, RZ ;  /* 0x0000000914077224 */ /* 0x000fe200078e02ff */
[----:B------:R-:W-:Y:S01]  /*53c0*/  SEL R19, R3, R2, !P1 ;  /* 0x0000000203137207 */ /* 0x000fe20004800000 */
[----:B------:R-:W-:Y:S01]  /*53d0*/  IMAD R9, R9, 0x20, R8 ;  /* 0x0000002009097824 */ /* 0x000fe200078e0208 */
[----:B----4-:R-:W-:Y:S02]  /*53e0*/  SEL R21, R3, R21, !P1 ;  /* 0x0000001503157207 */ /* 0x010fe40004800000 */
[----:B------:R-:W-:Y:S02]  /*53f0*/  IADD3 R2, P0, PT, R7, UR26, RZ ;  /* 0x0000001a07027c10 */ /* 0x000fe4000ff1e0ff */
[C---:B------:R-:W-:Y:S02]  /*5400*/  SEL R22, R3.reuse, R22, !P1 ;  /* 0x0000001603167207 */ /* 0x040fe40004800000 */
[C---:B------:R-:W-:Y:S02]  /*5410*/  SEL R23, R3.reuse, R23, !P1 ;  /* 0x0000001703177207 */ /* 0x040fe40004800000 */
[----:B------:R-:W-:-:S02]  /*5420*/  SEL R24, R3, R24, !P1 ;  /* 0x0000001803187207 */ /* 0x000fc40004800000 */
[C---:B------:R-:W-:Y:S02]  /*5430*/  SEL R25, R3.reuse, R25, !P1 ;  /* 0x0000001903197207 */ /* 0x040fe40004800000 */
[C---:B------:R-:W-:Y:S02]  /*5440*/  SEL R26, R3.reuse, R26, !P1 ;  /* 0x0000001a031a7207 */ /* 0x040fe40004800000 */
[C---:B------:R-:W-:Y:S02]  /*5450*/  SEL R27, R3.reuse, R27, !P1 ;  /* 0x0000001b031b7207 */ /* 0x040fe40004800000 */
        /* <DEDUP_REMOVED lines=39> */
[----:B------:R-:W-:Y:S02]  /*56d0*/  SEL R20, R3, R4, !P1 ;  /* 0x0000000403147207 */ /* 0x000fe40004800000 */
[----:B------:R-:W-:Y:S01]  /*56e0*/  IADD3 R6, P1, PT, R0, UR26, RZ ;  /* 0x0000001a00067c10 */ /* 0x000fe2000ff3e0ff */
[----:B------:R0:W-:Y:S01]  /*56f0*/  STL [R1+0x2858], R2 ;  /* 0x0028580201007387 */ /* 0x0001e20000100800 */
[----:B------:R-:W-:Y:S02]  /*5700*/  IADD3 R5, P2, PT, R8, UR26, RZ ;  /* 0x0000001a08057c10 */ /* 0x000fe4000ff5e0ff */
[----:B------:R-:W-:Y:S01]  /*5710*/  IADD3 R4, P3, PT, R9, UR26, RZ ;  /* 0x0000001a09047c10 */ /* 0x000fe2000ff7e0ff */
[----:B--2---:R-:W-:Y:S01]  /*5720*/  IMAD R61, R61, UR77, RZ ;  /* 0x0000004d3d3d7c24 */ /* 0x004fe2000f8e02ff */
[----:B0-----:R-:W2:Y:S01]  /*5730*/  LDL.LU R2, [R1] ;  /* 0x0000000001027983 */ /* 0x001ea20000300800 */
[----:B------:R-:W-:Y:S01]  /*5740*/  LEA.HI.X.SX32 R3, R7, UR27, 0x1, P0 ;  /* 0x0000001b07037c11 */ /* 0x000fe200080f0eff */
[----:B------:R-:W-:Y:S01]  /*5750*/  IMAD R56, R56, UR77, RZ ;  /* 0x0000004d38387c24 */ /* 0x000fe2000f8e02ff */
[----:B------:R-:W-:Y:S01]  /*5760*/  LEA.HI.X.SX32 R8, R8, UR27, 0x1, P2 ;  /* 0x0000001b08087c11 */ /* 0x000fe200090f0eff */
[----:B------:R0:W-:Y:S01]  /*5770*/  STL [R1+0x285c], R6 ;  /* 0x00285c0601007387 */ /* 0x0001e20000100800 */
[----:B------:R-:W-:Y:S01]  /*5780*/  LEA.HI.X.SX32 R7, R0, UR27, 0x1, P1 ;  /* 0x0000001b00077c11 */ /* 0x000fe200088f0eff */
[----:B------:R-:W-:Y:S01]  /*5790*/  UIMAD UR70, UR70, 0x5d, URZ ;  /* 0x0000005d464678a4 */ /* 0x000fe2000f8e02ff */
[----:B------:R-:W-:Y:S01]  /*57a0*/  LEA.HI.X.SX32 R9, R9, UR27, 0x1, P3 ;  /* 0x0000001b09097c11 */ /* 0x000fe200098f0eff */
[----:B------:R-:W-:-:S02]  /*57b0*/  UIMAD UR68, UR68, 0x5c, URZ ;  /* 0x0000005c444478a4 */ /* 0x000fc4000f8e02ff */
[----:B------:R-:W-:Y:S02]  /*57c0*/  UIMAD UR66, UR66, 0x5b, URZ ;  /* 0x0000005b424278a4 */ /* 0x000fe4000f8e02ff */
[----:B------:R-:W-:Y:S01]  /*57d0*/  UIMAD UR64, UR64, 0x5a, URZ ;  /* 0x0000005a404078a4 */ /* 0x000fe2000f8e02ff */
[----:B0-----:R-:W3:Y:S01]  /*57e0*/  LDL.LU R6, [R1+0x4] ;  /* 0x0000040001067983 */ /* 0x001ee20000300800 */
[----:B------:R-:W-:Y:S02]  /*57f0*/  UIMAD UR62, UR62, 0x59, URZ ;  /* 0x000000593e3e78a4 */ /* 0x000fe4000f8e02ff */
[----:B------:R-:W-:Y:S01]  /*5800*/  UIMAD UR60, UR60, 0x58, URZ ;  /* 0x000000583c3c78a4 */ /* 0x000fe2000f8e02ff */
[----:B------:R0:W-:Y:S01]  /*5810*/  STL [R1+0x2860], R5 ;  /* 0x0028600501007387 */ /* 0x0001e20000100800 */
[----:B------:R-:W-:Y:S02]  /*5820*/  UIMAD UR58, UR58, 0x57, URZ ;  /* 0x000000573a3a78a4 */ /* 0x000fe4000f8e02ff */
[----:B------:R-:W-:-:S02]  /*5830*/  UIMAD UR56, UR56, 0x56, URZ ;  /* 0x00000056383878a4 */ /* 0x000fc4000f8e02ff */
[----:B------:R-:W-:Y:S02]  /*5840*/  UIMAD UR54, UR54, 0x55, URZ ;  /* 0x00000055363678a4 */ /* 0x000fe4000f8e02ff */
[----:B------:R-:W-:Y:S02]  /*5850*/  UIMAD UR52, UR52, 0x54, URZ ;  /* 0x00000054343478a4 */ /* 0x000fe4000f8e02ff */
[----:B------:R-:W-:Y:S01]  /*5860*/  UIMAD UR50, UR50, 0x53, URZ ;  /* 0x00000053323278a4 */ /* 0x000fe2000f8e02ff */
[----:B0-----:R-:W4:Y:S01]  /*5870*/  LDL.LU R5, [R1+0x8] ;  /* 0x0000080001057983 */ /* 0x001f220000300800 */
[----:B------:R-:W-:Y:S02]  /*5880*/  UIMAD UR48, UR48, 0x52, URZ ;  /* 0x00000052303078a4 */ /* 0x000fe4000f8e02ff */
[----:B------:R-:W-:Y:S01]  /*5890*/  UIMAD UR46, UR46, 0x51, URZ ;  /* 0x000000512e2e78a4 */ /* 0x000fe2000f8e02ff */
[----:B------:R0:W-:Y:S01]  /*58a0*/  STL [R1+0x2864], R4 ;  /* 0x0028640401007387 */ /* 0x0001e20000100800 */
[----:B-1----:R-:W-:-:S02]  /*58b0*/  UIMAD UR44, UR44, 0x50, URZ ;  /* 0x000000502c2c78a4 */ /* 0x002fc4000f8e02ff */
[----:B------:R-:W-:Y:S02]  /*58c0*/  UIMAD UR40, UR40, 0x4f, URZ ;  /* 0x0000004f282878a4 */ /* 0x000fe4000f8e02ff */
[----:B------:R-:W-:Y:S02]  /*58d0*/  UIMAD UR38, UR38, 0x4e, URZ ;  /* 0x0000004e262678a4 */ /* 0x000fe4000f8e02ff */
[----:B------:R-:W-:Y:S02]  /*58e0*/  UIMAD UR36, UR36, 0x4d, URZ ;  /* 0x0000004d242478a4 */ /* 0x000fe4000f8e02ff */
[----:B------:R-:W-:Y:S01]  /*58f0*/  UIMAD UR34, UR34, 0x4c, URZ ;  /* 0x0000004c222278a4 */ /* 0x000fe2000f8e02ff */
[----:B0-----:R-:W5:Y:S01]  /*5900*/  LDL.LU R4, [R1+0xc] ;  /* 0x00000c0001047983 */ /* 0x001f620000300800 */
[----:B------:R-:W-:Y:S02]  /*5910*/  UIMAD UR32, UR32, 0x4b, URZ ;  /* 0x0000004b202078a4 */ /* 0x000fe4000f8e02ff */
[----:B------:R-:W-:Y:S01]  /*5920*/  UIMAD UR30, UR30, 0x4a, URZ ;  /* 0x0000004a1e1e78a4 */ /* 0x000fe2000f8e02ff */
[----:B------:R0:W-:Y:S01]  /*5930*/  STL [R1+0x284c], R3 ;  /* 0x00284c0301007387 */ /* 0x0001e20000100800 */
[----:B------:R-:W-:-:S02]  /*5940*/  UIMAD UR28, UR28, 0x49, URZ ;  /* 0x000000491c1c78a4 */ /* 0x000fc4000f8e02ff */
[----:B------:R-:W-:Y:S02]  /*5950*/  UIMAD UR22, UR22, 0x48, URZ ;  /* 0x00000048161678a4 */ /* 0x000fe4000f8e02ff */
[----:B------:R-:W-:Y:S02]  /*5960*/  UIMAD UR20, UR20, 0x47, URZ ;  /* 0x00000047141478a4 */ /* 0x000fe4000f8e02ff */
[----:B------:R-:W-:Y:S02]  /*5970*/  UIMAD UR18, UR18, 0x46, URZ ;  /* 0x00000046121278a4 */ /* 0x000fe4000f8e02ff */
[----:B------:R-:W-:Y:S01]  /*5980*/  UIMAD UR16, UR16, 0x45, URZ ;  /* 0x00000045101078a4 */ /* 0x000fe2000f8e02ff */
[----:B0-----:R-:W2:Y:S01]  /*5990*/  LDL.LU R3, [R1+0x30] ;  /* 0x0000300001037983 */ /* 0x001ea20000300800 */
[----:B------:R-:W-:Y:S02]  /*59a0*/  UIMAD UR14, UR14, 0x44, URZ ;  /* 0x000000440e0e78a4 */ /* 0x000fe4000f8e02ff */
[----:B------:R-:W-:Y:S01]  /*59b0*/  UIMAD UR13, UR13, 0x43, URZ ;  /* 0x000000430d0d78a4 */ /* 0x000fe2000f8e02ff */
[----:B------:R-:W2:Y:S01]  /*59c0*/  LDL.LU R0, [R1+0x10] ;  /* 0x0000100001007983 */ /* 0x000ea20000300800 */
[----:B------:R-:W-:Y:S01]  /*59d0*/  IMAD R30, R30, UR77, RZ ;  /* 0x0000004d1e1e7c24 */ /* 0x000fe2000f8e02ff */
[----:B------:R-:W-:-:S02]  /*59e0*/  UIMAD UR12, UR12, 0x42, URZ ;  /* 0x000000420c0c78a4 */ /* 0x000fc4000f8e02ff */
[----:B------:R0:W-:Y:S01]  /*59f0*/  STL [R1+0x2850], R7 ;  /* 0x0028500701007387 */ /* 0x0001e20000100800 */
[----:B------:R-:W-:Y:S01]  /*5a00*/  IMAD R36, R36, UR77, RZ ;  /* 0x0000004d24247c24 */ /* 0x000fe2000f8e02ff */
[----:B------:R-:W-:Y:S01]  /*5a10*/  UIMAD UR10, UR10, 0x41, URZ ;  /* 0x000000410a0a78a4 */ /* 0x000fe2000f8e02ff */
[----:B------:R-:W-:Y:S01]  /*5a20*/  IMAD R41, R41, UR77, RZ ;  /* 0x0000004d29297c24 */ /* 0x000fe2000f8e02ff */
[----:B------:R-:W-:Y:S01]  /*5a30*/  USHF.L.U32 UR5, UR5, 0x6, URZ ;  /* 0x0000000605057899 */ /* 0x000fe200080006ff */
[----:B------:R-:W-:Y:S01]  /*5a40*/  IMAD R51, R51, UR77, RZ ;  /* 0x0000004d33337c24 */ /* 0x000fe2000f8e02ff */
[----:B------:R-:W-:Y:S02]  /*5a50*/  UIMAD UR8, UR8, 0x3f, URZ ;  /* 0x0000003f080878a4 */ /* 0x000fe4000f8e02ff */
[----:B------:R-:W-:Y:S01]  /*5a60*/  UIMAD UR9, UR9, 0x3e, URZ ;  /* 0x0000003e090978a4 */ /* 0x000fe2000f8e02ff */
[----:B0-----:R-:W2:Y:S01]  /*5a70*/  LDL.LU R7, [R1+0x18] ;  /* 0x0000180001077983 */ /* 0x001ea20000300800 */
[----:B------:R-:W-:-:S02]  /*5a80*/  UIMAD UR47, UR47, 0x3d, URZ ;  /* 0x0000003d2f2f78a4 */ /* 0x000fc4000f8e02ff */
[----:B------:R-:W-:Y:S01]  /*5a90*/  UIMAD UR63, UR63, 0x3c, URZ ;  /* 0x0000003c3f3f78a4 */ /* 0x000fe2000f8e02ff */
[----:B------:R0:W-:Y:S01]  /*5aa0*/  STL [R1+0x2854], R8 ;  /* 0x0028540801007387 */ /* 0x0001e20000100800 */
[----:B------:R-:W-:Y:S02]  /*5ab0*/  UIMAD UR29, UR29, 0x3b, URZ ;  /* 0x0000003b1d1d78a4 */ /* 0x000fe4000f8e02ff */
[----:B------:R-:W-:Y:S02]  /*5ac0*/  UIMAD UR71, UR71, 0x3a, URZ ;  /* 0x0000003a474778a4 */ /* 0x000fe4000f8e02ff */
[----:B------:R-:W-:Y:S02]  /*5ad0*/  UIMAD UR55, UR55, 0x39, URZ ;  /* 0x00000039373778a4 */ /* 0x000fe4000f8e02ff */
        /* <DEDUP_REMOVED lines=22> */
[----:B------:R-:W-:Y:S02]  /*5c40*/  UIMAD UR49, UR49, 0x27, URZ ;  /* 0x00000027313178a4 */ /* 0x000fe4000f8e02ff */
[----:B------:R-:W-:Y:S02]  /*5c50*/  UIMAD UR45, UR45, 0x26, URZ ;  /* 0x000000262d2d78a4 */ /* 0x000fe4000f8e02ff */
[----:B------:R-:W-:Y:S02]  /*5c60*/  UIMAD UR39, UR39, 0x25, URZ ;  /* 0x00000025272778a4 */ /* 0x000fe4000f8e02ff */
[----:B------:R-:W-:Y:S02]  /*5c70*/  UIMAD UR35, UR35, 0x24, URZ ;  /* 0x00000024232378a4 */ /* 0x000fe4000f8e02ff */
[----:B------:R-:W-:Y:S02]  /*5c80*/  UIMAD UR31, UR31, 0x23, URZ ;  /* 0x000000231f1f78a4 */ /* 0x000fe4000f8e02ff */
[----:B------:R-:W-:-:S02]  /*5c90*/  UIMAD UR23, UR23, 0x22, URZ ;  /* 0x00000022171778a4 */ /* 0x000fc4000f8e02ff */
[----:B------:R-:W-:Y:S02]  /*5ca0*/  UIMAD UR19, UR19, 0x21, URZ ;  /* 0x00000021131378a4 */ /* 0x000fe4000f8e02ff */
[----:B------:R-:W-:Y:S01]  /*5cb0*/  USHF.L.U32 UR6, UR6, 0x5, URZ ;  /* 0x0000000506067899 */ /* 0x000fe200080006ff */
[----:B------:R-:W0:Y:S01]  /*5cc0*/  LDCU UR26, c[0x0][0x3a8] ;  /* 0x00007500ff1a77ac */ /* 0x000e220008000800 */
[----:B------:R-:W-:Y:S01]  /*5cd0*/  UIMAD UR7, UR7, 0x1f, URZ ;  /* 0x0000001f070778a4 */ /* 0x000fe2000f8e02ff */
[----:B------:R-:W1:Y:S01]  /*5ce0*/  LDCU UR27, c[0x0][0x3a8] ;  /* 0x00007500ff1b77ac */ /* 0x000e620008000800 */
[----:B--2---:R-:W-:-:S05]  /*5cf0*/  IMAD R61, R61, UR77, RZ ;  /* 0x0000004d3d3d7c24 */ /* 0x004fca000f8e02ff */
[----:B------:R2:W-:Y:S04]  /*5d00*/  STL [R1+0x28], R61 ;  /* 0x0000283d01007387 */ /* 0x0005e80000100800 */
[----:B--2---:R-:W2:Y:S01]  /*5d10*/  LDL.LU R61, [R1+0x2888] ;  /* 0x00288800013d7983 */ /* 0x004ea20000300800 */
[----:B------:R-:W-:Y:S02]  /*5d20*/  IMAD R9, R9, UR77, RZ ;  /* 0x0000004d09097c24 */ /* 0x000fe4000f8e02ff */
[----:B----4-:R-:W-:Y:S02]  /*5d30*/  IMAD R5, R5, UR77, RZ ;  /* 0x0000004d05057c24 */ /* 0x010fe4000f8e02ff */
[----:B--2---:R-:W-:-:S05]  /*5d40*/  IMAD R61, R61, UR77, RZ ;  /* 0x0000004d3d3d7c24 */ /* 0x004fca000f8e02ff */
[----:B------:R2:W-:Y:S04]  /*5d50*/  STL [R1+0x24], R61 ;  /* 0x0000243d01007387 */ /* 0x0005e80000100800 */
[----:B--2---:R-:W2:Y:S04]  /*5d60*/  LDL.LU R61, [R1+0x2884] ;  /* 0x00288400013d7983 */ /* 0x004ea80000300800 */
[----:B------:R4:W-:Y:S02]  /*5d70*/  STL [R1+0x20], R9 ;  /* 0x0000200901007387 */ /* 0x0009e40000100800 */
[----:B----4-:R-:W-:-:S02]  /*5d80*/  IMAD R9, R8, UR77, RZ ;  /* 0x0000004d08097c24 */ /* 0x010fc4000f8e02ff */
[----:B------:R-:W-:Y:S02]  /*5d90*/  IMAD R8, R7, UR77, RZ ;  /* 0x0000004d07087c24 */ /* 0x000fe4000f8e02ff */
[----:B------:R-:W-:Y:S02]  /*5da0*/  IMAD R7, R0, UR77, RZ ;  /* 0x0000004d00077c24 */ /* 0x000fe4000f8e02ff */
[----:B-----5:R-:W-:Y:S01]  /*5db0*/  IMAD R0, R4, UR77, RZ ;  /* 0x0000004d04007c24 */ /* 0x020fe2000f8e02ff */
[----:B------:R-:W-:Y:S01]  /*5dc0*/  STL [R1+0x1c], R9 ;  /* 0x00001c0901007387 */ /* 0x000fe20000100800 */
[----:B---3--:R-:W-:-:S03]  /*5dd0*/  IMAD R4, R6, UR77, RZ ;  /* 0x0000004d06047c24 */ /* 0x008fc6000f8e02ff */
[----:B------:R-:W-:Y:S04]  /*5de0*/  STL [R1+0x18], R8 ;  /* 0x0000180801007387 */ /* 0x000fe80000100800 */
[----:B------:R-:W-:Y:S04]  /*5df0*/  STL [R1+0x10], R7 ;  /* 0x0000100701007387 */ /* 0x000fe80000100800 */
[----:B------:R3:W-:Y:S04]  /*5e00*/  STL [R1+0xc], R0 ;  /* 0x00000c0001007387 */ /* 0x0007e80000100800 */
[----:B------:R-:W-:Y:S01]  /*5e10*/  STL [R1+0x8], R5 ;  /* 0x0000080501007387 */ /* 0x000fe20000100800 */
[----:B---3--:R-:W-:-:S03]  /*5e20*/  IMAD R0, R2, UR77, RZ ;  /* 0x0000004d02007c24 */ /* 0x008fc6000f8e02ff */
[----:B------:R3:W-:Y:S04]  /*5e30*/  STL [R1+0x4], R4 ;  /* 0x0000040401007387 */ /* 0x0007e80000100800 */
[----:B------:R4:W-:Y:S01]  /*5e40*/  STL [R1], R0 ;  /* 0x0000000001007387 */ /* 0x0009e20000100800 */
[----:B------:R-:W-:Y:S02]  /*5e50*/  IMAD R2, R23, UR77, RZ ;  /* 0x0000004d17027c24 */ /* 0x000fe4000f8e02ff */
[----:B---3--:R-:W-:Y:S02]  /*5e60*/  IMAD R4, R21, UR77, RZ ;  /* 0x0000004d15047c24 */ /* 0x008fe4000f8e02ff */
[----:B----4-:R-:W-:-:S03]  /*5e70*/  IMAD R0, R22, UR77, RZ ;  /* 0x0000004d16007c24 */ /* 0x010fc6000f8e02ff */
[----:B------:R3:W-:Y:S04]  /*5e80*/  STL [R1+0x30], R4 ;  /* 0x0000300401007387 */ /* 0x0007e80000100800 */
[----:B------:R4:W-:Y:S01]  /*5e90*/  STL [R1+0x34], R0 ;  /* 0x0000340001007387 */ /* 0x0009e20000100800 */
[----:B---3--:R-:W-:-:S03]  /*5ea0*/  IMAD R4, R24, UR77, RZ ;  /* 0x0000004d18047c24 */ /* 0x008fc6000f8e02ff */
[----:B------:R3:W-:Y:S01]  /*5eb0*/  STL [R1+0x38], R2 ;  /* 0x0000380201007387 */ /* 0x0007e20000100800 */
[----:B----4-:R-:W-:-:S03]  /*5ec0*/  IMAD R0, R25, UR77, RZ ;  /* 0x0000004d19007c24 */ /* 0x010fc6000f8e02ff */
[----:B------:R4:W-:Y:S04]  /*5ed0*/  STL [R1+0x3c], R4 ;  /* 0x00003c0401007387 */ /* 0x0009e80000100800 */
[----:B------:R5:W-:Y:S01]  /*5ee0*/  STL [R1+0x40], R0 ;  /* 0x0000400001007387 */ /* 0x000be20000100800 */
[----:B---3--:R-:W-:Y:S02]  /*5ef0*/  IMAD R2, R26, UR77, RZ ;  /* 0x0000004d1a027c24 */ /* 0x008fe4000f8e02ff */
[----:B----4-:R-:W-:-:S03]  /*5f00*/  IMAD R4, R27, UR77, RZ ;  /* 0x0000004d1b047c24 */ /* 0x010fc6000f8e02ff */
[----:B------:R3:W-:Y:S01]  /*5f10*/  STL [R1+0x44], R2 ;  /* 0x0000440201007387 */ /* 0x0007e20000100800 */
[----:B-----5:R-:W-:-:S03]  /*5f20*/  IMAD R0, R28, UR77, RZ ;  /* 0x0000004d1c007c24 */ /* 0x020fc6000f8e02ff */
[----:B------:R-:W-:Y:S04]  /*5f30*/  STL [R1+0x48], R4 ;  /* 0x0000480401007387 */ /* 0x000fe80000100800 */
[----:B------:R4:W-:Y:S01]  /*5f40*/  STL [R1+0x4c], R0 ;  /* 0x00004c0001007387 */ /* 0x0009e20000100800 */
[----:B---3--:R-:W-:-:S05]  /*5f50*/  IMAD R2, R29, UR77, RZ ;  /* 0x0000004d1d027c24 */ /* 0x008fca000f8e02ff */
[----:B------:R3:W-:Y:S01]  /*5f60*/  STL [R1+0x50], R2 ;  /* 0x0000500201007387 */ /* 0x0007e20000100800 */
[----:B----4-:R-:W-:Y:S02]  /*5f70*/  IMAD R0, R31, UR77, RZ ;  /* 0x0000004d1f007c24 */ /* 0x010fe4000f8e02ff */
[----:B------:R-:W-:-:S03]  /*5f80*/  IMAD R4, R33, UR77, RZ ;  /* 0x0000004d21047c24 */ /* 0x000fc6000f8e02ff */
[----:B------:R4:W-:Y:S01]  /*5f90*/  STL [R1+0x54], R0 ;  /* 0x0000540001007387 */ /* 0x0009e20000100800 */
[----:B---3--:R-:W-:-:S05]  /*5fa0*/  IMAD R2, R32, UR77, RZ ;  /* 0x0000004d20027c24 */ /* 0x008fca000f8e02ff */
[----:B------:R3:W-:Y:S01]  /*5fb0*/  STL [R1+0x58], R2 ;  /* 0x0000580201007387 */ /* 0x0007e20000100800 */
[----:B----4-:R-:W-:-:S03]  /*5fc0*/  IMAD R0, R34, UR77, RZ ;  /* 0x0000004d22007c24 */ /* 0x010fc6000f8e02ff */
[----:B------:R4:W-:Y:S04]  /*5fd0*/  STL [R1+0x5c], R4 ;  /* 0x00005c0401007387 */ /* 0x0009e80000100800 */
[----:B------:R5:W-:Y:S01]  /*5fe0*/  STL [R1+0x60], R0 ;  /* 0x0000600001007387 */ /* 0x000be20000100800 */
[----:B---3--:R-:W-:Y:S02]  /*5ff0*/  IMAD R2, R35, UR77, RZ ;  /* 0x0000004d23027c24 */ /* 0x008fe4000f8e02ff */
[----:B----4-:R-:W-:Y:S02]  /*6000*/  IMAD R4, R38, UR77, RZ ;  /* 0x0000004d26047c24 */ /* 0x010fe4000f8e02ff */
[----:B-----5:R-:W-:Y:S01]  /*6010*/  IMAD R0, R37, UR77, RZ ;  /* 0x0000004d25007c24 */ /* 0x020fe2000f8e02ff */
        /* <DEDUP_REMOVED lines=21> */
[----:B------:R4:W-:Y:S04]  /*6170*/  STL [R1+0xa0], R4 ;  /* 0x0000a00401007387 */ /* 0x0009e80000100800 */
[----:B------:R5:W-:Y:S01]  /*6180*/  STL [R1+0xa4], R0 ;  /* 0x0000a40001007387 */ /* 0x000be20000100800 */
[----:B---3--:R-:W-:Y:S02]  /*6190*/  IMAD R2, R50, UR77, RZ ;  /* 0x0000004d32027c24 */ /* 0x008fe4000f8e02ff */
[----:B----4-:R-:W-:-:S03]  /*61a0*/  IMAD R4, R53, UR77, RZ ;  /* 0x0000004d35047c24 */ /* 0x010fc6000f8e02ff */
[----:B------:R3:W-:Y:S01]  /*61b0*/  STL [R1+0xa8], R2 ;  /* 0x0000a80201007387 */ /* 0x0007e20000100800 */
[----:B-----5:R-:W-:-:S05]  /*61c0*/  IMAD R0, R52, UR77, RZ ;  /* 0x0000004d34007c24 */ /* 0x020fca000f8e02ff */
[----:B------:R4:W-:Y:S01]  /*61d0*/  STL [R1+0xac], R0 ;  /* 0x0000ac0001007387 */ /* 0x0009e20000100800 */
[----:B---3--:R-:W-:-:S03]  /*61e0*/  IMAD R2, R54, UR77, RZ ;  /* 0x0000004d36027c24 */ /* 0x008fc6000f8e02ff */
[----:B------:R-:W-:Y:S04]  /*61f0*/  STL [R1+0xb0], R4 ;  /* 0x0000b00401007387 */ /* 0x000fe80000100800 */
[----:B------:R-:W3:Y:S01]  /*6200*/  LDL.LU R23, [R1+0x94] ;  /* 0x0000940001177983 */ /* 0x000ee20000300800 */
[----:B----4-:R-:W-:-:S03]  /*6210*/  IMAD R0, R55, UR77, RZ ;  /* 0x0000004d37007c24 */ /* 0x010fc6000f8e02ff */
[----:B------:R4:W-:Y:S04]  /*6220*/  STL [R1+0xb4], R2 ;  /* 0x0000b40201007387 */ /* 0x0009e80000100800 */
[----:B------:R5:W-:Y:S04]  /*6230*/  STL [R1+0xb8], R0 ;  /* 0x0000b80001007387 */ /* 0x000be80000100800 */
[----:B------:R-:W-:Y:S01]  /*6240*/  STL [R1+0x2880], R56 ;  /* 0x0028803801007387 */ /* 0x000fe20000100800 */
[----:B----4-:R-:W-:-:S03]  /*6250*/  IMAD R2, R57, UR77, RZ ;  /* 0x0000004d39027c24 */ /* 0x010fc6000f8e02ff */
[----:B------:R-:W4:Y:S04]  /*6260*/  LDL.LU R22, [R1+0x90] ;  /* 0x0000900001167983 */ /* 0x000f280000300800 */
[----:B-----5:R-:W5:Y:S04]  /*6270*/  LDL.LU R0, [R1+0x8c] ;  /* 0x00008c0001007983 */ /* 0x020f680000300800 */
[----:B------:R0:W-:Y:S04]  /*6280*/  STL [R1+0xbc], R2 ;  /* 0x0000bc0201007387 */ /* 0x0001e80000100800 */
[----:B------:R-:W2:Y:S01]  /*6290*/  LDL.LU R21, [R1+0x88] ;  /* 0x0000880001157983 */ /* 0x000ea20000300800 */
[----:B------:R-:W-:-:S02]  /*62a0*/  IMAD R5, R58, UR77, RZ ;  /* 0x0000004d3a057c24 */ /* 0x000fc4000f8e02ff */
[----:B------:R-:W-:Y:S02]  /*62b0*/  IMAD R4, R59, UR77, RZ ;  /* 0x0000004d3b047c24 */ /* 0x000fe4000f8e02ff */
[----:B0-----:R-:W-:Y:S01]  /*62c0*/  IMAD R2, R60, UR77, RZ ;  /* 0x0000004d3c027c24 */ /* 0x001fe2000f8e02ff */
[----:B------:R0:W-:Y:S04]  /*62d0*/  STL [R1+0xc0], R5 ;  /* 0x0000c00501007387 */ /* 0x0001e80000100800 */
[----:B------:R1:W-:Y:S01]  /*62e0*/  STL [R1+0xc4], R4 ;  /* 0x0000c40401007387 */ /* 0x0003e20000100800 */
[----:B------:R-:W-:Y:S02]  /*62f0*/  IMAD R9, R10, UR77, RZ ;  /* 0x0000004d0a097c24 */ /* 0x000fe4000f8e02ff */
[----:B0-----:R-:W-:Y:S01]  /*6300*/  IMAD R5, R13, UR77, RZ ;  /* 0x0000004d0d057c24 */ /* 0x001fe2000f8e02ff */
[----:B------:R0:W-:Y:S01]  /*6310*/  STL [R1+0xc8], R2 ;  /* 0x0000c80201007387 */ /* 0x0001e20000100800 */
[----:B-1----:R-:W-:-:S03]  /*6320*/  IMAD R4, R12, UR77, RZ ;  /* 0x0000004d0c047c24 */ /* 0x002fc6000f8e02ff */
[----:B------:R1:W-:Y:S04]  /*6330*/  STL [R1+0xcc], R5 ;  /* 0x0000cc0501007387 */ /* 0x0003e80000100800 */
[----:B------:R1:W-:Y:S01]  /*6340*/  STL [R1+0xd0], R4 ;  /* 0x0000d00401007387 */ /* 0x0003e20000100800 */
[----:B0-----:R-:W-:Y:S02]  /*6350*/  IMAD R2, R11, UR77, RZ ;  /* 0x0000004d0b027c24 */ /* 0x001fe4000f8e02ff */
[----:B------:R-:W-:Y:S02]  /*6360*/  IMAD R6, R16, UR77, RZ ;  /* 0x0000004d10067c24 */ /* 0x000fe4000f8e02ff */
[----:B-1----:R-:W-:Y:S01]  /*6370*/  IMAD R5, R15, UR77, RZ ;  /* 0x0000004d0f057c24 */ /* 0x002fe2000f8e02ff */
[----:B------:R0:W-:Y:S01]  /*6380*/  STL [R1+0xd4], R2 ;  /* 0x0000d40201007387 */ /* 0x0001e20000100800 */
[----:B------:R-:W-:-:S03]  /*6390*/  IMAD R4, R14, UR77, RZ ;  /* 0x0000004d0e047c24 */ /* 0x000fc6000f8e02ff */
[----:B------:R-:W-:Y:S04]  /*63a0*/  STL [R1+0xd8], R9 ;  /* 0x0000d80901007387 */ /* 0x000fe80000100800 */
[----:B------:R-:W-:Y:S01]  /*63b0*/  STL [R1+0x286c], R9 ;  /* 0x00286c0901007387 */ /* 0x000fe20000100800 */
[----:B0-----:R-:W-:-:S03]  /*63c0*/  IMAD R2, R17, UR77, RZ ;  /* 0x0000004d11027c24 */ /* 0x001fc6000f8e02ff */
[----:B------:R-:W-:Y:S01]  /*63d0*/  STL [R1+0xdc], R4 ;  /* 0x0000dc0401007387 */ /* 0x000fe20000100800 */
[----:B------:R-:W-:-:S03]  /*63e0*/  IMAD R8, R18, UR77, RZ ;  /* 0x0000004d12087c24 */ /* 0x000fc6000f8e02ff */
[----:B------:R0:W-:Y:S01]  /*63f0*/  STL [R1+0x2870], R4 ;  /* 0x0028700401007387 */ /* 0x0001e20000100800 */
[----:B------:R-:W-:-:S03]  /*6400*/  IMAD R7, R19, UR77, RZ ;  /* 0x0000004d13077c24 */ /* 0x000fc6000f8e02ff */
[----:B------:R-:W-:Y:S04]  /*6410*/  STL [R1+0xe4], R5 ;  /* 0x0000e40501007387 */ /* 0x000fe80000100800 */
[----:B------:R-:W-:Y:S01]  /*6420*/  STL [R1+0x2874], R5 ;  /* 0x0028740501007387 */ /* 0x000fe20000100800 */
[----:B0-----:R-:W-:-:S03]  /*6430*/  IMAD R4, R20, UR77, RZ ;  /* 0x0000004d14047c24 */ /* 0x001fc6000f8e02ff */
[----:B------:R-:W-:Y:S04]  /*6440*/  STL [R1+0xe8], R6 ;  /* 0x0000e80601007387 */ /* 0x000fe80000100800 */
[----:B------:R-:W-:Y:S04]  /*6450*/  STL [R1+0x2878], R6 ;  /* 0x0028780601007387 */ /* 0x000fe80000100800 */
[----:B------:R-:W-:Y:S04]  /*6460*/  STL [R1+0xf0], R2 ;  /* 0x0000f00201007387 */ /* 0x000fe80000100800 */
[----:B------:R0:W-:Y:S04]  /*6470*/  STL [R1+0x287c], R2 ;  /* 0x00287c0201007387 */ /* 0x0001e80000100800 */
[----:B------:R1:W-:Y:S04]  /*6480*/  STL [R1+0x108], R4 ;  /* 0x0001080401007387 */ /* 0x0003e80000100800 */
[----:B------:R-:W-:Y:S04]  /*6490*/  STL [R1+0xf8], R8 ;  /* 0x0000f80801007387 */ /* 0x000fe80000100800 */
[----:B------:R-:W-:Y:S01]  /*64a0*/  STL [R1+0x100], R7 ;  /* 0x0001000701007387 */ /* 0x000fe20000100800 */
[----:B---3--:R-:W-:-:S05]  /*64b0*/  IMAD R12, R23, UR76, RZ ;  /* 0x0000004c170c7c24 */ /* 0x008fca000f8e02ff */
[----:B------:R-:W-:Y:S01]  /*64c0*/  IADD3 R9, P0, PT, R12, UR24, RZ ;  /* 0x000000180c097c10 */ /* 0x000fe2000ff1e0ff */
[----:B----4-:R-:W-:Y:S02]  /*64d0*/  IMAD R11, R22, UR76, RZ ;  /* 0x0000004c160b7c24 */ /* 0x010fe4000f8e02ff */
[----:B-----5:R-:W-:-:S03]  /*64e0*/  IMAD R0, R0, UR76, RZ ;  /* 0x0000004c00007c24 */ /* 0x020fc6000f8e02ff */
[----:B------:R-:W-:Y:S01]  /*64f0*/  IADD3 R13, P1, PT, R11, UR24, RZ ;  /* 0x000000180b0d7c10 */ /* 0x000fe2000ff3e0ff */
[----:B--2---:R-:W-:Y:S01]  /*6500*/  IMAD R10, R21, UR76, RZ ;  /* 0x0000004c150a7c24 */ /* 0x004fe2000f8e02ff */
[----:B------:R-:W-:Y:S01]  /*6510*/  IADD3 R14, P2, PT, R0, UR24, RZ ;  /* 0x00000018000e7c10 */ /* 0x000fe2000ff5e0ff */
[----:B------:R-:W-:Y:S01]  /*6520*/  STL [R1+0x8e4], R9 ;  /* 0x0008e40901007387 */ /* 0x000fe20000100800 */
[----:B0-----:R-:W-:Y:S01]  /*6530*/  LEA.HI.X.SX32 R2, R12, UR25, 0x1, P0 ;  /* 0x000000190c027c11 */ /* 0x001fe200080f0eff */
[----:B------:R-:W-:Y:S01]  /*6540*/  IMAD R3, R3, UR77, RZ ;  /* 0x0000004d03037c24 */ /* 0x000fe2000f8e02ff */
[----:B------:R-:W-:Y:S01]  /*6550*/  IADD3 R15, P3, PT, R10, UR24, RZ ;  /* 0x000000180a0f7c10 */ /* 0x000fe2000ff7e0ff */
[----:B------:R-:W-:Y:S01]  /*6560*/  UIMAD UR24, UR75, 0x7f, URZ ;  /* 0x0000007f4b1878a4 */ /* 0x000fe2000f8e02ff */
[----:B-1----:R-:W-:Y:S01]  /*6570*/  LEA.HI.X.SX32 R4, R11, UR25, 0x1, P1 ;  /* 0x000000190b047c11 */ /* 0x002fe200088f0eff */
[----:B------:R-:W-:Y:S01]  /*6580*/  STL [R1+0x8ec], R13 ;  /* 0x0008ec0d01007387 */ /* 0x000fe20000100800 */
[----:B------:R-:W-:Y:S01]  /*6590*/  LEA.HI.X.SX32 R5, R0, UR25, 0x1, P2 ;  /* 0x0000001900057c11 */ /* 0x000fe200090f0eff */
[----:B------:R-:W-:Y:S01]  /*65a0*/  IMAD R61, R61, UR77, RZ ;  /* 0x0000004d3d3d7c24 */ /* 0x000fe2000f8e02ff */
[----:B------:R-:W-:Y:S01]  /*65b0*/  LEA.HI.X.SX32 R6, R10, UR25, 0x1, P3 ;  /* 0x000000190a067c11 */ /* 0x000fe200098f0eff */
[----:B------:R-:W-:Y:S01]  /*65c0*/  STL [R1+0x8f4], R14 ;  /* 0x0008f40e01007387 */ /* 0x000fe20000100800 */
[----:B------:R-:W-:Y:S01]  /*65d0*/  IADD3 R0, P0, PT, R15, UR24, RZ ;  /* 0x000000180f007c10 */ /* 0x000fe2000ff1e0ff */
[----:B------:R-:W-:-:S02]  /*65e0*/  UIMAD UR26, UR26, 0x1e, URZ ;  /* 0x0000001e1a1a78a4 */ /* 0x000fc4000f8e02ff */
[----:B------:R-:W-:Y:S01]  /*65f0*/  STL [R1+0x8fc], R15 ;  /* 0x0008fc0f01007387 */ /* 0x000fe20000100800 */
[----:B------:R-:W-:Y:S01]  /*6600*/  IADD3 R11, P1, PT, R14, UR24, RZ ;  /* 0x000000180e0b7c10 */ /* 0x000fe2000ff3e0ff */
[----:B------:R-:W0:Y:S02]  /*6610*/  LDCU UR77, c[0x0][0x3a8] ;  /* 0x00007500ff4d77ac */ /* 0x000e240008000800 */
[----:B------:R-:W-:Y:S01]  /*6620*/  STL [R1+0x8e0], R2 ;  /* 0x0008e00201007387 */ /* 0x000fe20000100800 */
[----:B------:R-:W-:Y:S01]  /*6630*/  IADD3 R10, P2, PT, R13, UR24, RZ ;  /* 0x000000180d0a7c10 */ /* 0x000fe2000ff5e0ff */
[----:B------:R-:W-:Y:S02]  /*6640*/  USHF.R.S32.HI UR25, URZ, 0x1f, UR24 ;  /* 0x0000001fff197899 */ /* 0x000fe40008011418 */
[----:B------:R-:W-:Y:S01]  /*6650*/  STL [R1+0x8e8], R4 ;  /* 0x0008e80401007387 */ /* 0x000fe20000100800 */
[----:B------:R-:W-:Y:S01]  /*6660*/  SHF.R.S32.HI R46, RZ, 0x1f, R41 ;  /* 0x0000001fff2e7819 */ /* 0x000fe20000011429 */
[----:B------:R-:W-:-:S02]  /*6670*/  UIMAD UR27, UR27, 0x1d, URZ ;  /* 0x0000001d1b1b78a4 */ /* 0x000fc4000f8e02ff */
[----:B------:R-:W-:Y:S01]  /*6680*/  STL [R1+0x8f0], R5 ;  /* 0x0008f00501007387 */ /* 0x000fe20000100800 */
[----:B------:R-:W-:Y:S01]  /*6690*/  SHF.R.S32.HI R58, RZ, 0x1f, R51 ;  /* 0x0000001fff3a7819 */ /* 0x000fe20000011433 */
[----:B------:R-:W1:Y:S02]  /*66a0*/  LDCU UR76, c[0x0][0x3a8] ;  /* 0x00007500ff4c77ac */ /* 0x000e640008000800 */
[----:B------:R-:W-:Y:S04]  /*66b0*/  STL [R1+0x8f8], R6 ;  /* 0x0008f80601007387 */ /* 0x000fe80000100800 */
[----:B------:R2:W-:Y:S04]  /*66c0*/  STL [R1+0x1e78], R0 ;  /* 0x001e780001007387 */ /* 0x0005e80000100800 */
[----:B------:R3:W-:Y:S01]  /*66d0*/  STL [R1+0x1e80], R11 ;  /* 0x001e800b01007387 */ /* 0x0007e20000100800 */
[----:B--2---:R-:W-:-:S03]  /*66e0*/  IADD3 R0, P3, PT, R9, UR24, RZ ;  /* 0x0000001809007c10 */ /* 0x004fc6000ff7e0ff */
[----:B------:R2:W-:Y:S01]  /*66f0*/  STL [R1+0x1e88], R10 ;  /* 0x001e880a01007387 */ /* 0x0005e20000100800 */
[----:B------:R-:W-:Y:S01]  /*6700*/  UIMAD UR24, UR75, 0x7e, URZ ;  /* 0x0000007e4b1878a4 */ /* 0x000fe2000f8e02ff */
[----:B---3--:R-:W-:Y:S02]  /*6710*/  IADD3.X R11, PT, PT, R5, UR25, RZ, P1, !PT ;  /* 0x00000019050b7c10 */ /* 0x008fe40008ffe4ff */
[----:B------:R3:W-:Y:S01]  /*6720*/  STL [R1+0x1e90], R0 ;  /* 0x001e900001007387 */ /* 0x0007e20000100800 */
[----:B--2---:R-:W-:Y:S02]  /*6730*/  IADD3.X R10, PT, PT, R6, UR25, RZ, P0, !PT ;  /* 0x00000019060a7c10 */ /* 0x004fe400087fe4ff */
[----:B---3--:R-:W-:-:S03]  /*6740*/  IADD3.X R0, PT, PT, R4, UR25, RZ, P2, !PT ;  /* 0x0000001904007c10 */ /* 0x008fc600097fe4ff */
[----:B------:R2:W-:Y:S04]  /*6750*/  STL [R1+0x1e74], R10 ;  /* 0x001e740a01007387 */ /* 0x0005e80000100800 */
[----:B------:R3:W-:Y:S04]  /*6760*/  STL [R1+0x1e7c], R11 ;  /* 0x001e7c0b01007387 */ /* 0x0007e80000100800 */
[----:B------:R4:W-:Y:S01]  /*6770*/  STL [R1+0x1e84], R0 ;  /* 0x001e840001007387 */ /* 0x0009e20000100800 */
[----:B--2---:R-:W-:Y:S01]  /*6780*/  IADD3.X R10, PT, PT, R2, UR25, RZ, P3, !PT ;  /* 0x00000019020a7c10 */ /* 0x004fe20009ffe4ff */
[----:B------:R-:W-:-:S02]  /*6790*/  USHF.R.S32.HI UR25, URZ, 0x1f, UR24 ;  /* 0x0000001fff197899 */ /* 0x000fc40008011418 */
[----:B---3--:R-:W-:Y:S02]  /*67a0*/  IADD3 R11, P1, PT, R14, UR24, RZ ;  /* 0x000000180e0b7c10 */ /* 0x008fe4000ff3e0ff */
[----:B------:R2:W-:Y:S01]  /*67b0*/  STL [R1+0x1e8c], R10 ;  /* 0x001e8c0a01007387 */ /* 0x0005e20000100800 */
[----:B----4-:R-:W-:-:S05]  /*67c0*/  IADD3 R0, P0, PT, R15, UR24, RZ ;  /* 0x000000180f007c10 */ /* 0x010fca000ff1e0ff */
[----:B------:R3:W-:Y:S01]  /*67d0*/  STL [R1+0x1e98], R0 ;  /* 0x001e980001007387 */ /* 0x0007e20000100800 */
[----:B--2---:R-:W-:-:S03]  /*67e0*/  IADD3 R10, P2, PT, R13, UR24, RZ ;  /* 0x000000180d0a7c10 */ /* 0x004fc6000ff5e0ff */
[----:B------:R2:W-:Y:S01]  /*67f0*/  STL [R1+0x1ea0], R11 ;  /* 0x001ea00b01007387 */ /* 0x0005e20000100800 */
[----:B---3--:R-:W-:-:S03]  /*6800*/  IADD3 R0, P3, PT, R9, UR24, RZ ;  /* 0x0000001809007c10 */ /* 0x008fc6000ff7e0ff */
[----:B------:R3:W-:Y:S01]  /*6810*/  STL [R1+0x1ea8], R10 ;  /* 0x001ea80a01007387 */ /* 0x0007e20000100800 */
[----:B------:R-:W-:Y:S01]  /*6820*/  UIMAD UR24, UR75, 0x7d, URZ ;  /* 0x0000007d4b1878a4 */ /* 0x000fe2000f8e02ff */
[----:B--2---:R-:W-:Y:S02]  /*6830*/  IADD3.X R11, PT, PT, R5, UR25, RZ, P1, !PT ;  /* 0x00000019050b7c10 */ /* 0x004fe40008ffe4ff */
[----:B------:R2:W-:Y:S01]  /*6840*/  STL [R1+0x1eb0], R0 ;  /* 0x001eb00001007387 */ /* 0x0005e20000100800 */
[----:B---3--:R-:W-:Y:S02]  /*6850*/  IADD3.X R10, PT, PT, R6, UR25, RZ, P0, !PT ;  /* 0x00000019060a7c10 */ /* 0x008fe400087fe4ff */
[----:B--2---:R-:W-:-:S03]  /*6860*/  IADD3.X R0, PT, PT, R4, UR25, RZ, P2, !PT ;  /* 0x0000001904007c10 */ /* 0x004fc600097fe4ff */
        /* <DEDUP_REMOVED lines=571> */
[----:B------:R-:W4:Y:S01]  /*8c20*/  S2R R21, SR_TID.X ;  /* 0x0000000000157919 */ /* 0x000f220000002100 */
[----:B--2---:R-:W-:Y:S01]  /*8c30*/  IADD3.X R11, PT, PT, R5, UR25, RZ, P1, !PT ;  /* 0x00000019050b7c10 */ /* 0x004fe20008ffe4ff */
[----:B0-----:R-:W-:Y:S01]  /*8c40*/  UIMAD UR77, UR77, 0x1c, URZ ;  /* 0x0000001c4d4d78a4 */ /* 0x001fe2000f8e02ff */
[----:B------:R0:W-:Y:S01]  /*8c50*/  STL [R1+0x22b0], R0 ;  /* 0x0022b00001007387 */ /* 0x0001e20000100800 */
[----:B------:R-:W2:Y:S01]  /*8c60*/  LDCU UR24, c[0x0][0x3a8] ;  /* 0x00007500ff1877ac */ /* 0x000ea20008000800 */
[----:B---3--:R-:W-:-:S05]  /*8c70*/  IADD3.X R10, PT, PT, R6, UR25, RZ, P0, !PT ;  /* 0x00000019060a7c10 */ /* 0x008fca00087fe4ff */
[----:B------:R3:W-:Y:S01]  /*8c80*/  STL [R1+0x2294], R10 ;  /* 0x0022940a01007387 */ /* 0x0007e20000100800 */
[----:B0-----:R-:W-:-:S03]  /*8c90*/  IADD3.X R0, PT, PT, R4, UR25, RZ, P2, !PT ;  /* 0x0000001904007c10 */ /* 0x001fc600097fe4ff */
[----:B------:R0:W-:Y:S04]  /*8ca0*/  STL [R1+0x229c], R11 ;  /* 0x00229c0b01007387 */ /* 0x0001e80000100800 */
[----:B------:R5:W-:Y:S01]  /*8cb0*/  STL [R1+0x22a4], R0 ;  /* 0x0022a40001007387 */ /* 0x000be20000100800 */
[----:B---3--:R-:W-:Y:S01]  /*8cc0*/  IADD3.X R10, PT, PT, R2, UR25, RZ, P3, !PT ;  /* 0x00000019020a7c10 */ /* 0x008fe20009ffe4ff */
[----:B------:R-:W-:Y:S02]  /*8cd0*/  USHF.R.S32.HI UR25, URZ, 0x1f, UR70 ;  /* 0x0000001fff197899 */ /* 0x000fe40008011446 */
[----:B0-----:R-:W-:Y:S02]  /*8ce0*/  IADD3 R11, P1, PT, R14, UR70, RZ ;  /* 0x000000460e0b7c10 */ /* 0x001fe4000ff3e0ff */
[----:B------:R0:W-:Y:S01]  /*8cf0*/  STL [R1+0x22ac], R10 ;  /* 0x0022ac0a01007387 */ /* 0x0001e20000100800 */
[----:B-----5:R-:W-:-:S05]  /*8d00*/  IADD3 R0, P0, PT, R15, UR70, RZ ;  /* 0x000000460f007c10 */ /* 0x020fca000ff1e0ff */
[----:B------:R3:W-:Y:S01]  /*8d10*/  STL [R1+0x22b8], R0 ;  /* 0x0022b80001007387 */ /* 0x0007e20000100800 */
[----:B0-----:R-:W-:-:S03]  /*8d20*/  IADD3 R10, P2, PT, R13, UR70, RZ ;  /* 0x000000460d0a7c10 */ /* 0x001fc6000ff5e0ff */
[----:B------:R0:W-:Y:S01]  /*8d30*/  STL [R1+0x22c0], R11 ;  /* 0x0022c00b01007387 */ /* 0x0001e20000100800 */
[----:B---3--:R-:W-:-:S03]  /*8d40*/  IADD3 R0, P3, PT, R9, UR70, RZ ;  /* 0x0000004609007c10 */ /* 0x008fc6000ff7e0ff */
[----:B------:R3:W-:Y:S01]  /*8d50*/  STL [R1+0x22c8], R10 ;  /* 0x0022c80a01007387 */ /* 0x0007e20000100800 */
[----:B-1----:R-:W-:Y:S01]  /*8d60*/  UIMAD UR76, UR76, 0x1b, URZ ;  /* 0x0000001b4c4c78a4 */ /* 0x002fe2000f8e02ff */
[----:B0-----:R-:W-:Y:S02]  /*8d70*/  IADD3.X R11, PT, PT, R5, UR25, RZ, P1, !PT ;  /* 0x00000019050b7c10 */ /* 0x001fe40008ffe4ff */
[----:B------:R0:W-:Y:S01]  /*8d80*/  STL [R1+0x22d0], R0 ;  /* 0x0022d00001007387 */ /* 0x0001e20000100800 */
[----:B------:R-:W1:Y:S01]  /*8d90*/  LDCU UR70, c[0x0][0x3a8] ;  /* 0x00007500ff4677ac */ /* 0x000e620008000800 */
[----:B---3--:R-:W-:Y:S02]  /*8da0*/  IADD3.X R10, PT, PT, R6, UR25, RZ, P0, !PT ;  /* 0x00000019060a7c10 */ /* 0x008fe400087fe4ff */
[----:B0-----:R-:W-:-:S03]  /*8db0*/  IADD3.X R0, PT, PT, R4, UR25, RZ, P2, !PT ;  /* 0x0000001904007c10 */ /* 0x001fc600097fe4ff */
[----:B------:R0:W-:Y:S04]  /*8dc0*/  STL [R1+0x22b4], R10 ;  /* 0x0022b40a01007387 */ /* 0x0001e80000100800 */
[----:B------:R3:W-:Y:S04]  /*8dd0*/  STL [R1+0x22bc], R11 ;  /* 0x0022bc0b01007387 */ /* 0x0007e80000100800 */
[----:B------:R5:W-:Y:S01]  /*8de0*/  STL [R1+0x22c4], R0 ;  /* 0x0022c40001007387 */ /* 0x000be20000100800 */
[----:B0-----:R-:W-:Y:S01]  /*8df0*/  IADD3.X R10, PT, PT, R2, UR25, RZ, P3, !PT ;  /* 0x00000019020a7c10 */ /* 0x001fe20009ffe4ff */
[----:B------:R-:W-:-:S02]  /*8e00*/  USHF.R.S32.HI UR25, URZ, 0x1f, UR68 ;  /* 0x0000001fff197899 */ /* 0x000fc40008011444 */
[----:B---3--:R-:W-:Y:S02]  /*8e10*/  IADD3 R11, P1, PT, R14, UR68, RZ ;  /* 0x000000440e0b7c10 */ /* 0x008fe4000ff3e0ff */
[----:B------:R0:W-:Y:S01]  /*8e20*/  STL [R1+0x22cc], R10 ;  /* 0x0022cc0a01007387 */ /* 0x0001e20000100800 */
[----:B-----5:R-:W-:-:S05]  /*8e30*/  IADD3 R0, P0, PT, R15, UR68, RZ ;  /* 0x000000440f007c10 */ /* 0x020fca000ff1e0ff */
[----:B------:R3:W-:Y:S01]  /*8e40*/  STL [R1+0x22d8], R0 ;  /* 0x0022d80001007387 */ /* 0x0007e20000100800 */
[----:B0-----:R-:W-:-:S03]  /*8e50*/  IADD3 R10, P2, PT, R13, UR68, RZ ;  /* 0x000000440d0a7c10 */ /* 0x001fc6000ff5e0ff */
[----:B------:R0:W-:Y:S01]  /*8e60*/  STL [R1+0x22e0], R11 ;  /* 0x0022e00b01007387 */ /* 0x0001e20000100800 */
[----:B---3--:R-:W-:-:S03]  /*8e70*/  IADD3 R0, P3, PT, R9, UR68, RZ ;  /* 0x0000004409007c10 */ /* 0x008fc6000ff7e0ff */
[----:B------:R3:W-:Y:S01]  /*8e80*/  STL [R1+0x22e8], R10 ;  /* 0x0022e80a01007387 */ /* 0x0007e20000100800 */
[----:B--2---:R-:W-:Y:S01]  /*8e90*/  UIMAD UR24, UR24, 0x1a, URZ ;  /* 0x0000001a181878a4 */ /* 0x004fe2000f8e02ff */
[----:B0-----:R-:W-:Y:S02]  /*8ea0*/  IADD3.X R11, PT, PT, R5, UR25, RZ, P1, !PT ;  /* 0x00000019050b7c10 */ /* 0x001fe40008ffe4ff */
[----:B------:R0:W-:Y:S01]  /*8eb0*/  STL [R1+0x22f0], R0 ;  /* 0x0022f00001007387 */ /* 0x0001e20000100800 */
[----:B------:R-:W2:Y:S01]  /*8ec0*/  LDCU UR68, c[0x0][0x3a8] ;  /* 0x00007500ff4477ac */ /* 0x000ea20008000800 */
        /* <DEDUP_REMOVED lines=186> */
[----:B--2---:R-:W-:Y:S01]  /*9a70*/  USHF.L.U32 UR52, UR52, 0x4, URZ ;  /* 0x0000000434347899 */ /* 0x004fe200080006ff */
        /* <DEDUP_REMOVED lines=163> */
[----:B-----5:R-:W-:Y:S01]  /*a4b0*/  IADD3 R0, P0, PT, R15, UR28, RZ ;  /* 0x0000001c0f007c10 */ /* 0x020fe2000ff1e0ff */
[----:B------:R0:W-:Y:S04]  /*a4c0*/  STL [R1+0x252c], R10 ;  /* 0x00252c0a01007387 */ /* 0x0001e80000100800 */
[----:B------:R3:W-:Y:S01]  /*a4d0*/  STL [R1+0x2538], R0 ;  /* 0x0025380001007387 */ /* 0x0007e20000100800 */
[----:B0-----:R-:W-:-:S03]  /*a4e0*/  IADD3 R10, P2, PT, R13, UR28, RZ ;  /* 0x0000001c0d0a7c10 */ /* 0x001fc6000ff5e0ff */
[----:B------:R0:W-:Y:S01]  /*a4f0*/  STL [R1+0x2540], R11 ;  /* 0x0025400b01007387 */ /* 0x0001e20000100800 */
[----:B---3--:R-:W-:-:S03]  /*a500*/  IADD3 R0, P3, PT, R9, UR28, RZ ;  /* 0x0000001c09007c10 */ /* 0x008fc6000ff7e0ff */
[----:B------:R-:W-:Y:S01]  /*a510*/  STL [R1+0x2548], R10 ;  /* 0x0025480a01007387 */ /* 0x000fe20000100800 */
[----:B-1----:R-:W-:Y:S01]  /*a520*/  UIMAD UR32, UR32, 0x7, URZ ;  /* 0x00000007202078a4 */ /* 0x002fe2000f8e02ff */
[----:B------:R-:W1:Y:S02]  /*a530*/  LDCU UR28, c[0x0][0x3a8] ;  /* 0x00007500ff1c77ac */ /* 0x000e640008000800 */
[----:B------:R3:W-:Y:S01]  /*a540*/  STL [R1+0x2550], R0 ;  /* 0x0025500001007387 */ /* 0x0007e20000100800 */
[----:B0-----:R-:W-:Y:S02]  /*a550*/  IADD3.X R11, PT, PT, R5, UR25, RZ, P1, !PT ;  /* 0x00000019050b7c10 */ /* 0x001fe40008ffe4ff */
[----:B---3--:R-:W-:Y:S02]  /*a560*/  IADD3.X R0, PT, PT, R6, UR25, RZ, P0, !PT ;  /* 0x0000001906007c10 */ /* 0x008fe400087fe4ff */
[----:B------:R-:W-:-:S03]  /*a570*/  IADD3.X R10, PT, PT, R4, UR25, RZ, P2, !PT ;  /* 0x00000019040a7c10 */ /* 0x000fc600097fe4ff */
[----:B------:R0:W-:Y:S04]  /*a580*/  STL [R1+0x2534], R0 ;  /* 0x0025340001007387 */ /* 0x0001e80000100800 */
[----:B------:R-:W-:Y:S01]  /*a590*/  STL [R1+0x253c], R11 ;  /* 0x00253c0b01007387 */ /* 0x000fe20000100800 */
[----:B0-----:R-:W-:-:S03]  /*a5a0*/  IADD3.X R0, PT, PT, R2, UR25, RZ, P3, !PT ;  /* 0x0000001902007c10 */ /* 0x001fc60009ffe4ff */
[----:B------:R0:W-:Y:S01]  /*a5b0*/  STL [R1+0x2544], R10 ;  /* 0x0025440a01007387 */ /* 0x0001e20000100800 */
[----:B------:R-:W-:-:S03]  /*a5c0*/  USHF.R.S32.HI UR25, URZ, 0x1f, UR22 ;  /* 0x0000001fff197899 */ /* 0x000fc60008011416 */
[----:B------:R3:W-:Y:S01]  /*a5d0*/  STL [R1+0x254c], R0 ;  /* 0x00254c0001007387 */ /* 0x0007e20000100800 */
[----:B0-----:R-:W-:Y:S02]  /*a5e0*/  IADD3 R10, P0, PT, R15, UR22, RZ ;  /* 0x000000160f0a7c10 */ /* 0x001fe4000ff1e0ff */
[----:B---3--:R-:W-:-:S03]  /*a5f0*/  IADD3 R0, P1, PT, R14, UR22, RZ ;  /* 0x000000160e007c10 */ /* 0x008fc6000ff3e0ff */
[----:B------:R0:W-:Y:S01]  /*a600*/  STL [R1+0x2558], R10 ;  /* 0x0025580a01007387 */ /* 0x0001e20000100800 */
[----:B------:R-:W-:-:S03]  /*a610*/  IADD3.X R12, PT, PT, R6, UR25, RZ, P0, !PT ;  /* 0x00000019060c7c10 */ /* 0x000fc600087fe4ff */
[----:B------:R3:W-:Y:S01]  /*a620*/  STL [R1+0x2560], R0 ;  /* 0x0025600001007387 */ /* 0x0007e20000100800 */
[----:B------:R-:W-:Y:S02]  /*a630*/  IADD3.X R16, PT, PT, R5, UR25, RZ, P1, !PT ;  /* 0x0000001905107c10 */ /* 0x000fe40008ffe4ff */
[----:B0-----:R-:W-:Y:S02]  /*a640*/  IADD3 R10, P2, PT, R13, UR22, RZ ;  /* 0x000000160d0a7c10 */ /* 0x001fe4000ff5e0ff */
[----:B---3--:R-:W-:-:S03]  /*a650*/  IADD3 R0, P3, PT, R9, UR22, RZ ;  /* 0x0000001609007c10 */ /* 0x008fc6000ff7e0ff */
[----:B------:R-:W-:Y:S01]  /*a660*/  STL [R1+0x2568], R10 ;  /* 0x0025680a01007387 */ /* 0x000fe20000100800 */
[----:B------:R-:W-:Y:S01]  /*a670*/  IADD3.X R11, PT, PT, R4, UR25, RZ, P2, !PT ;  /* 0x00000019040b7c10 */ /* 0x000fe200097fe4ff */
[----:B--2---:R-:W-:Y:S02]  /*a680*/  UIMAD UR30, UR30, 0x6, URZ ;  /* 0x000000061e1e78a4 */ /* 0x004fe4000f8e02ff */
[----:B------:R-:W-:Y:S01]  /*a690*/  STL [R1+0x2570], R0 ;  /* 0x0025700001007387 */ /* 0x000fe20000100800 */
[----:B------:R-:W0:Y:S03]  /*a6a0*/  LDCU UR22, c[0x0][0x3a8] ;  /* 0x00007500ff1677ac */ /* 0x000e260008000800 */
[----:B------:R2:W-:Y:S04]  /*a6b0*/  STL [R1+0x2554], R12 ;  /* 0x0025540c01007387 */ /* 0x0005e80000100800 */
[----:B------:R3:W-:Y:S04]  /*a6c0*/  STL [R1+0x255c], R16 ;  /* 0x00255c1001007387 */ /* 0x0007e80000100800 */
[----:B------:R5:W-:Y:S01]  /*a6d0*/  STL [R1+0x2564], R11 ;  /* 0x0025640b01007387 */ /* 0x000be20000100800 */
[----:B--2---:R-:W-:Y:S01]  /*a6e0*/  IADD3.X R12, PT, PT, R2, UR25, RZ, P3, !PT ;  /* 0x00000019020c7c10 */ /* 0x004fe20009ffe4ff */
[----:B------:R-:W-:-:S02]  /*a6f0*/  USHF.R.S32.HI UR25, URZ, 0x1f, UR20 ;  /* 0x0000001fff197899 */ /* 0x000fc40008011414 */
[----:B---3--:R-:W-:Y:S02]  /*a700*/  IADD3 R16, P1, PT, R14, UR20, RZ ;  /* 0x000000140e107c10 */ /* 0x008fe4000ff3e0ff */
[----:B------:R2:W-:Y:S01]  /*a710*/  STL [R1+0x256c], R12 ;  /* 0x00256c0c01007387 */ /* 0x0005e20000100800 */
[----:B-----5:R-:W-:-:S05]  /*a720*/  IADD3 R11, P0, PT, R15, UR20, RZ ;  /* 0x000000140f0b7c10 */ /* 0x020fca000ff1e0ff */
[----:B------:R3:W-:Y:S01]  /*a730*/  STL [R1+0x2578], R11 ;  /* 0x0025780b01007387 */ /* 0x0007e20000100800 */
[----:B--2---:R-:W-:-:S03]  /*a740*/  IADD3 R12, P2, PT, R13, UR20, RZ ;  /* 0x000000140d0c7c10 */ /* 0x004fc6000ff5e0ff */
[----:B------:R2:W-:Y:S01]  /*a750*/  STL [R1+0x2580], R16 ;  /* 0x0025801001007387 */ /* 0x0005e20000100800 */
[----:B---3--:R-:W-:-:S03]  /*a760*/  IADD3 R11, P3, PT, R9, UR20, RZ ;  /* 0x00000014090b7c10 */ /* 0x008fc6000ff7e0ff */
[----:B------:R3:W-:Y:S01]  /*a770*/  STL [R1+0x2588], R12 ;  /* 0x0025880c01007387 */ /* 0x0007e20000100800 */
[----:B----4-:R-:W-:Y:S01]  /*a780*/  LOP3.LUT R0, R21, 0x3, RZ, 0xc0, !PT ;  /* 0x0000000315007812 */ /* 0x010fe200078ec0ff */
[----:B-1----:R-:W-:Y:S01]  /*a790*/  UIMAD UR28, UR28, 0x5, URZ ;  /* 0x000000051c1c78a4 */ /* 0x002fe2000f8e02ff */
[----:B--2---:R-:W-:Y:S01]  /*a7a0*/  IADD3.X R16, PT, PT, R5, UR25, RZ, P1, !PT ;  /* 0x0000001905107c10 */ /* 0x004fe20008ffe4ff */
[----:B------:R1:W-:Y:S01]  /*a7b0*/  STL [R1+0x2590], R11 ;  /* 0x0025900b01007387 */ /* 0x0003e20000100800 */
[----:B------:R-:W-:Y:S01]  /*a7c0*/  SHF.R.U32.HI R10, RZ, 0x2, R21 ;  /* 0x00000002ff0a7819 */ /* 0x000fe20000011615 */
[----:B------:R-:W2:Y:S01]  /*a7d0*/  LDCU UR20, c[0x0][0x3a8] ;  /* 0x00007500ff1477ac */ /* 0x000ea20008000800 */
[----:B---3--:R-:W-:Y:S02]  /*a7e0*/  IADD3.X R12, PT, PT, R6, UR25, RZ, P0, !PT ;  /* 0x00000019060c7c10 */ /* 0x008fe400087fe4ff */
[----:B-1----:R-:W-:-:S03]  /*a7f0*/  IADD3.X R11, PT, PT, R4, UR25, RZ, P2, !PT ;  /* 0x00000019040b7c10 */ /* 0x002fc600097fe4ff */
[----:B------:R1:W-:Y:S04]  /*a800*/  STL [R1+0x2574], R12 ;  /* 0x0025740c01007387 */ /* 0x0003e80000100800 */
[----:B------:R3:W-:Y:S01]  /*a810*/  STL [R1+0x257c], R16 ;  /* 0x00257c1001007387 */ /* 0x0007e20000100800 */
[----:B------:R-:W-:-:S03]  /*a820*/  IMAD R0, R0, 0x220, RZ ;  /* 0x0000022000007824 */ /* 0x000fc600078e02ff */
[----:B------:R4:W-:Y:S01]  /*a830*/  STL [R1+0x2584], R11 ;  /* 0x0025840b01007387 */ /* 0x0009e20000100800 */
[----:B-1----:R-:W-:Y:S02]  /*a840*/  IADD3.X R12, PT, PT, R2, UR25, RZ, P3, !PT ;  /* 0x00000019020c7c10 */ /* 0x002fe40009ffe4ff */
[----:B------:R-:W-:Y:S01]  /*a850*/  SGXT.U32 R10, R10, 0x3 ;  /* 0x000000030a0a781a */ /* 0x000fe20000000000 */
[----:B------:R-:W-:Y:S02]  /*a860*/  USHF.R.S32.HI UR25, URZ, 0x1f, UR18 ;  /* 0x0000001fff197899 */ /* 0x000fe40008011412 */
[----:B---3--:R-:W-:Y:S02]  /*a870*/  IADD3 R16, P1, PT, R14, UR18, RZ ;  /* 0x000000120e107c10 */ /* 0x008fe4000ff3e0ff */
[----:B----4-:R-:W-:Y:S01]  /*a880*/  IADD3 R11, P0, PT, R15, UR18, RZ ;  /* 0x000000120f0b7c10 */ /* 0x010fe2000ff1e0ff */
[----:B------:R1:W-:Y:S01]  /*a890*/  STL [R1+0x258c], R12 ;  /* 0x00258c0c01007387 */ /* 0x0003e20000100800 */
[----:B------:R-:W-:-:S03]  /*a8a0*/  LOP3.LUT R0, R0, R10, RZ, 0xfc, !PT ;  /* 0x0000000a00007212 */ /* 0x000fc600078efcff */
[----:B------:R3:W-:Y:S01]  /*a8b0*/  STL [R1+0x2598], R11 ;  /* 0x0025980b01007387 */ /* 0x0007e20000100800 */
[----:B-1----:R-:W-:-:S03]  /*a8c0*/  IADD3 R12, P2, PT, R13, UR18, RZ ;  /* 0x000000120d0c7c10 */ /* 0x002fc6000ff5e0ff */
[----:B------:R-:W-:Y:S01]  /*a8d0*/  STL [R1+0x25a0], R16 ;  /* 0x0025a01001007387 */ /* 0x000fe20000100800 */
[----:B---3--:R-:W-:-:S03]  /*a8e0*/  IADD3 R11, P3, PT, R9, UR18, RZ ;  /* 0x00000012090b7c10 */ /* 0x008fc6000ff7e0ff */
[----:B------:R-:W-:Y:S01]  /*a8f0*/  STL [R1+0x25a8], R12 ;  /* 0x0025a80c01007387 */ /* 0x000fe20000100800 */
[----:B------:R-:W-:Y:S01]  /*a900*/  IADD3.X R10, PT, PT, R6, UR25, RZ, P0, !PT ;  /* 0x00000019060a7c10 */ /* 0x000fe200087fe4ff */
[----:B0-----:R-:W-:Y:S02]  /*a910*/  USHF.L.U32 UR22, UR22, 0x2, URZ ;  /* 0x0000000216167899 */ /* 0x001fe400080006ff */
[----:B------:R0:W-:Y:S01]  /*a920*/  STL [R1+0x25b0], R11 ;  /* 0x0025b00b01007387 */ /* 0x0001e20000100800 */
[----:B------:R-:W1:Y:S03]  /*a930*/  LDCU UR18, c[0x0][0x3a8] ;  /* 0x00007500ff1277ac */ /* 0x000e660008000800 */
[----:B------:R3:W-:Y:S01]  /*a940*/  STL [R1+0x2838], R0 ;  /* 0x0028380001007387 */ /* 0x0007e20000100800 */
[----:B0-----:R-:W-:-:S03]  /*a950*/  IADD3.X R11, PT, PT, R5, UR25, RZ, P1, !PT ;  /* 0x00000019050b7c10 */ /* 0x001fc60008ffe4ff */
[----:B------:R0:W-:Y:S01]  /*a960*/  STL [R1+0x2594], R10 ;  /* 0x0025940a01007387 */ /* 0x0001e20000100800 */
[----:B---3--:R-:W-:-:S03]  /*a970*/  IADD3.X R0, PT, PT, R4, UR25, RZ, P2, !PT ;  /* 0x0000001904007c10 */ /* 0x008fc600097fe4ff */
[----:B------:R3:W-:Y:S04]  /*a980*/  STL [R1+0x259c], R11 ;  /* 0x00259c0b01007387 */ /* 0x0007e80000100800 */
[----:B------:R4:W-:Y:S01]  /*a990*/  STL [R1+0x25a4], R0 ;  /* 0x0025a40001007387 */ /* 0x0009e20000100800 */
[----:B0-----:R-:W-:Y:S01]  /*a9a0*/  IADD3.X R10, PT, PT, R2, UR25, RZ, P3, !PT ;  /* 0x00000019020a7c10 */ /* 0x001fe20009ffe4ff */
[----:B------:R-:W-:Y:S02]  /*a9b0*/  USHF.R.S32.HI UR25, URZ, 0x1f, UR16 ;  /* 0x0000001fff197899 */ /* 0x000fe40008011410 */
[----:B---3--:R-:W-:Y:S02]  /*a9c0*/  IADD3 R11, P1, PT, R14, UR16, RZ ;  /* 0x000000100e0b7c10 */ /* 0x008fe4000ff3e0ff */
[----:B----4-:R-:W-:Y:S01]  /*a9d0*/  IADD3 R0, P0, PT, R15, UR16, RZ ;  /* 0x000000100f007c10 */ /* 0x010fe2000ff1e0ff */
[----:B------:R0:W-:Y:S04]  /*a9e0*/  STL [R1+0x25ac], R10 ;  /* 0x0025ac0a01007387 */ /* 0x0001e80000100800 */
[----:B------:R3:W-:Y:S01]  /*a9f0*/  STL [R1+0x25b8], R0 ;  /* 0x0025b80001007387 */ /* 0x0007e20000100800 */
[----:B0-----:R-:W-:-:S03]  /*aa00*/  IADD3 R10, P2, PT, R13, UR16, RZ ;  /* 0x000000100d0a7c10 */ /* 0x001fc6000ff5e0ff */
[----:B------:R0:W-:Y:S01]  /*aa10*/  STL [R1+0x25c0], R11 ;  /* 0x0025c00b01007387 */ /* 0x0001e20000100800 */
[----:B---3--:R-:W-:-:S03]  /*aa20*/  IADD3 R0, P3, PT, R9, UR16, RZ ;  /* 0x0000001009007c10 */ /* 0x008fc6000ff7e0ff */
[----:B------:R-:W-:Y:S01]  /*aa30*/  STL [R1+0x25c8], R10 ;  /* 0x0025c80a01007387 */ /* 0x000fe20000100800 */
[----:B------:R-:W-:Y:S01]  /*aa40*/  IADD3.X R12, PT, PT, R5, UR25, RZ, P1, !PT ;  /* 0x00000019050c7c10 */ /* 0x000fe20008ffe4ff */
[----:B--2---:R-:W-:Y:S02]  /*aa50*/  UIMAD UR20, UR20, 0x3, URZ ;  /* 0x00000003141478a4 */ /* 0x004fe4000f8e02ff */
[----:B------:R2:W-:Y:S01]  /*aa60*/  STL [R1+0x25d0], R0 ;  /* 0x0025d00001007387 */ /* 0x0005e20000100800 */
[----:B-1----:R-:W-:Y:S01]  /*aa70*/  USHF.L.U32 UR18, UR18, 0x1, URZ ;  /* 0x0000000112127899 */ /* 0x002fe200080006ff */
[----:B0-----:R-:W-:Y:S01]  /*aa80*/  IADD3.X R11, PT, PT, R6, UR25, RZ, P0, !PT ;  /* 0x00000019060b7c10 */ /* 0x001fe200087fe4ff */
[----:B------:R-:W0:Y:S04]  /*aa90*/  LDCU UR16, c[0x0][0x3a8] ;  /* 0x00007500ff1077ac */ /* 0x000e280008000800 */
[----:B------:R1:W-:Y:S01]  /*aaa0*/  STL [R1+0x25b4], R11 ;  /* 0x0025b40b01007387 */ /* 0x0003e20000100800 */
[----:B--2---:R-:W-:-:S03]  /*aab0*/  IADD3.X R0, PT, PT, R4, UR25, RZ, P2, !PT ;  /* 0x0000001904007c10 */ /* 0x004fc600097fe4ff */
[----:B------:R2:W-:Y:S04]  /*aac0*/  STL [R1+0x25bc], R12 ;  /* 0x0025bc0c01007387 */ /* 0x0005e80000100800 */
[----:B------:R3:W-:Y:S01]  /*aad0*/  STL [R1+0x25c4], R0 ;  /* 0x0025c40001007387 */ /* 0x0007e20000100800 */
[----:B-1----:R-:W-:Y:S01]  /*aae0*/  IADD3.X R11, PT, PT, R2, UR25, RZ, P3, !PT ;  /* 0x00000019020b7c10 */ /* 0x002fe20009ffe4ff */
[----:B------:R-:W-:Y:S02]  /*aaf0*/  USHF.R.S32.HI UR25, URZ, 0x1f, UR14 ;  /* 0x0000001fff197899 */ /* 0x000fe4000801140e */
[----:B--2---:R-:W-:Y:S02]  /*ab00*/  IADD3 R12, P1, PT, R14, UR14, RZ ;  /* 0x0000000e0e0c7c10 */ /* 0x004fe4000ff3e0ff */
[----:B---3--:R-:W-:Y:S01]  /*ab10*/  IADD3 R0, P0, PT, R15, UR14, RZ ;  /* 0x0000000e0f007c10 */ /* 0x008fe2000ff1e0ff */
[----:B------:R1:W-:Y:S04]  /*ab20*/  STL [R1+0x25cc], R11 ;  /* 0x0025cc0b01007387 */ /* 0x0003e80000100800 */
[----:B------:R2:W-:Y:S01]  /*ab30*/  STL [R1+0x25d8], R0 ;  /* 0x0025d80001007387 */ /* 0x0005e20000100800 */
[----:B-1----:R-:W-:-:S03]  /*ab40*/  IADD3 R11, P2, PT, R13, UR14, RZ ;  /* 0x0000000e0d0b7c10 */ /* 0x002fc6000ff5e0ff */
[----:B------:R1:W-:Y:S01]  /*ab50*/  STL [R1+0x25e0], R12 ;  /* 0x0025e00c01007387 */ /* 0x0003e20000100800 */
[----:B--2---:R-:W-:-:S03]  /*ab60*/  IADD3 R0, P3, PT, R9, UR14, RZ ;  /* 0x0000000e09007c10 */ /* 0x004fc6000ff7e0ff */
[----:B------:R-:W-:Y:S01]  /*ab70*/  STL [R1+0x25e8], R11 ;  /* 0x0025e80b01007387 */ /* 0x000fe20000100800 */
[----:B------:R-:W-:Y:S01]  /*ab80*/  IADD3.X R16, PT, PT, R5, UR25, RZ, P1, !PT ;  /* 0x0000001905107c10 */ /* 0x000fe20008ffe4ff */
[----:B------:R-:W2:Y:S02]  /*ab90*/  LDCU UR14, c[0x0][0x3a8] ;  /* 0x00007500ff0e77ac */ /* 0x000ea40008000800 */
[----:B------:R3:W-:Y:S01]  /*aba0*/  STL [R1+0x25f0], R0 ;  /* 0x0025f00001007387 */ /* 0x0007e20000100800 */
[----:B-1----:R-:W-:Y:S02]  /*abb0*/  IADD3.X R12, PT, PT, R4, UR25, RZ, P2, !PT ;  /* 0x00000019040c7c10 */ /* 0x002fe400097fe4ff */
[----:B---3--:R-:W-:-:S05]  /*abc0*/  IADD3.X R0, PT, PT, R6, UR25, RZ, P0, !PT ;  /* 0x0000001906007c10 */ /* 0x008fca00087fe4ff */
[----:B------:R1:W-:Y:S04]  /*abd0*/  STL [R1+0x25d4], R0 ;  /* 0x0025d40001007387 */ /* 0x0003e80000100800 */
[----:B------:R-:W-:Y:S01]  /*abe0*/  STL [R1+0x25dc], R16 ;  /* 0x0025dc1001007387 */ /* 0x000fe20000100800 */
[----:B-1----:R-:W-:-:S03]  /*abf0*/  IADD3.X R0, PT, PT, R2, UR25, RZ, P3, !PT ;  /* 0x0000001902007c10 */ /* 0x002fc60009ffe4ff */
[----:B------:R1:W-:Y:S04]  /*ac00*/  STL [R1+0x25e4], R12 ;  /* 0x0025e40c01007387 */ /* 0x0003e80000100800 */
[----:B------:R3:W-:Y:S04]  /*ac10*/  STL [R1+0x25ec], R0 ;  /* 0x0025ec0001007387 */ /* 0x0007e80000100800 */
[----:B------:R-:W4:Y:S01]  /*ac20*/  LDL R43, [R1+0x2c] ;  /* 0x00002c00012b7983 */ /* 0x000f220000100800 */
[----:B-1----:R-:W-:Y:S02]  /*ac30*/  IADD3 R12, P0, PT, R15, UR13, RZ ;  /* 0x0000000d0f0c7c10 */ /* 0x002fe4000ff1e0ff */
[----:B---3--:R-:W-:-:S03]  /*ac40*/  IADD3 R0, P1, PT, R14, UR13, RZ ;  /* 0x0000000d0e007c10 */ /* 0x008fc6000ff3e0ff */
[----:B------:R1:W-:Y:S04]  /*ac50*/  STL [R1+0x25f8], R12 ;  /* 0x0025f80c01007387 */ /* 0x0003e80000100800 */
[----:B------:R-:W3:Y:S04]  /*ac60*/  LDL R42, [R1+0x28] ;  /* 0x00002800012a7983 */ /* 0x000ee80000100800 */
[----:B------:R5:W-:Y:S01]  /*ac70*/  STL [R1+0x2600], R0 ;  /* 0x0026000001007387 */ /* 0x000be20000100800 */
[----:B-1----:R-:W-:-:S03]  /*ac80*/  IADD3 R12, P2, PT, R13, UR13, RZ ;  /* 0x0000000d0d0c7c10 */ /* 0x002fc6000ff5e0ff */
[----:B------:R-:W2:Y:S01]  /*ac90*/  LDL R40, [R1+0x24] ;  /* 0x0000240001287983 */ /* 0x000ea20000100800 */
[----:B-----5:R-:W-:-:S03]  /*aca0*/  IADD3 R0, P3, PT, R9, UR13, RZ ;  /* 0x0000000d09007c10 */ /* 0x020fc6000ff7e0ff */
[----:B------:R-:W-:Y:S04]  /*acb0*/  STL [R1+0x2608], R12 ;  /* 0x0026080c01007387 */ /* 0x000fe80000100800 */
[----:B------:R-:W5:Y:S04]  /*acc0*/  LDL R39, [R1+0x20] ;  /* 0x0000200001277983 */ /* 0x000f680000100800 */
[----:B------:R-:W4:Y:S04]  /*acd0*/  LDL R38, [R1+0x1c] ;  /* 0x00001c0001267983 */ /* 0x000f280000100800 */
[----:B------:R1:W-:Y:S04]  /*ace0*/  STL [R1+0x2610], R0 ;  /* 0x0026100001007387 */ /* 0x0003e80000100800 */
[----:B------:R-:W4:Y:S01]  /*acf0*/  LDL R34, [R1+0x18] ;  /* 0x0000180001227983 */ /* 0x000f220000100800 */
[C---:B------:R-:W-:Y:S01]  /*ad00*/  LOP3.LUT R10, R21.reuse, 0x7, RZ, 0xc0, !PT ;  /* 0x00000007150a7812 */ /* 0x040fe200078ec0ff */
[----:B------:R-:W-:Y:S01]  /*ad10*/  IMAD.SHL.U32 R11, R21, 0x2, RZ ;  /* 0x00000002150b7824 */ /* 0x000fe200078e00ff */
[----:B------:R-:W-:Y:S01]  /*ad20*/  USHF.R.S32.HI UR25, URZ, 0x1f, UR13 ;  /* 0x0000001fff197899 */ /* 0x000fe2000801140d */
[----:B------:R-:W4:Y:S01]  /*ad30*/  LDL R37, [R1+0x10] ;  /* 0x0000100001257983 */ /* 0x000f220000100800 */
[----:B------:R-:W0:Y:S01]  /*ad40*/  LDCU UR13, c[0x0][0x3a8] ;  /* 0x00007500ff0d77ac */ /* 0x000e220008000800 */
[----:B------:R-:W-:-:S02]  /*ad50*/  IMAD R10, R10, 0x90, RZ ;  /* 0x000000900a0a7824 */ /* 0x000fc400078e02ff */
[----:B------:R-:W4:Y:S03]  /*ad60*/  LDL R35, [R1+0xc] ;  /* 0x00000c0001237983 */ /* 0x000f260000100800 */
[----:B-1----:R-:W-:-:S05]  /*ad70*/  LOP3.LUT R0, R10, 0x30, R11, 0x78, !PT ;  /* 0x000000300a007812 */ /* 0x002fca00078e780b */
[----:B------:R1:W-:Y:S04]  /*ad80*/  STL [R1+0x9c4], R0 ;  /* 0x0009c40001007387 */ /* 0x0003e80000100800 */
[----:B------:R-:W4:Y:S04]  /*ad90*/  LDL R33, [R1+0x8] ;  /* 0x0000080001217983 */ /* 0x000f280000100800 */
[----:B------:R-:W4:Y:S01]  /*ada0*/  LDL R22, [R1+0x4] ;  /* 0x0000040001167983 */ /* 0x000f220000100800 */
[----:B-1----:R-:W-:-:S03]  /*adb0*/  IADD3.X R0, PT, PT, R6, UR25, RZ, P0, !PT ;  /* 0x0000001906007c10 */ /* 0x002fc600087fe4ff */
[----:B------:R-:W4:Y:S04]  /*adc0*/  LDL R21, [R1] ;  /* 0x0000000001157983 */ /* 0x000f280000100800 */
[----:B------:R1:W-:Y:S01]  /*add0*/  STL [R1+0x25f4], R0 ;  /* 0x0025f40001007387 */ /* 0x0003e20000100800 */
[----:B------:R-:W-:-:S03]  /*ade0*/  IADD3.X R4, PT, PT, R4, UR25, RZ, P2, !PT ;  /* 0x0000001904047c10 */ /* 0x000fc600097fe4ff */
[----:B------:R-:W4:Y:S01]  /*adf0*/  LDL R23, [R1+0x30] ;  /* 0x0000300001177983 */ /* 0x000f220000100800 */
[----:B-1----:R-:W-:-:S05]  /*ae00*/  IADD3.X R0, PT, PT, R5, UR25, RZ, P1, !PT ;  /* 0x0000001905007c10 */ /* 0x002fca0008ffe4ff */
[----:B------:R1:W-:Y:S04]  /*ae10*/  STL [R1+0x25fc], R0 ;  /* 0x0025fc0001007387 */ /* 0x0003e80000100800 */
[----:B------:R0:W-:Y:S04]  /*ae20*/  STL [R1+0x2604], R4 ;  /* 0x0026040401007387 */ /* 0x0001e80000100800 */
[----:B------:R-:W4:Y:S01]  /*ae30*/  LDL R24, [R1+0x34] ;  /* 0x0000340001187983 */ /* 0x000f220000100800 */
[----:B-1----:R-:W-:-:S03]  /*ae40*/  IADD3.X R0, PT, PT, R2, UR25, RZ, P3, !PT ;  /* 0x0000001902007c10 */ /* 0x002fc60009ffe4ff */
[----:B------:R-:W4:Y:S04]  /*ae50*/  LDL R25, [R1+0x38] ;  /* 0x0000380001197983 */ /* 0x000f280000100800 */
[----:B------:R-:W-:Y:S04]  /*ae60*/  STL [R1+0x260c], R0 ;  /* 0x00260c0001007387 */ /* 0x000fe80000100800 */
[----:B------:R-:W4:Y:S04]  /*ae70*/  LDL R26, [R1+0x3c] ;  /* 0x00003c00011a7983 */ /* 0x000f280000100800 */
[----:B------:R-:W4:Y:S04]  /*ae80*/  LDL R27, [R1+0x40] ;  /* 0x00004000011b7983 */ /* 0x000f280000100800 */
[----:B------:R-:W4:Y:S04]  /*ae90*/  LDL R28, [R1+0x44] ;  /* 0x00004400011c7983 */ /* 0x000f280000100800 */
[----:B------:R-:W4:Y:S04]  /*aea0*/  LDL R29, [R1+0x48] ;  /* 0x00004800011d7983 */ /* 0x000f280000100800 */
[----:B------:R-:W4:Y:S04]  /*aeb0*/  LDL R31, [R1+0x4c] ;  /* 0x00004c00011f7983 */ /* 0x000f280000100800 */
[----:B------:R-:W4:Y:S01]  /*aec0*/  LDL R32, [R1+0x50] ;  /* 0x0000500001207983 */ /* 0x000f220000100800 */
[----:B---3--:R-:W-:-:S02]  /*aed0*/  SHF.R.S32.HI R12, RZ, 0x1f, R42 ;  /* 0x0000001fff0c7819 */ /* 0x008fc4000001142a */
[----:B--2---:R-:W-:-:S03]  /*aee0*/  SHF.R.S32.HI R13, RZ, 0x1f, R40 ;  /* 0x0000001fff0d7819 */ /* 0x004fc60000011428 */
[----:B------:R-:W-:Y:S04]  /*aef0*/  STL [R1+0x2848], R12 ;  /* 0x0028480c01007387 */ /* 0x000fe80000100800 */
[----:B------:R1:W-:Y:S01]  /*af00*/  STL [R1+0x2840], R13 ;  /* 0x0028400d01007387 */ /* 0x0003e20000100800 */
[----:B-----5:R-:W-:-:S05]  /*af10*/  SHF.R.S32.HI R14, RZ, 0x1f, R39 ;  /* 0x0000001fff0e7819 */ /* 0x020fca0000011427 */
[----:B------:R-:W-:Y:S01]  /*af20*/  STL [R1+0x2844], R14 ;  /* 0x0028440e01007387 */ /* 0x000fe20000100800 */
[----:B----4-:R-:W-:-:S03]  /*af30*/  SHF.R.S32.HI R16, RZ, 0x1f, R34 ;  /* 0x0000001fff107819 */ /* 0x010fc60000011422 */
[----:B------:R-:W2:Y:S04]  /*af40*/  LDL R34, [R1+0x54] ;  /* 0x0000540001227983 */ /* 0x000ea80000100800 */
[----:B------:R3:W-:Y:S04]  /*af50*/  STL [R1+0x283c], R16 ;  /* 0x00283c1001007387 */ /* 0x0007e80000100800 */
[----:B------:R-:W4:Y:S01]  /*af60*/  LDL R56, [R1+0xb4] ;  /* 0x0000b40001387983 */ /* 0x000f220000100800 */
[----:B------:R-:W-:Y:S02]  /*af70*/  SHF.R.S32.HI R11, RZ, 0x1f, R43 ;  /* 0x0000001fff0b7819 */ /* 0x000fe4000001142b */
[----:B------:R-:W-:Y:S01]  /*af80*/  SHF.R.S32.HI R15, RZ, 0x1f, R38 ;  /* 0x0000001fff0f7819 */ /* 0x000fe20000011426 */
[----:B------:R-:W5:Y:S01]  /*af90*/  LDL R2, [R1+0xb8] ;  /* 0x0000b80001027983 */ /* 0x000f620000100800 */
[----:B------:R-:W-:-:S02]  /*afa0*/  SHF.R.S32.HI R17, RZ, 0x1f, R37 ;  /* 0x0000001fff117819 */ /* 0x000fc40000011425 */
[----:B------:R-:W-:Y:S01]  /*afb0*/  SHF.R.S32.HI R18, RZ, 0x1f, R35 ;  /* 0x0000001fff127819 */ /* 0x000fe20000011423 */
[----:B------:R-:W2:Y:S04]  /*afc0*/  LDL R37, [R1+0x5c] ;  /* 0x00005c0001257983 */ /* 0x000ea80000100800 */
        /* <DEDUP_REMOVED lines=20> */
[----:B0-----:R-:W2:Y:S04]  /*b110*/  LDL R4, [R1+0xc4] ;  /* 0x0000c40001047983 */ /* 0x001ea80000100800 */
[----:B------:R-:W2:Y:S04]  /*b120*/  LDL R9, [R1+0xc8] ;  /* 0x0000c80001097983 */ /* 0x000ea80000100800 */
[----:B-1----:R-:W2:Y:S04]  /*b130*/  LDL R13, [R1+0xcc] ;  /* 0x0000cc00010d7983 */ /* 0x002ea80000100800 */
[----:B---3--:R-:W3:Y:S04]  /*b140*/  LDL R16, [R1+0xd0] ;  /* 0x0000d00001107983 */ /* 0x008ee80000100800 */
[----:B------:R-:W3:Y:S04]  /*b150*/  LDL R0, [R1+0xd4] ;  /* 0x0000d40001007983 */ /* 0x000ee80000100800 */
[----:B------:R-:W3:Y:S04]  /*b160*/  LDL.LU R12, [R1+0x2c] ;  /* 0x00002c00010c7983 */ /* 0x000ee80000300800 */
[----:B------:R-:W3:Y:S01]  /*b170*/  LDL.LU R14, [R1+0x28] ;  /* 0x00002800010e7983 */ /* 0x000ee20000300800 */
[----:B----4-:R-:W-:-:S05]  /*b180*/  SHF.R.S32.HI R56, RZ, 0x1f, R56 ;  /* 0x0000001fff387819 */ /* 0x010fca0000011438 */
[----:B------:R0:W-:Y:S04]  /*b190*/  STL [R1+0x88], R56 ;  /* 0x0000883801007387 */ /* 0x0001e80000100800 */
[----:B0-----:R-:W4:Y:S01]  /*b1a0*/  LDL.LU R56, [R1+0x2880] ;  /* 0x0028800001387983 */ /* 0x001f220000300800 */
[----:B-----5:R-:W-:-:S05]  /*b1b0*/  SHF.R.S32.HI R2, RZ, 0x1f, R2 ;  /* 0x0000001fff027819 */ /* 0x020fca0000011402 */
[----:B------:R4:W-:Y:S01]  /*b1c0*/  STL [R1+0x8c], R2 ;  /* 0x00008c0201007387 */ /* 0x0009e20000100800 */
[----:B--2---:R-:W-:Y:S02]  /*b1d0*/  SHF.R.S32.HI R6, RZ, 0x1f, R6 ;  /* 0x0000001fff067819 */ /* 0x004fe40000011406 */
[----:B------:R-:W-:Y:S02]  /*b1e0*/  SHF.R.S32.HI R5, RZ, 0x1f, R5 ;  /* 0x0000001fff057819 */ /* 0x000fe40000011405 */
[----:B------:R-:W-:Y:S02]  /*b1f0*/  SHF.R.S32.HI R4, RZ, 0x1f, R4 ;  /* 0x0000001fff047819 */ /* 0x000fe40000011404 */
[----:B------:R-:W-:Y:S02]  /*b200*/  SHF.R.S32.HI R9, RZ, 0x1f, R9 ;  /* 0x0000001fff097819 */ /* 0x000fe40000011409 */
[----:B----4-:R-:W-:-:S05]  /*b210*/  SHF.R.S32.HI R2, RZ, 0x1f, R56 ;  /* 0x0000001fff027819 */ /* 0x010fca0000011438 */
[----:B------:R0:W-:Y:S04]  /*b220*/  STL [R1+0x90], R2 ;  /* 0x0000900201007387 */ /* 0x0001e80000100800 */
[----:B0-----:R-:W2:Y:S04]  /*b230*/  LDL.LU R2, [R1+0x287c] ;  /* 0x00287c0001027983 */ /* 0x001ea80000300800 */
[----:B------:R0:W-:Y:S04]  /*b240*/  STL [R1+0x94], R6 ;  /* 0x0000940601007387 */ /* 0x0001e80000100800 */
[----:B0-----:R-:W4:Y:S04]  /*b250*/  LDL.LU R6, [R1+0x2878] ;  /* 0x0028780001067983 */ /* 0x001f280000300800 */
[----:B------:R0:W-:Y:S04]  /*b260*/  STL [R1+0xe0], R5 ;  /* 0x0000e00501007387 */ /* 0x0001e80000100800 */
[----:B0-----:R-:W5:Y:S04]  /*b270*/  LDL.LU R5, [R1+0x2874] ;  /* 0x0028740001057983 */ /* 0x001f680000300800 */
[----:B------:R0:W-:Y:S04]  /*b280*/  STL [R1+0xec], R4 ;  /* 0x0000ec0401007387 */ /* 0x0001e80000100800 */
[----:B0-----:R-:W2:Y:S04]  /*b290*/  LDL.LU R4, [R1+0x2870] ;  /* 0x0028700001047983 */ /* 0x001ea80000300800 */
[----:B------:R0:W-:Y:S04]  /*b2a0*/  STL [R1+0xf4], R9 ;  /* 0x0000f40901007387 */ /* 0x0001e80000100800 */
[----:B0-----:R-:W2:Y:S01]  /*b2b0*/  LDL.LU R9, [R1+0x286c] ;  /* 0x00286c0001097983 */ /* 0x001ea20000300800 */
[----:B------:R-:W-:-:S02]  /*b2c0*/  SHF.R.S32.HI R13, RZ, 0x1f, R13 ;  /* 0x0000001fff0d7819 */ /* 0x000fc4000001140d */
[----:B---3--:R-:W-:-:S03]  /*b2d0*/  SHF.R.S32.HI R16, RZ, 0x1f, R16 ;  /* 0x0000001fff107819 */ /* 0x008fc60000011410 */
[----:B------:R0:W-:Y:S04]  /*b2e0*/  STL [R1+0xfc], R13 ;  /* 0x0000fc0d01007387 */ /* 0x0001e80000100800 */
[----:B0-----:R-:W3:Y:S04]  /*b2f0*/  LDL.LU R13, [R1+0x24] ;  /* 0x00002400010d7983 */ /* 0x001ee80000300800 */
[----:B------:R0:W-:Y:S02]  /*b300*/  STL [R1+0x104], R16 ;  /* 0x0001041001007387 */ /* 0x0001e40000100800 */
[----:B0-----:R-:W-:-:S02]  /*b310*/  SHF.R.S32.HI R16, RZ, 0x1f, R0 ;  /* 0x0000001fff107819 */ /* 0x001fc40000011400 */
[----:B--2---:R-:W-:Y:S02]  /*b320*/  SHF.R.S32.HI R0, RZ, 0x1f, R9 ;  /* 0x0000001fff007819 */ /* 0x004fe40000011409 */
[----:B------:R-:W2:Y:S04]  /*b330*/  LDL.LU R9, [R1+0x2868] ;  /* 0x0028680001097983 */ /* 0x000ea80000300800 */
[----:B------:R0:W-:Y:S02]  /*b340*/  STL [R1+0x10c], R16 ;  /* 0x00010c1001007387 */ /* 0x0001e40000100800 */
[----:B0-----:R-:W-:Y:S02]  /*b350*/  SHF.R.S32.HI R16, RZ, 0x1f, R4 ;  /* 0x0000001fff107819 */ /* 0x001fe40000011404 */
[----:B------:R-:W2:Y:S04]  /*b360*/  LDL.LU R4, [R1+0x2864] ;  /* 0x0028640001047983 */ /* 0x000ea80000300800 */
[----:B------:R5:W-:Y:S02]  /*b370*/  STL [R1+0x110], R0 ;  /* 0x0001100001007387 */ /* 0x000be40000100800 */
[----:B-----5:R-:W-:-:S02]  /*b380*/  SHF.R.S32.HI R0, RZ, 0x1f, R5 ;  /* 0x0000001fff007819 */ /* 0x020fc40000011405 */
[----:B------:R-:W5:Y:S04]  /*b390*/  LDL.LU R5, [R1+0x2860] ;  /* 0x0028600001057983 */ /* 0x000f680000300800 */
[----:B------:R4:W-:Y:S02]  /*b3a0*/  STL [R1+0x114], R16 ;  /* 0x0001141001007387 */ /* 0x0009e40000100800 */
[----:B----4-:R-:W-:Y:S02]  /*b3b0*/  SHF.R.S32.HI R16, RZ, 0x1f, R6 ;  /* 0x0000001fff107819 */ /* 0x010fe40000011406 */
[----:B------:R-:W4:Y:S04]  /*b3c0*/  LDL.LU R6, [R1+0x285c] ;  /* 0x00285c0001067983 */ /* 0x000f280000300800 */
[----:B------:R0:W-:Y:S02]  /*b3d0*/  STL [R1+0x118], R0 ;  /* 0x0001180001007387 */ /* 0x0001e40000100800 */
[----:B0-----:R-:W-:-:S02]  /*b3e0*/  SHF.R.S32.HI R0, RZ, 0x1f, R2 ;  /* 0x0000001fff007819 */ /* 0x001fc40000011402 */
[----:B------:R-:W3:Y:S04]  /*b3f0*/  LDL.LU R2, [R1+0x2858] ;  /* 0x0028580001027983 */ /* 0x000ee80000300800 */
[----:B------:R0:W-:Y:S02]  /*b400*/  STL [R1+0x11c], R16 ;  /* 0x00011c1001007387 */ /* 0x0001e40000100800 */
[----:B0-----:R-:W-:Y:S02]  /*b410*/  SHF.R.S32.HI R16, RZ, 0x1f, R8 ;  /* 0x0000001fff107819 */ /* 0x001fe40000011408 */
[----:B------:R-:W3:Y:S04]  /*b420*/  LDL.LU R8, [R1+0x2854] ;  /* 0x0028540001087983 */ /* 0x000ee80000300800 */
[----:B------:R0:W-:Y:S02]  /*b430*/  STL [R1+0x120], R0 ;  /* 0x0001200001007387 */ /* 0x0001e40000100800 */
[----:B0-----:R-:W-:-:S02]  /*b440*/  SHF.R.S32.HI R0, RZ, 0x1f, R7 ;  /* 0x0000001fff007819 */ /* 0x001fc40000011407 */
[----:B------:R-:W3:Y:S04]  /*b450*/  LDL.LU R7, [R1+0x2850] ;  /* 0x0028500001077983 */ /* 0x000ee80000300800 */
[----:B------:R2:W-:Y:S01]  /*b460*/  STL [R1+0x124], R16 ;  /* 0x0001241001007387 */ /* 0x0005e20000100800 */
[----:B------:R-:W-:Y:S02]  /*b470*/  SHF.R.S32.HI R10, RZ, 0x1f, R3 ;  /* 0x0000001fff0a7819 */ /* 0x000fe40000011403 */
[----:B--2---:R-:W-:-:S05]  /*b480*/  IADD3 R16, P4, PT, R3, R4, RZ ;  /* 0x0000000403107210 */ /* 0x004fca0007f9e0ff */
[----:B------:R5:W-:Y:S02]  /*b490*/  STL [R1+0x16ac], R16 ;  /* 0x0016ac1001007387 */ /* 0x000be40000100800 */
[----:B-----5:R-:W-:-:S05]  /*b4a0*/  IADD3 R16, P6, PT, R3, R5, RZ ;  /* 0x0000000503107210 */ /* 0x020fca0007fde0ff */
[----:B------:R4:W-:Y:S02]  /*b4b0*/  STL [R1+0x16b4], R16 ;  /* 0x0016b41001007387 */ /* 0x0009e40000100800 */
[----:B----4-:R-:W-:-:S05]  /*b4c0*/  IADD3 R16, P3, PT, R3, R6, RZ ;  /* 0x0000000603107210 */ /* 0x010fca0007f7e0ff */
[----:B------:R0:W-:Y:S01]  /*b4d0*/  STL [R1+0x16bc], R16 ;  /* 0x0016bc1001007387 */ /* 0x0001e20000100800 */
[----:B---3--:R-:W-:Y:S02]  /*b4e0*/  IADD3 R3, P0, PT, R3, R2, RZ ;  /* 0x0000000203037210 */ /* 0x008fe40007f1e0ff */
[----:B0-----:R-:W-:-:S03]  /*b4f0*/  IADD3 R16, P2, PT, R12, R4, RZ ;  /* 0x000000040c107210 */ /* 0x001fc60007f5e0ff */
[----:B------:R0:W-:Y:S04]  /*b500*/  STL [R1+0x16c4], R3 ;  /* 0x0016c40301007387 */ /* 0x0001e80000100800 */
[----:B------:R1:W-:Y:S01]  /*b510*/  STL [R1+0x16cc], R16 ;  /* 0x0016cc1001007387 */ /* 0x0003e20000100800 */
[----:B0-----:R-:W-:-:S03]  /*b520*/  IADD3 R3, P1, PT, R12, R5, RZ ;  /* 0x000000050c037210 */ /* 0x001fc60007f3e0ff */
[----:B-1----:R-:W2:Y:S04]  /*b530*/  LDL.LU R16, [R1+0x1c] ;  /* 0x00001c0001107983 */ /* 0x002ea80000300800 */
[----:B------:R0:W-:Y:S02]  /*b540*/  STL [R1+0x16d4], R3 ;  /* 0x0016d40301007387 */ /* 0x0001e40000100800 */
[----:B0-----:R-:W-:-:S05]  /*b550*/  IMAD.X R3, R10, 0x1, R9, P4 ;  /* 0x000000010a037824 */ /* 0x001fca00020e0609 */
[----:B------:R0:W-:Y:S02]  /*b560*/  STL [R1+0x16a8], R3 ;  /* 0x0016a80301007387 */ /* 0x0001e40000100800 */
[----:B0-----:R-:W-:-:S05]  /*b570*/  IADD3 R3, P5, PT, R12, R6, RZ ;  /* 0x000000060c037210 */ /* 0x001fca0007fbe0ff */
[----:B------:R0:W-:Y:S02]  /*b580*/  STL [R1+0x16dc], R3 ;  /* 0x0016dc0301007387 */ /* 0x0001e40000100800 */
[----:B0-----:R-:W-:-:S05]  /*b590*/  IMAD.X R3, R10, 0x1, R8, P6 ;  /* 0x000000010a037824 */ /* 0x001fca00030e0608 */
[----:B------:R0:W-:Y:S04]  /*b5a0*/  STL [R1+0x16b0], R3 ;  /* 0x0016b00301007387 */ /* 0x0001e80000100800 */
[----:B0-----:R-:W3:Y:S01]  /*b5b0*/  LDL.LU R3, [R1+0x284c] ;  /* 0x00284c0001037983 */ /* 0x001ee20000300800 */
[----:B------:R-:W-:-:S05]  /*b5c0*/  IADD3 R12, P4, PT, R12, R2, RZ ;  /* 0x000000020c0c7210 */ /* 0x000fca0007f9e0ff */
[----:B------:R0:W-:Y:S02]  /*b5d0*/  STL [R1+0x16e4], R12 ;  /* 0x0016e40c01007387 */ /* 0x0001e40000100800 */
[----:B0-----:R-:W-:-:S05]  /*b5e0*/  IMAD.X R12, R10, 0x1, R7, P3 ;  /* 0x000000010a0c7824 */ /* 0x001fca00018e0607 */
[----:B------:R0:W-:Y:S02]  /*b5f0*/  STL [R1+0x16b8], R12 ;  /* 0x0016b80c01007387 */ /* 0x0001e40000100800 */
[----:B0-----:R-:W-:-:S05]  /*b600*/  IADD3 R12, P3, PT, R14, R4, RZ ;  /* 0x000000040e0c7210 */ /* 0x001fca0007f7e0ff */
[----:B------:R3:W-:Y:S02]  /*b610*/  STL [R1+0x16ec], R12 ;  /* 0x0016ec0c01007387 */ /* 0x0007e40000100800 */
[----:B---3--:R-:W-:Y:S02]  /*b620*/  IMAD.X R12, R10, 0x1, R3, P0 ;  /* 0x000000010a0c7824 */ /* 0x008fe400000e0603 */
[----:B------:R-:W3:Y:S04]  /*b630*/  LDL.LU R10, [R1+0x20] ;  /* 0x00002000010a7983 */ /* 0x000ee80000300800 */
[----:B------:R0:W-:Y:S02]  /*b640*/  STL [R1+0x16c0], R12 ;  /* 0x0016c00c01007387 */ /* 0x0001e40000100800 */
[----:B0-----:R-:W-:-:S05]  /*b650*/  IADD3 R12, P0, PT, R14, R5, RZ ;  /* 0x000000050e0c7210 */ /* 0x001fca0007f1e0ff */
[----:B------:R0:W-:Y:S02]  /*b660*/  STL [R1+0x16f4], R12 ;  /* 0x0016f40c01007387 */ /* 0x0001e40000100800 */
[----:B0-----:R-:W-:-:S05]  /*b670*/  IMAD.X R12, R11, 0x1, R9, P2 ;  /* 0x000000010b0c7824 */ /* 0x001fca00010e0609 */
[----:B------:R0:W-:Y:S02]  /*b680*/  STL [R1+0x16c8], R12 ;  /* 0x0016c80c01007387 */ /* 0x0001e40000100800 */
[----:B0-----:R-:W-:-:S05]  /*b690*/  IADD3 R12, P2, PT, R14, R6, RZ ;  /* 0x000000060e0c7210 */ /* 0x001fca0007f5e0ff */
[----:B------:R0:W-:Y:S02]  /*b6a0*/  STL [R1+0x16fc], R12 ;  /* 0x0016fc0c01007387 */ /* 0x0001e40000100800 */
[----:B0-----:R-:W-:-:S05]  /*b6b0*/  IMAD.X R12, R11, 0x1, R8, P1 ;  /* 0x000000010b0c7824 */ /* 0x001fca00008e0608 */
[----:B------:R0:W-:Y:S04]  /*b6c0*/  STL [R1+0x16d0], R12 ;  /* 0x0016d00c01007387 */ /* 0x0001e80000100800 */
[----:B0-----:R-:W4:Y:S01]  /*b6d0*/  LDL.LU R12, [R1+0x2848] ;  /* 0x00284800010c7983 */ /* 0x001f220000300800 */
[----:B------:R-:W-:-:S05]  /*b6e0*/  IADD3 R14, P1, PT, R14, R2, RZ ;  /* 0x000000020e0e7210 */ /* 0x000fca0007f3e0ff */
[----:B------:R0:W-:Y:S02]  /*b6f0*/  STL [R1+0x1704], R14 ;  /* 0x0017040e01007387 */ /* 0x0001e40000100800 */
[----:B0-----:R-:W-:-:S05]  /*b700*/  IMAD.X R14, R11, 0x1, R7, P5 ;  /* 0x000000010b0e7824 */ /* 0x001fca00028e0607 */
[----:B------:R0:W-:Y:S02]  /*b710*/  STL [R1+0x16d8], R14 ;  /* 0x0016d80e01007387 */ /* 0x0001e40000100800 */
[----:B0-----:R-:W-:-:S05]  /*b720*/  IADD3 R14, P5, PT, R13, R4, RZ ;  /* 0x000000040d0e7210 */ /* 0x001fca0007fbe0ff */
[----:B------:R0:W-:Y:S02]  /*b730*/  STL [R1+0x170c], R14 ;  /* 0x00170c0e01007387 */ /* 0x0001e40000100800 */
[----:B0-----:R-:W-:Y:S02]  /*b740*/  IMAD.X R14, R11, 0x1, R3, P4 ;  /* 0x000000010b0e7824 */ /* 0x001fe400020e0603 */
[----:B------:R-:W5:Y:S04]  /*b750*/  LDL.LU R11, [R1+0x18] ;  /* 0x00001800010b7983 */ /* 0x000f680000300800 */
[----:B------:R0:W-:Y:S02]  /*b760*/  STL [R1+0x16e0], R14 ;  /* 0x0016e00e01007387 */ /* 0x0001e40000100800 */
[----:B0-----:R-:W-:-:S05]  /*b770*/  IADD3 R14, P4, PT, R13, R5, RZ ;  /* 0x000000050d0e7210 */ /* 0x001fca0007f9e0ff */
[----:B------:R4:W-:Y:S02]  /*b780*/  STL [R1+0x1714], R14 ;  /* 0x0017140e01007387 */ /* 0x0009e40000100800 */
[----:B----4-:R-:W-:-:S05]  /*b790*/  IMAD.X R14, R12, 0x1, R9, P3 ;  /* 0x000000010c0e7824 */ /* 0x010fca00018e0609 */
[----:B------:R0:W-:Y:S02]  /*b7a0*/  STL [R1+0x16e8], R14 ;  /* 0x0016e80e01007387 */ /* 0x0001e40000100800 */
[----:B0-----:R-:W-:-:S05]  /*b7b0*/  IADD3 R14, P3, PT, R13, R6, RZ ;  /* 0x000000060d0e7210 */ /* 0x001fca0007f7e0ff */
[----:B------:R0:W-:Y:S02]  /*b7c0*/  STL [R1+0x171c], R14 ;  /* 0x00171c0e01007387 */ /* 0x0001e40000100800 */
[----:B0-----:R-:W-:Y:S01]  /*b7d0*/  IMAD.X R14, R12, 0x1, R8, P0 ;  /* 0x000000010c0e7824 */ /* 0x001fe200000e0608 */
[----:B------:R-:W-:-:S04]  /*b7e0*/  IADD3 R13, P0, PT, R13, R2, RZ ;  /* 0x000000020d0d7210 */ /* 0x000fc80007f1e0ff */
[----:B------:R0:W-:Y:S04]  /*b7f0*/  STL [R1+0x16f0], R14 ;  /* 0x0016f00e01007387 */ /* 0x0001e80000100800 */
[----:B0-----:R-:W4:Y:S04]  /*b800*/  LDL.LU R14, [R1+0x2844] ;  /* 0x00284400010e7983 */ /* 0x001f280000300800 */
[----:B------:R0:W-:Y:S02]  /*b810*/  STL [R1+0x1724], R13 ;  /* 0x0017240d01007387 */ /* 0x0001e40000100800 */
[----:B0-----:R-:W-:-:S05]  /*b820*/  IMAD.X R13, R12, 0x1, R7, P2 ;  /* 0x000000010c0d7824 */ /* 0x001fca00010e0607 */
[----:B------:R3:W-:Y:S02]  /*b830*/  STL [R1+0x16f8], R13 ;  /* 0x0016f80d01007387 */ /* 0x0007e40000100800 */
[----:B---3--:R-:W-:-:S05]  /*b840*/  IADD3 R13, P2, PT, R10, R4, RZ ;  /* 0x000000040a0d7210 */ /* 0x008fca0007f5e0ff */
[----:B------:R0:W-:Y:S04]  /*b850*/  STL [R1+0x172c], R13 ;  /* 0x00172c0d01007387 */ /* 0x0001e80000100800 */
[----:B0-----:R-:W3:Y:S01]  /*b860*/  LDL.LU R13, [R1+0x2840] ;  /* 0x00284000010d7983 */ /* 0x001ee20000300800 */
[----:B------:R-:W-:-:S05]  /*b870*/  IMAD.X R12, R12, 0x1, R3, P1 ;  /* 0x000000010c0c7824 */ /* 0x000fca00008e0603 */
[----:B------:R0:W-:Y:S02]  /*b880*/  STL [R1+0x1700], R12 ;  /* 0x0017000c01007387 */ /* 0x0001e40000100800 */
[----:B0-----:R-:W-:-:S05]  /*b890*/  IADD3 R12, P1, PT, R10, R5, RZ ;  /* 0x000000050a0c7210 */ /* 0x001fca0007f3e0ff */
[----:B------:R3:W-:Y:S02]  /*b8a0*/  STL [R1+0x1734], R12 ;  /* 0x0017340c01007387 */ /* 0x0007e40000100800 */
[----:B---3--:R-:W-:-:S05]  /*b8b0*/  IMAD.X R12, R13, 0x1, R9, P5 ;  /* 0x000000010d0c7824 */ /* 0x008fca00028e0609 */
[----:B------:R0:W-:Y:S02]  /*b8c0*/  STL [R1+0x1708], R12 ;  /* 0x0017080c01007387 */ /* 0x0001e40000100800 */
[----:B0-----:R-:W-:-:S05]  /*b8d0*/  IADD3 R12, P5, PT, R10, R6, RZ ;  /* 0x000000060a0c7210 */ /* 0x001fca0007fbe0ff */
[----:B------:R0:W-:Y:S02]  /*b8e0*/  STL [R1+0x173c], R12 ;  /* 0x00173c0c01007387 */ /* 0x0001e40000100800 */
[----:B0-----:R-:W-:Y:S01]  /*b8f0*/  IMAD.X R12, R13, 0x1, R8, P4 ;  /* 0x000000010d0c7824 */ /* 0x001fe200020e0608 */
[----:B------:R-:W-:-:S04]  /*b900*/  IADD3 R10, P4, PT, R10, R2, RZ ;  /* 0x000000020a0a7210 */ /* 0x000fc80007f9e0ff */
[----:B------:R0:W-:Y:S04]  /*b910*/  STL [R1+0x1710], R12 ;  /* 0x0017100c01007387 */ /* 0x0001e80000100800 */
[----:B------:R2:W-:Y:S01]  /*b920*/  STL [R1+0x1744], R10 ;  /* 0x0017440a01007387 */ /* 0x0005e20000100800 */
[----:B0-----:R-:W-:Y:S01]  /*b930*/  IMAD.X R12, R13, 0x1, R7, P3 ;  /* 0x000000010d0c7824 */ /* 0x001fe200018e0607 */
[----:B--2---:R-:W-:-:S04]  /*b940*/  IADD3 R10, P3, PT, R16, R4, RZ ;  /* 0x00000004100a7210 */ /* 0x004fc80007f7e0ff */
[----:B------:R0:W-:Y:S02]  /*b950*/  STL [R1+0x1718], R12 ;  /* 0x0017180c01007387 */ /* 0x0001e40000100800 */
[----:B0-----:R-:W-:Y:S02]  /*b960*/  IMAD.X R12, R13, 0x1, R3, P0 ;  /* 0x000000010d0c7824 */ /* 0x001fe400000e0603 */
[----:B------:R-:W2:Y:S04]  /*b970*/  LDL.LU R13, [R1+0xc] ;  /* 0x00000c00010d7983 */ /* 0x000ea80000300800 */
[----:B------:R0:W-:Y:S04]  /*b980*/  STL [R1+0x174c], R10 ;  /* 0x00174c0a01007387 */ /* 0x0001e80000100800 */
[----:B------:R4:W-:Y:S01]  /*b990*/  STL [R1+0x1720], R12 ;  /* 0x0017200c01007387 */ /* 0x0009e20000100800 */
[----:B0-----:R-:W-:Y:S01]  /*b9a0*/  IADD3 R10, P0, PT, R16, R5, RZ ;  /* 0x00000005100a7210 */ /* 0x001fe20007f1e0ff */
[----:B----4-:R-:W-:-:S04]  /*b9b0*/  IMAD.X R12, R14, 0x1, R9, P2 ;  /* 0x000000010e0c7824 */ /* 0x010fc800010e0609 */
[----:B------:R0:W-:Y:S04]  /*b9c0*/  STL [R1+0x1754], R10 ;  /* 0x0017540a01007387 */ /* 0x0001e80000100800 */
[----:B0-----:R-:W3:Y:S04]  /*b9d0*/  LDL.LU R10, [R1+0x8] ;  /* 0x00000800010a7983 */ /* 0x001ee80000300800 */
[----:B------:R0:W-:Y:S02]  /*b9e0*/  STL [R1+0x1728], R12 ;  /* 0x0017280c01007387 */ /* 0x0001e40000100800 */
[----:B0-----:R-:W-:-:S05]  /*b9f0*/  IADD3 R12, P2, PT, R16, R6, RZ ;  /* 0x00000006100c7210 */ /* 0x001fca0007f5e0ff */
[----:B------:R0:W-:Y:S02]  /*ba00*/  STL [R1+0x175c], R12 ;  /* 0x00175c0c01007387 */ /* 0x0001e40000100800 */
[----:B0-----:R-:W-:-:S05]  /*ba10*/  IMAD.X R12, R14, 0x1, R8, P1 ;  /* 0x000000010e0c7824 */ /* 0x001fca00008e0608 */
[----:B------:R0:W-:Y:S02]  /*ba20*/  STL [R1+0x1730], R12 ;  /* 0x0017300c01007387 */ /* 0x0001e40000100800 */
[----:B0-----:R-:W-:Y:S01]  /*ba30*/  IADD3 R12, P1, PT, R16, R2, RZ ;  /* 0x00000002100c7210 */ /* 0x001fe20007f3e0ff */
[----:B------:R-:W-:-:S04]  /*ba40*/  IMAD.X R16, R14, 0x1, R7, P5 ;  /* 0x000000010e107824 */ /* 0x000fc800028e0607 */
[----:B------:R5:W-:Y:S04]  /*ba50*/  STL [R1+0x1764], R12 ;  /* 0x0017640c01007387 */ /* 0x000be80000100800 */
[----:B------:R0:W-:Y:S01]  /*ba60*/  STL [R1+0x1738], R16 ;  /* 0x0017381001007387 */ /* 0x0001e20000100800 */
[C---:B-----5:R-:W-:Y:S01]  /*ba70*/  IADD3 R12, P5, PT, R11.reuse, R4, RZ ;  /* 0x000000040b0c7210 */ /* 0x060fe20007fbe0ff */
[----:B0-----:R-:W-:Y:S02]  /*ba80*/  IMAD.X R16, R14, 0x1, R3, P4 ;  /* 0x000000010e107824 */ /* 0x001fe400020e0603 */
[----:B------:R-:W4:Y:S04]  /*ba90*/  LDL.LU R14, [R1+0x10] ;  /* 0x00001000010e7983 */ /* 0x000f280000300800 */
[----:B------:R0:W-:Y:S04]  /*baa0*/  STL [R1+0x176c], R12 ;  /* 0x00176c0c01007387 */ /* 0x0001e80000100800 */
[----:B------:R1:W-:Y:S01]  /*bab0*/  STL [R1+0x1740], R16 ;  /* 0x0017401001007387 */ /* 0x0003e20000100800 */
[----:B0-----:R-:W-:Y:S01]  /*bac0*/  IADD3 R12, P4, PT, R11, R5, RZ ;  /* 0x000000050b0c7210 */ /* 0x001fe20007f9e0ff */
[----:B-1----:R-:W-:-:S04]  /*bad0*/  IMAD.X R16, R15, 0x1, R9, P3 ;  /* 0x000000010f107824 */ /* 0x002fc800018e0609 */
[----:B------:R0:W-:Y:S04]  /*bae0*/  STL [R1+0x1774], R12 ;  /* 0x0017740c01007387 */ /* 0x0001e80000100800 */
[----:B0-----:R-:W5:Y:S04]  /*baf0*/  LDL.LU R12, [R1+0x4] ;  /* 0x00000400010c7983 */ /* 0x001f680000300800 */
[----:B------:R0:W-:Y:S02]  /*bb00*/  STL [R1+0x1748], R16 ;  /* 0x0017481001007387 */ /* 0x0001e40000100800 */
[----:B0-----:R-:W-:-:S05]  /*bb10*/  IADD3 R16, P3, PT, R11, R6, RZ ;  /* 0x000000060b107210 */ /* 0x001fca0007f7e0ff */
[----:B------:R0:W-:Y:S02]  /*bb20*/  STL [R1+0x177c], R16 ;  /* 0x00177c1001007387 */ /* 0x0001e40000100800 */
[----:B0-----:R-:W-:-:S05]  /*bb30*/  IMAD.X R16, R15, 0x1, R8, P0 ;  /* 0x000000010f107824 */ /* 0x001fca00000e0608 */
[----:B------:R0:W-:Y:S04]  /*bb40*/  STL [R1+0x1750], R16 ;  /* 0x0017501001007387 */ /* 0x0001e80000100800 */
[----:B0-----:R-:W2:Y:S01]  /*bb50*/  LDL.LU R16, [R1+0x283c] ;  /* 0x00283c0001107983 */ /* 0x001ea20000300800 */
[----:B------:R-:W-:-:S05]  /*bb60*/  IADD3 R11, P0, PT, R11, R2, RZ ;  /* 0x000000020b0b7210 */ /* 0x000fca0007f1e0ff */
[----:B------:R0:W-:Y:S02]  /*bb70*/  STL [R1+0x1784], R11 ;  /* 0x0017840b01007387 */ /* 0x0001e40000100800 */
[C---:B0-----:R-:W-:Y:S02]  /*bb80*/  IMAD.X R11, R15.reuse, 0x1, R7, P2 ;  /* 0x000000010f0b7824 */ /* 0x041fe400010e0607 */
[----:B------:R-:W-:-:S03]  /*bb90*/  IMAD.X R15, R15, 0x1, R3, P1 ;  /* 0x000000010f0f7824 */ /* 0x000fc600008e0603 */
[----:B------:R4:W-:Y:S02]  /*bba0*/  STL [R1+0x1758], R11 ;  /* 0x0017580b01007387 */ /* 0x0009e40000100800 */
[----:B----4-:R-:W-:-:S05]  /*bbb0*/  IADD3 R11, P2, PT, R14, R4, RZ ;  /* 0x000000040e0b7210 */ /* 0x010fca0007f5e0ff */
[----:B------:R0:W-:Y:S04]  /*bbc0*/  STL [R1+0x178c], R11 ;  /* 0x00178c0b01007387 */ /* 0x0001e80000100800 */
[----:B------:R-:W-:Y:S01]  /*bbd0*/  STL [R1+0x1760], R15 ;  /* 0x0017600f01007387 */ /* 0x000fe20000100800 */
[----:B0-----:R-:W-:-:S05]  /*bbe0*/  IADD3 R11, P1, PT, R14, R5, RZ ;  /* 0x000000050e0b7210 */ /* 0x001fca0007f3e0ff */
[----:B------:R0:W-:Y:S04]  /*bbf0*/  STL [R1+0x1794], R11 ;  /* 0x0017940b01007387 */ /* 0x0001e80000100800 */
[----:B0-----:R-:W4:Y:S01]  /*bc00*/  LDL.LU R11, [R1] ;  /* 0x00000000010b7983 */ /* 0x001f220000300800 */
[----:B--2---:R-:W-:-:S05]  /*bc10*/  IMAD.X R15, R16, 0x1, R9, P5 ;  /* 0x00000001100f7824 */ /* 0x004fca00028e0609 */
[----:B------:R0:W-:Y:S02]  /*bc20*/  STL [R1+0x1768], R15 ;  /* 0x0017680f01007387 */ /* 0x0001e40000100800 */
[----:B0-----:R-:W-:-:S05]  /*bc30*/  IADD3 R15, P5, PT, R14, R6, RZ ;  /* 0x000000060e0f7210 */ /* 0x001fca0007fbe0ff */
[----:B------:R0:W-:Y:S02]  /*bc40*/  STL [R1+0x179c], R15 ;  /* 0x00179c0f01007387 */ /* 0x0001e40000100800 */
[----:B0-----:R-:W-:Y:S01]  /*bc50*/  IMAD.X R15, R16, 0x1, R8, P4 ;  /* 0x00000001100f7824 */ /* 0x001fe200020e0608 */
[----:B------:R-:W-:-:S04]  /*bc60*/  IADD3 R14, P4, PT, R14, R2, RZ ;  /* 0x000000020e0e7210 */ /* 0x000fc80007f9e0ff */
[----:B------:R0:W-:Y:S04]  /*bc70*/  STL [R1+0x1770], R15 ;  /* 0x0017700f01007387 */ /* 0x0001e80000100800 */
[----:B------:R1:W-:Y:S01]  /*bc80*/  STL [R1+0x17a4], R14 ;  /* 0x0017a40e01007387 */ /* 0x0003e20000100800 */
[C---:B0-----:R-:W-:Y:S01]  /*bc90*/  IMAD.X R15, R16.reuse, 0x1, R7, P3 ;  /* 0x00000001100f7824 */ /* 0x041fe200018e0607 */
[----:B-1----:R-:W-:Y:S01]  /*bca0*/  IADD3 R14, P3, PT, R13, R4, RZ ;  /* 0x000000040d0e7210 */ /* 0x002fe20007f7e0ff */
[----:B------:R-:W-:-:S03]  /*bcb0*/  IMAD.X R16, R16, 0x1, R3, P0 ;  /* 0x0000000110107824 */ /* 0x000fc600000e0603 */
[----:B------:R0:W-:Y:S04]  /*bcc0*/  STL [R1+0x1778], R15 ;  /* 0x0017780f01007387 */ /* 0x0001e80000100800 */
[----:B------:R1:W-:Y:S01]  /*bcd0*/  STL [R1+0x17ac], R14 ;  /* 0x0017ac0e01007387 */ /* 0x0003e20000100800 */
[----:B0-----:R-:W-:-:S03]  /*bce0*/  IADD3 R15, P0, PT, R13, R5, RZ ;  /* 0x000000050d0f7210 */ /* 0x001fc60007f1e0ff */
[----:B------:R0:W-:Y:S01]  /*bcf0*/  STL [R1+0x1780], R16 ;  /* 0x0017801001007387 */ /* 0x0001e20000100800 */
[----:B-1----:R-:W-:-:S03]  /*bd00*/  IMAD.X R14, R17, 0x1, R9, P2 ;  /* 0x00000001110e7824 */ /* 0x002fc600010e0609 */
[----:B------:R1:W-:Y:S04]  /*bd10*/  STL [R1+0x17b4], R15 ;  /* 0x0017b40f01007387 */ /* 0x0003e80000100800 */
[----:B------:R2:W-:Y:S01]  /*bd20*/  STL [R1+0x1788], R14 ;  /* 0x0017880e01007387 */ /* 0x0005e20000100800 */
[----:B0-----:R-:W-:Y:S01]  /*bd30*/  IADD3 R16, P2, PT, R13, R6, RZ ;  /* 0x000000060d107210 */ /* 0x001fe20007f5e0ff */
[----:B-1----:R-:W-:-:S04]  /*bd40*/  IMAD.X R15, R17, 0x1, R8, P1 ;  /* 0x00000001110f7824 */ /* 0x002fc800008e0608 */
[----:B------:R-:W-:Y:S01]  /*bd50*/  STL [R1+0x17bc], R16 ;  /* 0x0017bc1001007387 */ /* 0x000fe20000100800 */
[----:B--2---:R-:W-:Y:S01]  /*bd60*/  IADD3 R14, P1, PT, R13, R2, RZ ;  /* 0x000000020d0e7210 */ /* 0x004fe20007f3e0ff */
[C---:B------:R-:W-:Y:S02]  /*bd70*/  IMAD.X R13, R17.reuse, 0x1, R7, P5 ;  /* 0x00000001110d7824 */ /* 0x040fe400028e0607 */
[----:B------:R3:W-:Y:S04]  /*bd80*/  STL [R1+0x1790], R15 ;  /* 0x0017900f01007387 */ /* 0x0007e80000100800 */
[----:B------:R0:W-:Y:S04]  /*bd90*/  STL [R1+0x17c4], R14 ;  /* 0x0017c40e01007387 */ /* 0x0001e80000100800 */
[----:B------:R1:W-:Y:S01]  /*bda0*/  STL [R1+0x1798], R13 ;  /* 0x0017980d01007387 */ /* 0x0003e20000100800 */
[----:B---3--:R-:W-:Y:S01]  /*bdb0*/  IADD3 R15, P5, PT, R10, R4, RZ ;  /* 0x000000040a0f7210 */ /* 0x008fe20007fbe0ff */
[----:B0-----:R-:W-:-:S04]  /*bdc0*/  IMAD.X R14, R17, 0x1, R3, P4 ;  /* 0x00000001110e7824 */ /* 0x001fc800020e0603 */
[----:B------:R-:W-:Y:S01]  /*bdd0*/  STL [R1+0x17cc], R15 ;  /* 0x0017cc0f01007387 */ /* 0x000fe20000100800 */
[----:B-1----:R-:W-:-:S03]  /*bde0*/  IADD3 R13, P4, PT, R10, R5, RZ ;  /* 0x000000050a0d7210 */ /* 0x002fc60007f9e0ff */
[----:B------:R-:W-:Y:S04]  /*bdf0*/  STL [R1+0x17a0], R14 ;  /* 0x0017a00e01007387 */ /* 0x000fe80000100800 */
[----:B------:R0:W-:Y:S04]  /*be00*/  STL [R1+0x17d4], R13 ;  /* 0x0017d40d01007387 */ /* 0x0001e80000100800 */
[----:B0-----:R-:W2:Y:S01]  /*be10*/  LDL.LU R13, [R1+0x30] ;  /* 0x00003000010d7983 */ /* 0x001ea20000300800 */
[----:B------:R-:W-:Y:S01]  /*be20*/  IMAD.X R15, R18, 0x1, R9, P3 ;  /* 0x00000001120f7824 */ /* 0x000fe200018e0609 */
[----:B------:R-:W-:-:S04]  /*be30*/  IADD3 R14, P3, PT, R10, R6, RZ ;  /* 0x000000060a0e7210 */ /* 0x000fc80007f7e0ff */
[----:B------:R0:W-:Y:S04]  /*be40*/  STL [R1+0x17a8], R15 ;  /* 0x0017a80f01007387 */ /* 0x0001e80000100800 */
[----:B------:R1:W-:Y:S01]  /*be50*/  STL [R1+0x17dc], R14 ;  /* 0x0017dc0e01007387 */ /* 0x0003e20000100800 */
[----:B0-----:R-:W-:Y:S01]  /*be60*/  IMAD.X R15, R18, 0x1, R8, P0 ;  /* 0x00000001120f7824 */ /* 0x001fe200000e0608 */
[----:B-1----:R-:W-:Y:S01]  /*be70*/  IADD3 R14, P0, PT, R10, R2, RZ ;  /* 0x000000020a0e7210 */ /* 0x002fe20007f1e0ff */
[----:B------:R-:W-:-:S03]  /*be80*/  IMAD.X R10, R18, 0x1, R7, P2 ;  /* 0x00000001120a7824 */ /* 0x000fc600010e0607 */
[----:B------:R5:W-:Y:S01]  /*be90*/  STL [R1+0x17b0], R15 ;  /* 0x0017b00f01007387 */ /* 0x000be20000100800 */
[----:B------:R-:W-:-:S03]  /*bea0*/  SHF.R.S32.HI R19, RZ, 0x1f, R33 ;  /* 0x0000001fff137819 */ /* 0x000fc60000011421 */
[----:B------:R0:W-:Y:S04]  /*beb0*/  STL [R1+0x17e4], R14 ;  /* 0x0017e40e01007387 */ /* 0x0001e80000100800 */
[----:B------:R1:W-:Y:S01]  /*bec0*/  STL [R1+0x17b8], R10 ;  /* 0x0017b80a01007387 */ /* 0x0003e20000100800 */
[----:B-----5:R-:W-:Y:S01]  /*bed0*/  IADD3 R15, P2, PT, R12, R4, RZ ;  /* 0x000000040c0f7210 */ /* 0x020fe20007f5e0ff */
[----:B0-----:R-:W-:-:S04]  /*bee0*/  IMAD.X R14, R18, 0x1, R3, P1 ;  /* 0x00000001120e7824 */ /* 0x001fc800008e0603 */
[----:B------:R0:W-:Y:S01]  /*bef0*/  STL [R1+0x17ec], R15 ;  /* 0x0017ec0f01007387 */ /* 0x0001e20000100800 */
[----:B-1----:R-:W-:-:S03]  /*bf00*/  IADD3 R10, P1, PT, R12, R5, RZ ;  /* 0x000000050c0a7210 */ /* 0x002fc60007f3e0ff */
[----:B------:R1:W-:Y:S04]  /*bf10*/  STL [R1+0x17c0], R14 ;  /* 0x0017c00e01007387 */ /* 0x0003e80000100800 */
[----:B------:R3:W-:Y:S01]  /*bf20*/  STL [R1+0x17f4], R10 ;  /* 0x0017f40a01007387 */ /* 0x0007e20000100800 */
[C---:B0-----:R-:W-:Y:S01]  /*bf30*/  IMAD.X R15, R19.reuse, 0x1, R9, P5 ;  /* 0x00000001130f7824 */ /* 0x041fe200028e0609 */
[C---:B-1----:R-:W-:Y:S02]  /*bf40*/  IADD3 R14, P5, PT, R12.reuse, R6, RZ ;  /* 0x000000060c0e7210 */ /* 0x042fe40007fbe0ff */
[----:B---3--:R-:W3:Y:S04]  /*bf50*/  LDL.LU R10, [R1+0x34] ;  /* 0x00003400010a7983 */ /* 0x008ee80000300800 */
[----:B------:R0:W-:Y:S04]  /*bf60*/  STL [R1+0x17c8], R15 ;  /* 0x0017c80f01007387 */ /* 0x0001e80000100800 */
[----:B------:R1:W-:Y:S01]  /*bf70*/  STL [R1+0x17fc], R14 ;  /* 0x0017fc0e01007387 */ /* 0x0003e20000100800 */
[C---:B0-----:R-:W-:Y:S01]  /*bf80*/  IMAD.X R15, R19.reuse, 0x1, R8, P4 ;  /* 0x00000001130f7824 */ /* 0x041fe200020e0608 */
[----:B-1----:R-:W-:Y:S01]  /*bf90*/  IADD3 R14, P4, PT, R12, R2, RZ ;  /* 0x000000020c0e7210 */ /* 0x002fe20007f9e0ff */
[----:B------:R-:W-:-:S03]  /*bfa0*/  IMAD.X R12, R19, 0x1, R7, P3 ;  /* 0x00000001130c7824 */ /* 0x000fc600018e0607 */
[----:B------:R-:W-:Y:S01]  /*bfb0*/  STL [R1+0x17d0], R15 ;  /* 0x0017d00f01007387 */ /* 0x000fe20000100800 */
[----:B------:R-:W-:-:S03]  /*bfc0*/  SHF.R.S32.HI R20, RZ, 0x1f, R22 ;  /* 0x0000001fff147819 */ /* 0x000fc60000011416 */
[----:B------:R0:W-:Y:S04]  /*bfd0*/  STL [R1+0x1804], R14 ;  /* 0x0018040e01007387 */ /* 0x0001e80000100800 */
[----:B------:R1:W-:Y:S01]  /*bfe0*/  STL [R1+0x17d8], R12 ;  /* 0x0017d80c01007387 */ /* 0x0003e20000100800 */
[----:B0-----:R-:W-:Y:S01]  /*bff0*/  IMAD.X R14, R19, 0x1, R3, P0 ;  /* 0x00000001130e7824 */ /* 0x001fe200000e0603 */
[----:B------:R-:W-:Y:S02]  /*c000*/  SHF.R.S32.HI R21, RZ, 0x1f, R21 ;  /* 0x0000001fff157819 */ /* 0x000fe40000011415 */
[C---:B----4-:R-:W-:Y:S02]  /*c010*/  IADD3 R15, P3, PT, R11.reuse, R4, RZ ;  /* 0x000000040b0f7210 */ /* 0x050fe40007f7e0ff */
[----:B-1----:R-:W-:-:S03]  /*c020*/  IADD3 R12, P0, PT, R11, R5, RZ ;  /* 0x000000050b0c7210 */ /* 0x002fc60007f1e0ff */
[----:B------:R0:W-:Y:S04]  /*c030*/  STL [R1+0x180c], R15 ;  /* 0x00180c0f01007387 */ /* 0x0001e80000100800 */
[----:B------:R1:W-:Y:S04]  /*c040*/  STL [R1+0x17e0], R14 ;  /* 0x0017e00e01007387 */ /* 0x0003e80000100800 */
[----:B------:R4:W-:Y:S01]  /*c050*/  STL [R1+0x1814], R12 ;  /* 0x0018140c01007387 */ /* 0x0009e20000100800 */
[----:B0-----:R-:W-:Y:S01]  /*c060*/  IMAD.X R15, R20, 0x1, R9, P2 ;  /* 0x00000001140f7824 */ /* 0x001fe200010e0609 */
[----:B-1----:R-:W-:-:S02]  /*c070*/  IADD3 R14, P2, PT, R11, R6, RZ ;  /* 0x000000060b0e7210 */ /* 0x002fc40007f5e0ff */
[----:B----4-:R-:W4:Y:S04]  /*c080*/  LDL.LU R12, [R1+0x38] ;  /* 0x00003800010c7983 */ /* 0x010f280000300800 */
[----:B------:R0:W-:Y:S04]  /*c090*/  STL [R1+0x17e8], R15 ;  /* 0x0017e80f01007387 */ /* 0x0001e80000100800 */
[----:B------:R1:W-:Y:S01]  /*c0a0*/  STL [R1+0x181c], R14 ;  /* 0x00181c0e01007387 */ /* 0x0003e20000100800 */
[C---:B0-----:R-:W-:Y:S01]  /*c0b0*/  IMAD.X R15, R20.reuse, 0x1, R8, P1 ;  /* 0x00000001140f7824 */ /* 0x041fe200008e0608 */
[----:B-1----:R-:W-:Y:S01]  /*c0c0*/  IADD3 R14, P1, PT, R11, R2, RZ ;  /* 0x000000020b0e7210 */ /* 0x002fe20007f3e0ff */
[----:B------:R-:W-:-:S03]  /*c0d0*/  IMAD.X R11, R20, 0x1, R7, P5 ;  /* 0x00000001140b7824 */ /* 0x000fc600028e0607 */
[----:B------:R0:W-:Y:S04]  /*c0e0*/  STL [R1+0x17f0], R15 ;  /* 0x0017f00f01007387 */ /* 0x0001e80000100800 */
[----:B------:R1:W-:Y:S04]  /*c0f0*/  STL [R1+0x1824], R14 ;  /* 0x0018240e01007387 */ /* 0x0003e80000100800 */
[----:B------:R5:W-:Y:S01]  /*c100*/  STL [R1+0x17f8], R11 ;  /* 0x0017f80b01007387 */ /* 0x000be20000100800 */
[----:B0-----:R-:W-:Y:S01]  /*c110*/  IADD3 R15, P5, PT, R61, R4, RZ ;  /* 0x000000043d0f7210 */ /* 0x001fe20007fbe0ff */
[----:B-1----:R-:W-:-:S04]  /*c120*/  IMAD.X R14, R20, 0x1, R3, P4 ;  /* 0x00000001140e7824 */ /* 0x002fc800020e0603 */
[----:B------:R0:W-:Y:S01]  /*c130*/  STL [R1+0x182c], R15 ;  /* 0x00182c0f01007387 */ /* 0x0001e20000100800 */
[----:B-----5:R-:W-:-:S03]  /*c140*/  IADD3 R11, P4, PT, R61, R5, RZ ;  /* 0x000000053d0b7210 */ /* 0x020fc60007f9e0ff */
[----:B------:R1:W-:Y:S04]  /*c150*/  STL [R1+0x1800], R14 ;  /* 0x0018000e01007387 */ /* 0x0003e80000100800 */
[----:B------:R5:W-:Y:S01]  /*c160*/  STL [R1+0x1834], R11 ;  /* 0x0018340b01007387 */ /* 0x000be20000100800 */
[----:B0-----:R-:W-:Y:S01]  /*c170*/  IMAD.X R15, R21, 0x1, R9, P3 ;  /* 0x00000001150f7824 */ /* 0x001fe200018e0609 */
[----:B-1----:R-:W-:Y:S02]  /*c180*/  IADD3 R14, P3, PT, R61, R6, RZ ;  /* 0x000000063d0e7210 */ /* 0x002fe40007f7e0ff */
[----:B-----5:R-:W5:Y:S01]  /*c190*/  LDL.LU R11, [R1+0x3c] ;  /* 0x00003c00010b7983 */ /* 0x020f620000300800 */
[----:B------:R-:W-:-:S03]  /*c1a0*/  IMAD.X R16, R21, 0x1, R8, P0 ;  /* 0x0000000115107824 */ /* 0x000fc600000e0608 */
[----:B------:R0:W-:Y:S04]  /*c1b0*/  STL [R1+0x1808], R15 ;  /* 0x0018080f01007387 */ /* 0x0001e80000100800 */
[----:B------:R1:W-:Y:S01]  /*c1c0*/  STL [R1+0x183c], R14 ;  /* 0x00183c0e01007387 */ /* 0x0003e20000100800 */
[----:B0-----:R-:W-:-:S03]  /*c1d0*/  IADD3 R15, P0, PT, R61, R2, RZ ;  /* 0x000000023d0f7210 */ /* 0x001fc60007f1e0ff */
[----:B------:R-:W-:Y:S01]  /*c1e0*/  STL [R1+0x1810], R16 ;  /* 0x0018101001007387 */ /* 0x000fe20000100800 */
[----:B-1----:R-:W-:-:S03]  /*c1f0*/  IMAD.X R14, R21, 0x1, R7, P2 ;  /* 0x00000001150e7824 */ /* 0x002fc600010e0607 */
[----:B------:R0:W-:Y:S04]  /*c200*/  STL [R1+0x1844], R15 ;  /* 0x0018440f01007387 */ /* 0x0001e80000100800 */
[----:B------:R1:W-:Y:S01]  /*c210*/  STL [R1+0x1818], R14 ;  /* 0x0018180e01007387 */ /* 0x0003e20000100800 */
[----:B0-----:R-:W-:Y:S01]  /*c220*/  IMAD.X R15, R21, 0x1, R3, P1 ;  /* 0x00000001150f7824 */ /* 0x001fe200008e0603 */
[C---:B--2---:R-:W-:Y:S02]  /*c230*/  IADD3 R16, P2, PT, R13.reuse, R4, RZ ;  /* 0x000000040d107210 */ /* 0x044fe40007f5e0ff */
[----:B-1----:R-:W-:-:S03]  /*c240*/  IADD3 R14, P1, PT, R13, R5, RZ ;  /* 0x000000050d0e7210 */ /* 0x002fc60007f3e0ff */
[----:B------:R-:W-:Y:S04]  /*c250*/  STL [R1+0x184c], R16 ;  /* 0x00184c1001007387 */ /* 0x000fe80000100800 */
[----:B------:R-:W-:Y:S04]  /*c260*/  STL [R1+0x1820], R15 ;  /* 0x0018200f01007387 */ /* 0x000fe80000100800 */
[----:B------:R0:W-:Y:S04]  /*c270*/  STL [R1+0x1854], R14 ;  /* 0x0018540e01007387 */ /* 0x0001e80000100800 */
[----:B0-----:R-:W2:Y:S01]  /*c280*/  LDL.LU R14, [R1+0x40] ;  /* 0x00004000010e7983 */ /* 0x001ea20000300800 */
[----:B------:R-:W-:-:S05]  /*c290*/  SHF.R.S32.HI R22, RZ, 0x1f, R61 ;  /* 0x0000001fff167819 */ /* 0x000fca000001143d */
[----:B------:R-:W-:Y:S01]  /*c2a0*/  IMAD.X R16, R22, 0x1, R9, P5 ;  /* 0x0000000116107824 */ /* 0x000fe200028e0609 */
[----:B------:R-:W-:-:S04]  /*c2b0*/  IADD3 R15, P5, PT, R13, R6, RZ ;  /* 0x000000060d0f7210 */ /* 0x000fc80007fbe0ff */
[----:B------:R0:W-:Y:S04]  /*c2c0*/  STL [R1+0x1828], R16 ;  /* 0x0018281001007387 */ /* 0x0001e80000100800 */
[----:B------:R1:W-:Y:S01]  /*c2d0*/  STL [R1+0x185c], R15 ;  /* 0x00185c0f01007387 */ /* 0x0003e20000100800 */
[C---:B0-----:R-:W-:Y:S01]  /*c2e0*/  IMAD.X R16, R22.reuse, 0x1, R8, P4 ;  /* 0x0000000116107824 */ /* 0x041fe200020e0608 */
[----:B-1----:R-:W-:Y:S01]  /*c2f0*/  IADD3 R15, P4, PT, R13, R2, RZ ;  /* 0x000000020d0f7210 */ /* 0x002fe20007f9e0ff */
[----:B------:R-:W-:-:S03]  /*c300*/  IMAD.X R13, R22, 0x1, R7, P3 ;  /* 0x00000001160d7824 */ /* 0x000fc600018e0607 */
[----:B------:R3:W-:Y:S01]  /*c310*/  STL [R1+0x1830], R16 ;  /* 0x0018301001007387 */ /* 0x0007e20000100800 */
[----:B------:R-:W-:-:S03]  /*c320*/  SHF.R.S32.HI R23, RZ, 0x1f, R23 ;  /* 0x0000001fff177819 */ /* 0x000fc60000011417 */
[----:B------:R0:W-:Y:S04]  /*c330*/  STL [R1+0x1864], R15 ;  /* 0x0018640f01007387 */ /* 0x0001e80000100800 */
[----:B------:R1:W-:Y:S01]  /*c340*/  STL [R1+0x1838], R13 ;  /* 0x0018380d01007387 */ /* 0x0003e20000100800 */
[----:B---3--:R-:W-:Y:S01]  /*c350*/  IADD3 R16, P3, PT, R10, R4, RZ ;  /* 0x000000040a107210 */ /* 0x008fe20007f7e0ff */
[----:B0-----:R-:W-:-:S04]  /*c360*/  IMAD.X R15, R22, 0x1, R3, P0 ;  /* 0x00000001160f7824 */ /* 0x001fc800000e0603 */
[----:B------:R0:W-:Y:S01]  /*c370*/  STL [R1+0x186c], R16 ;  /* 0x00186c1001007387 */ /* 0x0001e20000100800 */
[----:B-1----:R-:W-:-:S03]  /*c380*/  IADD3 R13, P0, PT, R10, R5, RZ ;  /* 0x000000050a0d7210 */ /* 0x002fc60007f1e0ff */
[----:B------:R1:W-:Y:S04]  /*c390*/  STL [R1+0x1840], R15 ;  /* 0x0018400f01007387 */ /* 0x0003e80000100800 */
[----:B------:R3:W-:Y:S01]  /*c3a0*/  STL [R1+0x1874], R13 ;  /* 0x0018740d01007387 */ /* 0x0007e20000100800 */
[----:B0-----:R-:W-:Y:S01]  /*c3b0*/  IMAD.X R16, R23, 0x1, R9, P2 ;  /* 0x0000000117107824 */ /* 0x001fe200010e0609 */
[----:B-1----:R-:W-:Y:S02]  /*c3c0*/  IADD3 R15, P2, PT, R10, R6, RZ ;  /* 0x000000060a0f7210 */ /* 0x002fe40007f5e0ff */
[----:B---3--:R-:W3:Y:S04]  /*c3d0*/  LDL.LU R13, [R1+0x44] ;  /* 0x00004400010d7983 */ /* 0x008ee80000300800 */
[----:B------:R0:W-:Y:S01]  /*c3e0*/  STL [R1+0x1848], R16 ;  /* 0x0018481001007387 */ /* 0x0001e20000100800 */
[----:B------:R-:W-:-:S03]  /*c3f0*/  SHF.R.S32.HI R24, RZ, 0x1f, R24 ;  /* 0x0000001fff187819 */ /* 0x000fc60000011418 */
[----:B------:R1:W-:Y:S01]  /*c400*/  STL [R1+0x187c], R15 ;  /* 0x00187c0f01007387 */ /* 0x0003e20000100800 */
[C---:B0-----:R-:W-:Y:S01]  /*c410*/  IMAD.X R16, R23.reuse, 0x1, R8, P1 ;  /* 0x0000000117107824 */ /* 0x041fe200008e0608 */
[----:B------:R-:W-:Y:S01]  /*c420*/  IADD3 R10, P1, PT, R10, R2, RZ ;  /* 0x000000020a0a7210 */ /* 0x000fe20007f3e0ff */
[----:B-1----:R-:W-:-:S03]  /*c430*/  IMAD.X R15, R23, 0x1, R7, P5 ;  /* 0x00000001170f7824 */ /* 0x002fc600028e0607 */
[----:B------:R-:W-:Y:S04]  /*c440*/  STL [R1+0x1850], R16 ;  /* 0x0018501001007387 */ /* 0x000fe80000100800 */
[----:B------:R0:W-:Y:S04]  /*c450*/  STL [R1+0x1884], R10 ;  /* 0x0018840a01007387 */ /* 0x0001e80000100800 */
[----:B------:R1:W-:Y:S01]  /*c460*/  STL [R1+0x1858], R15 ;  /* 0x0018580f01007387 */ /* 0x0003e20000100800 */
[----:B0-----:R-:W-:Y:S01]  /*c470*/  IMAD.X R10, R23, 0x1, R3, P4 ;  /* 0x00000001170a7824 */ /* 0x001fe200020e0603 */
[----:B------:R-:W-:-:S02]  /*c480*/  SHF.R.S32.HI R25, RZ, 0x1f, R25 ;  /* 0x0000001fff197819 */ /* 0x000fc40000011419 */
[C---:B----4-:R-:W-:Y:S02]  /*c490*/  IADD3 R16, P5, PT, R12.reuse, R4, RZ ;  /* 0x000000040c107210 */ /* 0x050fe40007fbe0ff */
[----:B-1----:R-:W-:-:S03]  /*c4a0*/  IADD3 R15, P4, PT, R12, R5, RZ ;  /* 0x000000050c0f7210 */ /* 0x002fc60007f9e0ff */
[----:B------:R0:W-:Y:S04]  /*c4b0*/  STL [R1+0x188c], R16 ;  /* 0x00188c1001007387 */ /* 0x0001e80000100800 */
[----:B------:R1:W-:Y:S01]  /*c4c0*/  STL [R1+0x1860], R10 ;  /* 0x0018600a01007387 */ /* 0x0003e20000100800 */
[----:B0-----:R-:W-:-:S03]  /*c4d0*/  IMAD.X R16, R24, 0x1, R9, P3 ;  /* 0x0000000118107824 */ /* 0x001fc600018e0609 */
[----:B-1----:R-:W4:Y:S04]  /*c4e0*/  LDL.LU R10, [R1+0x48] ;  /* 0x00004800010a7983 */ /* 0x002f280000300800 */
[----:B------:R0:W-:Y:S04]  /*c4f0*/  STL [R1+0x1894], R15 ;  /* 0x0018940f01007387 */ /* 0x0001e80000100800 */
[----:B------:R1:W-:Y:S01]  /*c500*/  STL [R1+0x1868], R16 ;  /* 0x0018681001007387 */ /* 0x0003e20000100800 */
[----:B0-----:R-:W-:Y:S01]  /*c510*/  IADD3 R15, P3, PT, R12, R6, RZ ;  /* 0x000000060c0f7210 */ /* 0x001fe20007f7e0ff */
[----:B-1----:R-:W-:Y:S01]  /*c520*/  IMAD.X R16, R24, 0x1, R8, P0 ;  /* 0x0000000118107824 */ /* 0x002fe200000e0608 */
[----:B------:R-:W-:-:S03]  /*c530*/  IADD3 R12, P0, PT, R12, R2, RZ ;  /* 0x000000020c0c7210 */ /* 0x000fc60007f1e0ff */
[----:B------:R0:W-:Y:S04]  /*c540*/  STL [R1+0x189c], R15 ;  /* 0x00189c0f01007387 */ /* 0x0001e80000100800 */
[----:B------:R5:W-:Y:S04]  /*c550*/  STL [R1+0x1870], R16 ;  /* 0x0018701001007387 */ /* 0x000be80000100800 */
[----:B------:R1:W-:Y:S01]  /*c560*/  STL [R1+0x18a4], R12 ;  /* 0x0018a40c01007387 */ /* 0x0003e20000100800 */
[----:B0-----:R-:W-:Y:S01]  /*c570*/  IMAD.X R15, R24, 0x1, R7, P2 ;  /* 0x00000001180f7824 */ /* 0x001fe200010e0607 */
[----:B-----5:R-:W-:-:S04]  /*c580*/  IADD3 R16, P2, PT, R11, R4, RZ ;  /* 0x000000040b107210 */ /* 0x020fc80007f5e0ff */
[----:B------:R0:W-:Y:S01]  /*c590*/  STL [R1+0x1878], R15 ;  /* 0x0018780f01007387 */ /* 0x0001e20000100800 */
[----:B-1----:R-:W-:-:S03]  /*c5a0*/  IMAD.X R12, R24, 0x1, R3, P1 ;  /* 0x00000001180c7824 */ /* 0x002fc600008e0603 */
[----:B------:R1:W-:Y:S04]  /*c5b0*/  STL [R1+0x18ac], R16 ;  /* 0x0018ac1001007387 */ /* 0x0003e80000100800 */
[----:B------:R5:W-:Y:S01]  /*c5c0*/  STL [R1+0x1880], R12 ;  /* 0x0018800c01007387 */ /* 0x000be20000100800 */
[----:B0-----:R-:W-:Y:S01]  /*c5d0*/  IADD3 R15, P1, PT, R11, R5, RZ ;  /* 0x000000050b0f7210 */ /* 0x001fe20007f3e0ff */
[----:B-1----:R-:W-:Y:S02]  /*c5e0*/  IMAD.X R16, R25, 0x1, R9, P5 ;  /* 0x0000000119107824 */ /* 0x002fe400028e0609 */
[----:B-----5:R-:W5:Y:S04]  /*c5f0*/  LDL.LU R12, [R1+0x4c] ;  /* 0x00004c00010c7983 */ /* 0x020f680000300800 */
[----:B------:R0:W-:Y:S04]  /*c600*/  STL [R1+0x18b4], R15 ;  /* 0x0018b40f01007387 */ /* 0x0001e80000100800 */
[----:B------:R1:W-:Y:S01]  /*c610*/  STL [R1+0x1888], R16 ;  /* 0x0018881001007387 */ /* 0x0003e20000100800 */
[----:B0-----:R-:W-:Y:S01]  /*c620*/  IADD3 R15, P5, PT, R11, R6, RZ ;  /* 0x000000060b0f7210 */ /* 0x001fe20007fbe0ff */
[----:B-1----:R-:W-:Y:S01]  /*c630*/  IMAD.X R16, R25, 0x1, R8, P4 ;  /* 0x0000000119107824 */ /* 0x002fe200020e0608 */
[----:B------:R-:W-:-:S03]  /*c640*/  IADD3 R11, P4, PT, R11, R2, RZ ;  /* 0x000000020b0b7210 */ /* 0x000fc60007f9e0ff */
[----:B------:R0:W-:Y:S04]  /*c650*/  STL [R1+0x18bc], R15 ;  /* 0x0018bc0f01007387 */ /* 0x0001e80000100800 */
[----:B------:R-:W-:Y:S04]  /*c660*/  STL [R1+0x1890], R16 ;  /* 0x0018901001007387 */ /* 0x000fe80000100800 */
[----:B------:R1:W-:Y:S01]  /*c670*/  STL [R1+0x18c4], R11 ;  /* 0x0018c40b01007387 */ /* 0x0003e20000100800 */
[----:B0-----:R-:W-:-:S05]  /*c680*/  IMAD.X R15, R25, 0x1, R7, P3 ;  /* 0x00000001190f7824 */ /* 0x001fca00018e0607 */
[----:B------:R-:W-:Y:S01]  /*c690*/  STL [R1+0x1898], R15 ;  /* 0x0018980f01007387 */ /* 0x000fe20000100800 */
[----:B-1----:R-:W-:Y:S01]  /*c6a0*/  IMAD.X R11, R25, 0x1, R3, P0 ;  /* 0x00000001190b7824 */ /* 0x002fe200000e0603 */
[----:B--2---:R-:W-:-:S05]  /*c6b0*/  IADD3 R16, P3, PT, R14, R4, RZ ;  /* 0x000000040e107210 */ /* 0x004fca0007f7e0ff */
[----:B------:R-:W-:Y:S04]  /*c6c0*/  STL [R1+0x18cc], R16 ;  /* 0x0018cc1001007387 */ /* 0x000fe80000100800 */
[----:B------:R0:W-:Y:S04]  /*c6d0*/  STL [R1+0x18a0], R11 ;  /* 0x0018a00b01007387 */ /* 0x0001e80000100800 */
[----:B0-----:R-:W2:Y:S01]  /*c6e0*/  LDL.LU R11, [R1+0x50] ;  /* 0x00005000010b7983 */ /* 0x001ea20000300800 */
[----:B------:R-:W-:Y:S02]  /*c6f0*/  SHF.R.S32.HI R26, RZ, 0x1f, R26 ;  /* 0x0000001fff1a7819 */ /* 0x000fe4000001141a */
[----:B------:R-:W-:-:S03]  /*c700*/  IADD3 R15, P0, PT, R14, R5, RZ ;  /* 0x000000050e0f7210 */ /* 0x000fc60007f1e0ff */
[----:B------:R-:W-:Y:S02]  /*c710*/  IMAD.X R16, R26, 0x1, R9, P2 ;  /* 0x000000011a107824 */ /* 0x000fe400010e0609 */
[----:B------:R0:W-:Y:S04]  /*c720*/  STL [R1+0x18d4], R15 ;  /* 0x0018d40f01007387 */ /* 0x0001e80000100800 */
[----:B------:R1:W-:Y:S01]  /*c730*/  STL [R1+0x18a8], R16 ;  /* 0x0018a81001007387 */ /* 0x0003e20000100800 */
[----:B0-----:R-:W-:Y:S01]  /*c740*/  IADD3 R15, P2, PT, R14, R6, RZ ;  /* 0x000000060e0f7210 */ /* 0x001fe20007f5e0ff */
[----:B-1----:R-:W-:Y:S01]  /*c750*/  IMAD.X R16, R26, 0x1, R8, P1 ;  /* 0x000000011a107824 */ /* 0x002fe200008e0608 */
[----:B------:R-:W-:-:S03]  /*c760*/  IADD3 R14, P1, PT, R14, R2, RZ ;  /* 0x000000020e0e7210 */ /* 0x000fc60007f3e0ff */
[----:B------:R0:W-:Y:S01]  /*c770*/  STL [R1+0x18dc], R15 ;  /* 0x0018dc0f01007387 */ /* 0x0001e20000100800 */
[----:B------:R-:W-:-:S03]  /*c780*/  SHF.R.S32.HI R27, RZ, 0x1f, R27 ;  /* 0x0000001fff1b7819 */ /* 0x000fc6000001141b */
[----:B------:R3:W-:Y:S04]  /*c790*/  STL [R1+0x18b0], R16 ;  /* 0x0018b01001007387 */ /* 0x0007e80000100800 */
[----:B------:R1:W-:Y:S01]  /*c7a0*/  STL [R1+0x18e4], R14 ;  /* 0x0018e40e01007387 */ /* 0x0003e20000100800 */
[C---:B0-----:R-:W-:Y:S01]  /*c7b0*/  IMAD.X R15, R26.reuse, 0x1, R7, P5 ;  /* 0x000000011a0f7824 */ /* 0x041fe200028e0607 */
[----:B---3--:R-:W-:Y:S01]  /*c7c0*/  IADD3 R16, P5, PT, R13, R4, RZ ;  /* 0x000000040d107210 */ /* 0x008fe20007fbe0ff */
[----:B-1----:R-:W-:-:S03]  /*c7d0*/  IMAD.X R14, R26, 0x1, R3, P4 ;  /* 0x000000011a0e7824 */ /* 0x002fc600020e0603 */
[----:B------:R0:W-:Y:S04]  /*c7e0*/  STL [R1+0x18b8], R15 ;  /* 0x0018b80f01007387 */ /* 0x0001e80000100800 */
[----:B------:R1:W-:Y:S04]  /*c7f0*/  STL [R1+0x18ec], R16 ;  /* 0x0018ec1001007387 */ /* 0x0003e80000100800 */
[----:B------:R3:W-:Y:S01]  /*c800*/  STL [R1+0x18c0], R14 ;  /* 0x0018c00e01007387 */ /* 0x0007e20000100800 */
[----:B0-----:R-:W-:Y:S01]  /*c810*/  IADD3 R15, P4, PT, R13, R5, RZ ;  /* 0x000000050d0f7210 */ /* 0x001fe20007f9e0ff */
[----:B-1----:R-:W-:-:S04]  /*c820*/  IMAD.X R16, R27, 0x1, R9, P3 ;  /* 0x000000011b107824 */ /* 0x002fc800018e0609 */
[----:B------:R0:W-:Y:S01]  /*c830*/  STL [R1+0x18f4], R15 ;  /* 0x0018f40f01007387 */ /* 0x0001e20000100800 */
[----:B---3--:R-:W-:-:S03]  /*c840*/  IADD3 R14, P3, PT, R13, R6, RZ ;  /* 0x000000060d0e7210 */ /* 0x008fc60007f7e0ff */
[----:B------:R-:W-:Y:S04]  /*c850*/  STL [R1+0x18c8], R16 ;  /* 0x0018c81001007387 */ /* 0x000fe80000100800 */
[----:B------:R1:W-:Y:S01]  /*c860*/  STL [R1+0x18fc], R14 ;  /* 0x0018fc0e01007387 */ /* 0x0003e20000100800 */
[----:B0-----:R-:W-:Y:S01]  /*c870*/  IMAD.X R15, R27, 0x1, R8, P0 ;  /* 0x000000011b0f7824 */ /* 0x001fe200000e0608 */
[----:B------:R-:W-:Y:S02]  /*c880*/  IADD3 R13, P0, PT, R13, R2, RZ ;  /* 0x000000020d0d7210 */ /* 0x000fe40007f1e0ff */
[----:B------:R-:W-:Y:S02]  /*c890*/  SHF.R.S32.HI R28, RZ, 0x1f, R28 ;  /* 0x0000001fff1c7819 */ /* 0x000fe4000001141c */
[----:B------:R-:W-:Y:S01]  /*c8a0*/  STL [R1+0x18d0], R15 ;  /* 0x0018d00f01007387 */ /* 0x000fe20000100800 */
[----:B-1----:R-:W-:-:S03]  /*c8b0*/  IMAD.X R14, R27, 0x1, R7, P2 ;  /* 0x000000011b0e7824 */ /* 0x002fc600010e0607 */
[----:B------:R0:W-:Y:S04]  /*c8c0*/  STL [R1+0x1904], R13 ;  /* 0x0019040d01007387 */ /* 0x0001e80000100800 */
[----:B------:R1:W-:Y:S01]  /*c8d0*/  STL [R1+0x18d8], R14 ;  /* 0x0018d80e01007387 */ /* 0x0003e20000100800 */
[----:B0-----:R-:W-:Y:S01]  /*c8e0*/  IMAD.X R13, R27, 0x1, R3, P1 ;  /* 0x000000011b0d7824 */ /* 0x001fe200008e0603 */
[----:B------:R-:W-:Y:S02]  /*c8f0*/  SHF.R.S32.HI R29, RZ, 0x1f, R29 ;  /* 0x0000001fff1d7819 */ /* 0x000fe4000001141d */
[----:B------:R-:W-:Y:S02]  /*c900*/  SHF.R.S32.HI R31, RZ, 0x1f, R31 ;  /* 0x0000001fff1f7819 */ /* 0x000fe4000001141f */
[----:B----4-:R-:W-:-:S02]  /*c910*/  IADD3 R15, P2, PT, R10, R4, RZ ;  /* 0x000000040a0f7210 */ /* 0x010fc40007f5e0ff */
[----:B-1----:R-:W-:-:S03]  /*c920*/  IADD3 R14, P1, PT, R10, R5, RZ ;  /* 0x000000050a0e7210 */ /* 0x002fc60007f3e0ff */
[----:B------:R0:W-:Y:S04]  /*c930*/  STL [R1+0x190c], R15 ;  /* 0x00190c0f01007387 */ /* 0x0001e80000100800 */
[----:B------:R1:W-:Y:S04]  /*c940*/  STL [R1+0x18e0], R13 ;  /* 0x0018e00d01007387 */ /* 0x0003e80000100800 */
[----:B------:R3:W-:Y:S01]  /*c950*/  STL [R1+0x1914], R14 ;  /* 0x0019140e01007387 */ /* 0x0007e20000100800 */
[----:B0-----:R-:W-:Y:S01]  /*c960*/  IMAD.X R15, R28, 0x1, R9, P5 ;  /* 0x000000011c0f7824 */ /* 0x001fe200028e0609 */
[----:B-1----:R-:W-:-:S02]  /*c970*/  IADD3 R13, P5, PT, R10, R6, RZ ;  /* 0x000000060a0d7210 */ /* 0x002fc40007fbe0ff */
[----:B---3--:R-:W3:Y:S04]  /*c980*/  LDL.LU R14, [R1+0x54] ;  /* 0x00005400010e7983 */ /* 0x008ee80000300800 */
[----:B------:R0:W-:Y:S04]  /*c990*/  STL [R1+0x18e8], R15 ;  /* 0x0018e80f01007387 */ /* 0x0001e80000100800 */
[----:B------:R1:W-:Y:S01]  /*c9a0*/  STL [R1+0x191c], R13 ;  /* 0x00191c0d01007387 */ /* 0x0003e20000100800 */
[----:B0-----:R-:W-:Y:S01]  /*c9b0*/  IMAD.X R15, R28, 0x1, R8, P4 ;  /* 0x000000011c0f7824 */ /* 0x001fe200020e0608 */
[----:B-1----:R-:W-:Y:S01]  /*c9c0*/  IADD3 R13, P4, PT, R10, R2, RZ ;  /* 0x000000020a0d7210 */ /* 0x002fe20007f9e0ff */
[----:B------:R-:W-:-:S03]  /*c9d0*/  IMAD.X R10, R28, 0x1, R7, P3 ;  /* 0x000000011c0a7824 */ /* 0x000fc600018e0607 */
[----:B------:R5:W-:Y:S04]  /*c9e0*/  STL [R1+0x18f0], R15 ;  /* 0x0018f00f01007387 */ /* 0x000be80000100800 */
        /* <DEDUP_REMOVED lines=9> */
[----:B-1----:R-:W-:Y:S02]  /*ca80*/  IADD3 R13, P2, PT, R12, R6, RZ ;  /* 0x000000060c0d7210 */ /* 0x002fe40007f5e0ff */
[----:B----4-:R-:W4:Y:S01]  /*ca90*/  LDL.LU R10, [R1+0x58] ;  /* 0x00005800010a7983 */ /* 0x010f220000300800 */
[----:B------:R-:W-:-:S03]  /*caa0*/  IMAD.X R16, R29, 0x1, R8, P1 ;  /* 0x000000011d107824 */ /* 0x000fc600008e0608 */
[----:B------:R0:W-:Y:S04]  /*cab0*/  STL [R1+0x1908], R15 ;  /* 0x0019080f01007387 */ /* 0x0001e80000100800 */
[----:B------:R1:W-:Y:S04]  /*cac0*/  STL [R1+0x193c], R13 ;  /* 0x00193c0d01007387 */ /* 0x0003e80000100800 */
[----:B------:R-:W-:Y:S01]  /*cad0*/  STL [R1+0x1910], R16 ;  /* 0x0019101001007387 */ /* 0x000fe20000100800 */
[----:B0-----:R-:W-:Y:S01]  /*cae0*/  IMAD.X R15, R29, 0x1, R7, P5 ;  /* 0x000000011d0f7824 */ /* 0x001fe200028e0607 */
[----:B-1----:R-:W-:-:S05]  /*caf0*/  IADD3 R13, P1, PT, R12, R2, RZ ;  /* 0x000000020c0d7210 */ /* 0x002fca0007f3e0ff */
[----:B------:R0:W-:Y:S04]  /*cb00*/  STL [R1+0x1944], R13 ;  /* 0x0019440d01007387 */ /* 0x0001e80000100800 */
[----:B------:R1:W-:Y:S01]  /*cb10*/  STL [R1+0x1918], R15 ;  /* 0x0019180f01007387 */ /* 0x0003e20000100800 */
[----:B0-----:R-:W-:Y:S02]  /*cb20*/  IMAD.X R13, R29, 0x1, R3, P4 ;  /* 0x000000011d0d7824 */ /* 0x001fe400020e0603 */
[----:B------:R-:W-:Y:S01]  /*cb30*/  IMAD.X R16, R31, 0x1, R8, P0 ;  /* 0x000000011f107824 */ /* 0x000fe200000e0608 */
[C---:B--2---:R-:W-:Y:S02]  /*cb40*/  IADD3 R12, P5, PT, R11.reuse, R4, RZ ;  /* 0x000000040b0c7210 */ /* 0x044fe40007fbe0ff */
[----:B-1----:R-:W-:-:S03]  /*cb50*/  IADD3 R15, P4, PT, R11, R5, RZ ;  /* 0x000000050b0f7210 */ /* 0x002fc60007f9e0ff */
[----:B------:R0:W-:Y:S04]  /*cb60*/  STL [R1+0x194c], R12 ;  /* 0x00194c0c01007387 */ /* 0x0001e80000100800 */
[----:B------:R1:W-:Y:S01]  /*cb70*/  STL [R1+0x1920], R13 ;  /* 0x0019200d01007387 */ /* 0x0003e20000100800 */
[----:B0-----:R-:W-:-:S03]  /*cb80*/  IMAD.X R12, R31, 0x1, R9, P3 ;  /* 0x000000011f0c7824 */ /* 0x001fc600018e0609 */
[----:B-1----:R-:W2:Y:S04]  /*cb90*/  LDL.LU R13, [R1+0x5c] ;  /* 0x00005c00010d7983 */ /* 0x002ea80000300800 */
[----:B------:R0:W-:Y:S04]  /*cba0*/  STL [R1+0x1954], R15 ;  /* 0x0019540f01007387 */ /* 0x0001e80000100800 */
[----:B------:R1:W-:Y:S01]  /*cbb0*/  STL [R1+0x1928], R12 ;  /* 0x0019280c01007387 */ /* 0x0003e20000100800 */
[C---:B0-----:R-:W-:Y:S02]  /*cbc0*/  IADD3 R15, P3, PT, R11.reuse, R6, RZ ;  /* 0x000000060b0f7210 */ /* 0x041fe40007f7e0ff */
[----:B-1----:R-:W-:-:S03]  /*cbd0*/  IADD3 R12, P0, PT, R11, R2, RZ ;  /* 0x000000020b0c7210 */ /* 0x002fc60007f1e0ff */
[----:B------:R0:W-:Y:S04]  /*cbe0*/  STL [R1+0x195c], R15 ;  /* 0x00195c0f01007387 */ /* 0x0001e80000100800 */
[----:B------:R-:W-:Y:S04]  /*cbf0*/  STL [R1+0x1930], R16 ;  /* 0x0019301001007387 */ /* 0x000fe80000100800 */
[----:B------:R1:W-:Y:S01]  /*cc00*/  STL [R1+0x1964], R12 ;  /* 0x0019640c01007387 */ /* 0x0003e20000100800 */
[----:B0-----:R-:W-:Y:S01]  /*cc10*/  IMAD.X R15, R31, 0x1, R7, P2 ;  /* 0x000000011f0f7824 */ /* 0x001fe200010e0607 */
[----:B------:R-:W-:-:S04]  /*cc20*/  IADD3 R11, P2, PT, R30, R4, RZ ;  /* 0x000000041e0b7210 */ /* 0x000fc80007f5e0ff */
[----:B------:R-:W-:Y:S01]  /*cc30*/  STL [R1+0x1938], R15 ;  /* 0x0019380f01007387 */ /* 0x000fe20000100800 */
[----:B-1----:R-:W-:-:S03]  /*cc40*/  IMAD.X R12, R31, 0x1, R3, P1 ;  /* 0x000000011f0c7824 */ /* 0x002fc600008e0603 */
[----:B------:R-:W-:Y:S04]  /*cc50*/  STL [R1+0x196c], R11 ;  /* 0x00196c0b01007387 */ /* 0x000fe80000100800 */
[----:B------:R0:W-:Y:S04]  /*cc60*/  STL [R1+0x1940], R12 ;  /* 0x0019400c01007387 */ /* 0x0001e80000100800 */
[----:B0-----:R-:W5:Y:S01]  /*cc70*/  LDL.LU R12, [R1+0x60] ;  /* 0x00006000010c7983 */ /* 0x001f620000300800 */
[----:B------:R-:W-:Y:S02]  /*cc80*/  SHF.R.S32.HI R32, RZ, 0x1f, R32 ;  /* 0x0000001fff207819 */ /* 0x000fe40000011420 */
[----:B------:R-:W-:-:S03]  /*cc90*/  IADD3 R15, P1, PT, R30, R5, RZ ;  /* 0x000000051e0f7210 */ /* 0x000fc60007f3e0ff */
[----:B------:R-:W-:Y:S01]  /*cca0*/  IMAD.X R11, R32, 0x1, R9, P5 ;  /* 0x00000001200b7824 */ /* 0x000fe200028e0609 */
[----:B------:R-:W-:Y:S01]  /*ccb0*/  IADD3 R16, P5, PT, R30, R6, RZ ;  /* 0x000000061e107210 */ /* 0x000fe20007fbe0ff */
[----:B------:R0:W-:Y:S04]  /*ccc0*/  STL [R1+0x1974], R15 ;  /* 0x0019740f01007387 */ /* 0x0001e80000100800 */
[----:B------:R1:W-:Y:S01]  /*ccd0*/  STL [R1+0x1948], R11 ;  /* 0x0019480b01007387 */ /* 0x0003e20000100800 */
[----:B0-----:R-:W-:-:S03]  /*cce0*/  IMAD.X R15, R32, 0x1, R8, P4 ;  /* 0x00000001200f7824 */ /* 0x001fc600020e0608 */
[----:B------:R0:W-:Y:S01]  /*ccf0*/  STL [R1+0x197c], R16 ;  /* 0x00197c1001007387 */ /* 0x0001e20000100800 */
[----:B-1----:R-:W-:-:S03]  /*cd00*/  IADD3 R11, P4, PT, R30, R2, RZ ;  /* 0x000000021e0b7210 */ /* 0x002fc60007f9e0ff */
[----:B------:R-:W-:Y:S01]  /*cd10*/  STL [R1+0x1950], R15 ;  /* 0x0019500f01007387 */ /* 0x000fe20000100800 */
[----:B------:R-:W-:-:S03]  /*cd20*/  SHF.R.S32.HI R33, RZ, 0x1f, R30 ;  /* 0x0000001fff217819 */ /* 0x000fc6000001141e */
[----:B------:R1:W-:Y:S01]  /*cd30*/  STL [R1+0x1984], R11 ;  /* 0x0019840b01007387 */ /* 0x0003e20000100800 */
[----:B0-----:R-:W-:-:S05]  /*cd40*/  IMAD.X R16, R32, 0x1, R7, P3 ;  /* 0x0000000120107824 */ /* 0x001fca00018e0607 */
[----:B------:R0:W-:Y:S01]  /*cd50*/  STL [R1+0x1958], R16 ;  /* 0x0019581001007387 */ /* 0x0001e20000100800 */
[----:B-1----:R-:W-:Y:S01]  /*cd60*/  IMAD.X R11, R32, 0x1, R3, P0 ;  /* 0x00000001200b7824 */ /* 0x002fe200000e0603 */
[----:B------:R-:W-:Y:S02]  /*cd70*/  SHF.R.S32.HI R34, RZ, 0x1f, R34 ;  /* 0x0000001fff227819 */ /* 0x000fe40000011422 */
[----:B------:R-:W-:Y:S02]  /*cd80*/  SHF.R.S32.HI R35, RZ, 0x1f, R35 ;  /* 0x0000001fff237819 */ /* 0x000fe40000011423 */
[C---:B---3--:R-:W-:Y:S02]  /*cd90*/  IADD3 R15, P3, PT, R14.reuse, R4, RZ ;  /* 0x000000040e0f7210 */ /* 0x048fe40007f7e0ff */
[----:B0-----:R-:W-:-:S03]  /*cda0*/  IADD3 R16, P0, PT, R14, R5, RZ ;  /* 0x000000050e107210 */ /* 0x001fc60007f1e0ff */
[----:B------:R0:W-:Y:S04]  /*cdb0*/  STL [R1+0x198c], R15 ;  /* 0x00198c0f01007387 */ /* 0x0001e80000100800 */
[----:B------:R1:W-:Y:S01]  /*cdc0*/  STL [R1+0x1960], R11 ;  /* 0x0019600b01007387 */ /* 0x0003e20000100800 */
[----:B0-----:R-:W-:-:S03]  /*cdd0*/  IMAD.X R15, R33, 0x1, R9, P2 ;  /* 0x00000001210f7824 */ /* 0x001fc600010e0609 */
[----:B-1----:R-:W3:Y:S01]  /*cde0*/  LDL.LU R11, [R1+0x64] ;  /* 0x00006400010b7983 */ /* 0x002ee20000300800 */
[----:B------:R-:W-:-:S03]  /*cdf0*/  IADD3 R17, P2, PT, R14, R6, RZ ;  /* 0x000000060e117210 */ /* 0x000fc60007f5e0ff */
[----:B------:R-:W-:Y:S04]  /*ce00*/  STL [R1+0x1994], R16 ;  /* 0x0019941001007387 */ /* 0x000fe80000100800 */
[----:B------:R0:W-:Y:S04]  /*ce10*/  STL [R1+0x1968], R15 ;  /* 0x0019680f01007387 */ /* 0x0001e80000100800 */
[----:B------:R-:W-:Y:S01]  /*ce20*/  STL [R1+0x199c], R17 ;  /* 0x00199c1101007387 */ /* 0x000fe20000100800 */
[C---:B0-----:R-:W-:Y:S01]  /*ce30*/  IMAD.X R15, R33.reuse, 0x1, R8, P1 ;  /* 0x00000001210f7824 */ /* 0x041fe200008e0608 */
[----:B------:R-:W-:Y:S01]  /*ce40*/  IADD3 R16, P1, PT, R14, R2, RZ ;  /* 0x000000020e107210 */ /* 0x000fe20007f3e0ff */
[----:B------:R-:W-:-:S03]  /*ce50*/  IMAD.X R14, R33, 0x1, R7, P5 ;  /* 0x00000001210e7824 */ /* 0x000fc600028e0607 */
[----:B------:R4:W-:Y:S04]  /*ce60*/  STL [R1+0x1970], R15 ;  /* 0x0019700f01007387 */ /* 0x0009e80000100800 */
[----:B------:R0:W-:Y:S01]  /*ce70*/  STL [R1+0x19a4], R16 ;  /* 0x0019a41001007387 */ /* 0x0001e20000100800 */
[----:B----4-:R-:W-:-:S03]  /*ce80*/  IADD3 R15, P5, PT, R10, R4, RZ ;  /* 0x000000040a0f7210 */ /* 0x010fc60007fbe0ff */
[----:B------:R1:W-:Y:S01]  /*ce90*/  STL [R1+0x1978], R14 ;  /* 0x0019780e01007387 */ /* 0x0003e20000100800 */
[----:B0-----:R-:W-:-:S03]  /*cea0*/  IMAD.X R16, R33, 0x1, R3, P4 ;  /* 0x0000000121107824 */ /* 0x001fc600020e0603 */
[----:B------:R0:W-:Y:S01]  /*ceb0*/  STL [R1+0x19ac], R15 ;  /* 0x0019ac0f01007387 */ /* 0x0001e20000100800 */
[----:B-1----:R-:W-:-:S03]  /*cec0*/  IADD3 R14, P4, PT, R10, R5, RZ ;  /* 0x000000050a0e7210 */ /* 0x002fc60007f9e0ff */
[----:B------:R1:W-:Y:S01]  /*ced0*/  STL [R1+0x1980], R16 ;  /* 0x0019801001007387 */ /* 0x0003e20000100800 */
[----:B0-----:R-:W-:-:S03]  /*cee0*/  IMAD.X R15, R34, 0x1, R9, P3 ;  /* 0x00000001220f7824 */ /* 0x001fc600018e0609 */
[----:B------:R0:W-:Y:S04]  /*cef0*/  STL [R1+0x19b4], R14 ;  /* 0x0019b40e01007387 */ /* 0x0001e80000100800 */
[----:B------:R4:W-:Y:S01]  /*cf00*/  STL [R1+0x1988], R15 ;  /* 0x0019880f01007387 */ /* 0x0009e20000100800 */
[----:B-1----:R-:W-:Y:S01]  /*cf10*/  IADD3 R16, P3, PT, R10, R6, RZ ;  /* 0x000000060a107210 */ /* 0x002fe20007f7e0ff */
[----:B0-----:R-:W-:-:S04]  /*cf20*/  IMAD.X R14, R34, 0x1, R8, P0 ;  /* 0x00000001220e7824 */ /* 0x001fc800000e0608 */
[----:B------:R-:W-:Y:S01]  /*cf30*/  STL [R1+0x19bc], R16 ;  /* 0x0019bc1001007387 */ /* 0x000fe20000100800 */
[----:B----4-:R-:W-:Y:S01]  /*cf40*/  IADD3 R15, P0, PT, R10, R2, RZ ;  /* 0x000000020a0f7210 */ /* 0x010fe20007f1e0ff */
[C---:B------:R-:W-:Y:S02]  /*cf50*/  IMAD.X R10, R34.reuse, 0x1, R7, P2 ;  /* 0x00000001220a7824 */ /* 0x040fe400010e0607 */
[----:B------:R-:W-:Y:S04]  /*cf60*/  STL [R1+0x1990], R14 ;  /* 0x0019900e01007387 */ /* 0x000fe80000100800 */
[----:B------:R0:W-:Y:S04]  /*cf70*/  STL [R1+0x19c4], R15 ;  /* 0x0019c40f01007387 */ /* 0x0001e80000100800 */
[----:B------:R1:W-:Y:S01]  /*cf80*/  STL [R1+0x1998], R10 ;  /* 0x0019980a01007387 */ /* 0x0003e20000100800 */
[----:B0-----:R-:W-:Y:S01]  /*cf90*/  IMAD.X R15, R34, 0x1, R3, P1 ;  /* 0x00000001220f7824 */ /* 0x001fe200008e0603 */
[----:B--2---:R-:W-:-:S02]  /*cfa0*/  IADD3 R14, P2, PT, R13, R4, RZ ;  /* 0x000000040d0e7210 */ /* 0x004fc40007f5e0ff */
[----:B-1----:R-:W-:-:S03]  /*cfb0*/  IADD3 R10, P1, PT, R13, R5, RZ ;  /* 0x000000050d0a7210 */ /* 0x002fc60007f3e0ff */
[----:B------:R0:W-:Y:S04]  /*cfc0*/  STL [R1+0x19cc], R14 ;  /* 0x0019cc0e01007387 */ /* 0x0001e80000100800 */
[----:B------:R1:W-:Y:S04]  /*cfd0*/  STL [R1+0x19a0], R15 ;  /* 0x0019a00f01007387 */ /* 0x0003e80000100800 */
[----:B------:R2:W-:Y:S01]  /*cfe0*/  STL [R1+0x19d4], R10 ;  /* 0x0019d40a01007387 */ /* 0x0005e20000100800 */
[----:B0-----:R-:W-:Y:S01]  /*cff0*/  IMAD.X R14, R35, 0x1, R9, P5 ;  /* 0x00000001230e7824 */ /* 0x001fe200028e0609 */
[----:B-1----:R-:W-:-:S02]  /*d000*/  IADD3 R15, P5, PT, R13, R6, RZ ;  /* 0x000000060d0f7210 */ /* 0x002fc40007fbe0ff */
[----:B--2---:R-:W2:Y:S04]  /*d010*/  LDL.LU R10, [R1+0x68] ;  /* 0x00006800010a7983 */ /* 0x004ea80000300800 */
[----:B------:R0:W-:Y:S04]  /*d020*/  STL [R1+0x19a8], R14 ;  /* 0x0019a80e01007387 */ /* 0x0001e80000100800 */
[----:B------:R1:W-:Y:S01]  /*d030*/  STL [R1+0x19dc], R15 ;  /* 0x0019dc0f01007387 */ /* 0x0003e20000100800 */
[----:B0-----:R-:W-:Y:S01]  /*d040*/  IMAD.X R14, R35, 0x1, R8, P4 ;  /* 0x00000001230e7824 */ /* 0x001fe200020e0608 */
[----:B------:R-:W-:Y:S01]  /*d050*/  IADD3 R13, P4, PT, R13, R2, RZ ;  /* 0x000000020d0d7210 */ /* 0x000fe20007f9e0ff */
[----:B-1----:R-:W-:-:S03]  /*d060*/  IMAD.X R15, R35, 0x1, R7, P3 ;  /* 0x00000001230f7824 */ /* 0x002fc600018e0607 */
[----:B------:R5:W-:Y:S04]  /*d070*/  STL [R1+0x19b0], R14 ;  /* 0x0019b00e01007387 */ /* 0x000be80000100800 */
[----:B------:R0:W-:Y:S01]  /*d080*/  STL [R1+0x19e4], R13 ;  /* 0x0019e40d01007387 */ /* 0x0001e20000100800 */
[----:B-----5:R-:W-:-:S03]  /*d090*/  IADD3 R14, P3, PT, R12, R4, RZ ;  /* 0x000000040c0e7210 */ /* 0x020fc60007f7e0ff */
[----:B------:R-:W-:Y:S01]  /*d0a0*/  STL [R1+0x19b8], R15 ;  /* 0x0019b80f01007387 */ /* 0x000fe20000100800 */
[----:B0-----:R-:W-:-:S03]  /*d0b0*/  IMAD.X R13, R35, 0x1, R3, P0 ;  /* 0x00000001230d7824 */ /* 0x001fc600000e0603 */
[----:B------:R-:W-:Y:S04]  /*d0c0*/  STL [R1+0x19ec], R14 ;  /* 0x0019ec0e01007387 */ /* 0x000fe80000100800 */
[----:B------:R0:W-:Y:S04]  /*d0d0*/  STL [R1+0x19c0], R13 ;  /* 0x0019c00d01007387 */ /* 0x0001e80000100800 */
[----:B0-----:R-:W4:Y:S01]  /*d0e0*/  LDL.LU R13, [R1+0x6c] ;  /* 0x00006c00010d7983 */ /* 0x001f220000300800 */
[----:B------:R-:W-:Y:S02]  /*d0f0*/  SHF.R.S32.HI R37, RZ, 0x1f, R37 ;  /* 0x0000001fff257819 */ /* 0x000fe40000011425 */
[----:B------:R-:W-:-:S03]  /*d100*/  IADD3 R15, P0, PT, R12, R5, RZ ;  /* 0x000000050c0f7210 */ /* 0x000fc60007f1e0ff */
[C---:B------:R-:W-:Y:S02]  /*d110*/  IMAD.X R14, R37.reuse, 0x1, R9, P2 ;  /* 0x00000001250e7824 */ /* 0x040fe400010e0609 */
[----:B------:R0:W-:Y:S04]  /*d120*/  STL [R1+0x19f4], R15 ;  /* 0x0019f40f01007387 */ /* 0x0001e80000100800 */
[----:B------:R1:W-:Y:S01]  /*d130*/  STL [R1+0x19c8], R14 ;  /* 0x0019c80e01007387 */ /* 0x0003e20000100800 */
[C---:B0-----:R-:W-:Y:S01]  /*d140*/  IADD3 R15, P2, PT, R12.reuse, R6, RZ ;  /* 0x000000060c0f7210 */ /* 0x041fe20007f5e0ff */
[----:B-1----:R-:W-:Y:S01]  /*d150*/  IMAD.X R14, R37, 0x1, R8, P1 ;  /* 0x00000001250e7824 */ /* 0x002fe200008e0608 */
[----:B------:R-:W-:-:S03]  /*d160*/  IADD3 R12, P1, PT, R12, R2, RZ ;  /* 0x000000020c0c7210 */ /* 0x000fc60007f3e0ff */
[----:B------:R0:W-:Y:S01]  /*d170*/  STL [R1+0x19fc], R15 ;  /* 0x0019fc0f01007387 */ /* 0x0001e20000100800 */
[----:B------:R-:W-:-:S03]  /*d180*/  SHF.R.S32.HI R38, RZ, 0x1f, R38 ;  /* 0x0000001fff267819 */ /* 0x000fc60000011426 */
[----:B------:R-:W-:Y:S04]  /*d190*/  STL [R1+0x19d0], R14 ;  /* 0x0019d00e01007387 */ /* 0x000fe80000100800 */
        /* <DEDUP_REMOVED lines=11> */
[----:B-1----:R-:W3:Y:S04]  /*d250*/  LDL.LU R12, [R1+0x70] ;  /* 0x00007000010c7983 */ /* 0x002ee80000300800 */
[----:B------:R0:W-:Y:S04]  /*d260*/  STL [R1+0x1a14], R15 ;  /* 0x001a140f01007387 */ /* 0x0001e80000100800 */
[----:B------:R1:W-:Y:S01]  /*d270*/  STL [R1+0x19e8], R14 ;  /* 0x0019e80e01007387 */ /* 0x0003e20000100800 */
[C---:B0-----:R-:W-:Y:S01]  /*d280*/  IADD3 R15, P3, PT, R11.reuse, R6, RZ ;  /* 0x000000060b0f7210 */ /* 0x041fe20007f7e0ff */
[----:B-1----:R-:W-:Y:S01]  /*d290*/  IMAD.X R14, R38, 0x1, R8, P0 ;  /* 0x00000001260e7824 */ /* 0x002fe200000e0608 */
[----:B------:R-:W-:-:S03]  /*d2a0*/  IADD3 R11, P0, PT, R11, R2, RZ ;  /* 0x000000020b0b7210 */ /* 0x000fc60007f1e0ff */
[----:B------:R0:W-:Y:S04]  /*d2b0*/  STL [R1+0x1a1c], R15 ;  /* 0x001a1c0f01007387 */ /* 0x0001e80000100800 */
[----:B------:R1:W-:Y:S04]  /*d2c0*/  STL [R1+0x19f0], R14 ;  /* 0x0019f00e01007387 */ /* 0x0003e80000100800 */
[----:B------:R5:W-:Y:S01]  /*d2d0*/  STL [R1+0x1a24], R11 ;  /* 0x001a240b01007387 */ /* 0x000be20000100800 */
[----:B0-----:R-:W-:Y:S01]  /*d2e0*/  IMAD.X R15, R38, 0x1, R7, P2 ;  /* 0x00000001260f7824 */ /* 0x001fe200010e0607 */
[----:B-1----:R-:W-:-:S04]  /*d2f0*/  IADD3 R14, P2, PT, R36, R4, RZ ;  /* 0x00000004240e7210 */ /* 0x002fc80007f5e0ff */
[----:B------:R0:W-:Y:S01]  /*d300*/  STL [R1+0x19f8], R15 ;  /* 0x0019f80f01007387 */ /* 0x0001e20000100800 */
[----:B-----5:R-:W-:-:S03]  /*d310*/  IMAD.X R11, R38, 0x1, R3, P1 ;  /* 0x00000001260b7824 */ /* 0x020fc600008e0603 */
[----:B------:R1:W-:Y:S04]  /*d320*/  STL [R1+0x1a2c], R14 ;  /* 0x001a2c0e01007387 */ /* 0x0003e80000100800 */
[----:B------:R5:W-:Y:S01]  /*d330*/  STL [R1+0x1a00], R11 ;  /* 0x001a000b01007387 */ /* 0x000be20000100800 */
[C---:B0-----:R-:W-:Y:S01]  /*d340*/  IADD3 R15, P1, PT, R36.reuse, R5, RZ ;  /* 0x00000005240f7210 */ /* 0x041fe20007f3e0ff */
[C---:B-1----:R-:W-:Y:S02]  /*d350*/  IMAD.X R14, R39.reuse, 0x1, R9, P5 ;  /* 0x00000001270e7824 */ /* 0x042fe400028e0609 */
[----:B-----5:R-:W5:Y:S04]  /*d360*/  LDL.LU R11, [R1+0x74] ;  /* 0x00007400010b7983 */ /* 0x020f680000300800 */
[----:B------:R0:W-:Y:S04]  /*d370*/  STL [R1+0x1a34], R15 ;  /* 0x001a340f01007387 */ /* 0x0001e80000100800 */
[----:B------:R1:W-:Y:S01]  /*d380*/  STL [R1+0x1a08], R14 ;  /* 0x001a080e01007387 */ /* 0x0003e20000100800 */
[C---:B0-----:R-:W-:Y:S01]  /*d390*/  IADD3 R15, P5, PT, R36.reuse, R6, RZ ;  /* 0x00000006240f7210 */ /* 0x041fe20007fbe0ff */
[----:B-1----:R-:W-:Y:S01]  /*d3a0*/  IMAD.X R14, R39, 0x1, R8, P4 ;  /* 0x00000001270e7824 */ /* 0x002fe200020e0608 */
[----:B------:R-:W-:-:S03]  /*d3b0*/  IADD3 R16, P4, PT, R36, R2, RZ ;  /* 0x0000000224107210 */ /* 0x000fc60007f9e0ff */
[----:B------:R0:W-:Y:S04]  /*d3c0*/  STL [R1+0x1a3c], R15 ;  /* 0x001a3c0f01007387 */ /* 0x0001e80000100800 */
[----:B------:R-:W-:Y:S01]  /*d3d0*/  STL [R1+0x1a10], R14 ;  /* 0x001a100e01007387 */ /* 0x000fe20000100800 */
[----:B0-----:R-:W-:-:S03]  /*d3e0*/  IMAD.X R15, R39, 0x1, R7, P3 ;  /* 0x00000001270f7824 */ /* 0x001fc600018e0607 */
[----:B------:R0:W-:Y:S04]  /*d3f0*/  STL [R1+0x1a44], R16 ;  /* 0x001a441001007387 */ /* 0x0001e80000100800 */
[----:B------:R1:W-:Y:S01]  /*d400*/  STL [R1+0x1a18], R15 ;  /* 0x001a180f01007387 */ /* 0x0003e20000100800 */
[----:B0-----:R-:W-:Y:S01]  /*d410*/  IMAD.X R16, R39, 0x1, R3, P0 ;  /* 0x0000000127107824 */ /* 0x001fe200000e0603 */
[C---:B--2---:R-:W-:Y:S02]  /*d420*/  IADD3 R14, P3, PT, R10.reuse, R4, RZ ;  /* 0x000000040a0e7210 */ /* 0x044fe40007f7e0ff */
[----:B-1----:R-:W-:-:S03]  /*d430*/  IADD3 R15, P0, PT, R10, R5, RZ ;  /* 0x000000050a0f7210 */ /* 0x002fc60007f1e0ff */
[----:B------:R0:W-:Y:S04]  /*d440*/  STL [R1+0x1a4c], R14 ;  /* 0x001a4c0e01007387 */ /* 0x0001e80000100800 */
[----:B------:R1:W-:Y:S01]  /*d450*/  STL [R1+0x1a20], R16 ;  /* 0x001a201001007387 */ /* 0x0003e20000100800 */
[----:B0-----:R-:W-:-:S03]  /*d460*/  IMAD.X R14, R40, 0x1, R9, P2 ;  /* 0x00000001280e7824 */ /* 0x001fc600010e0609 */
[----:B------:R0:W-:Y:S01]  /*d470*/  STL [R1+0x1a54], R15 ;  /* 0x001a540f01007387 */ /* 0x0001e20000100800 */
[----:B-1----:R-:W-:-:S03]  /*d480*/  IADD3 R16, P2, PT, R10, R6, RZ ;  /* 0x000000060a107210 */ /* 0x002fc60007f5e0ff */
[----:B------:R1:W-:Y:S01]  /*d490*/  STL [R1+0x1a28], R14 ;  /* 0x001a280e01007387 */ /* 0x0003e20000100800 */
[----:B0-----:R-:W-:-:S03]  /*d4a0*/  IMAD.X R15, R40, 0x1, R8, P1 ;  /* 0x00000001280f7824 */ /* 0x001fc600008e0608 */
[----:B------:R-:W-:Y:S01]  /*d4b0*/  STL [R1+0x1a5c], R16 ;  /* 0x001a5c1001007387 */ /* 0x000fe20000100800 */
[----:B-1----:R-:W-:Y:S01]  /*d4c0*/  IADD3 R14, P1, PT, R10, R2, RZ ;  /* 0x000000020a0e7210 */ /* 0x002fe20007f3e0ff */
[C---:B------:R-:W-:Y:S02]  /*d4d0*/  IMAD.X R10, R40.reuse, 0x1, R7, P5 ;  /* 0x00000001280a7824 */ /* 0x040fe400028e0607 */
[----:B------:R-:W-:Y:S04]  /*d4e0*/  STL [R1+0x1a30], R15 ;  /* 0x001a300f01007387 */ /* 0x000fe80000100800 */
[----:B------:R0:W-:Y:S04]  /*d4f0*/  STL [R1+0x1a64], R14 ;  /* 0x001a640e01007387 */ /* 0x0001e80000100800 */
[----:B------:R1:W-:Y:S01]  /*d500*/  STL [R1+0x1a38], R10 ;  /* 0x001a380a01007387 */ /* 0x0003e20000100800 */
[----:B0-----:R-:W-:Y:S01]  /*d510*/  IMAD.X R14, R40, 0x1, R3, P4 ;  /* 0x00000001280e7824 */ /* 0x001fe200020e0603 */
[----:B----4-:R-:W-:-:S02]  /*d520*/  IADD3 R15, P5, PT, R13, R4, RZ ;  /* 0x000000040d0f7210 */ /* 0x010fc40007fbe0ff */
        /* <DEDUP_REMOVED lines=19> */
[----:B------:R-:W-:Y:S02]  /*d660*/  SHF.R.S32.HI R45, RZ, 0x1f, R45 ;  /* 0x0000001fff2d7819 */ /* 0x000fe4000001142d */
[----:B---3--:R-:W-:-:S02]  /*d670*/  IADD3 R15, P2, PT, R12, R4, RZ ;  /* 0x000000040c0f7210 */ /* 0x008fc40007f5e0ff */
        /* <DEDUP_REMOVED lines=73> */
[----:B------:R1:W-:Y:S01]  /*db10*/  STL [R1+0x1ae0], R15 ;  /* 0x001ae00f01007387 */ /* 0x0003e20000100800 */
[----:B0-----:R-:W-:-:S03]  /*db20*/  IMAD.X R16, R47, 0x1, R9, P2 ;  /* 0x000000012f107824 */ /* 0x001fc600010e0609 */
[----:B------:R0:W-:Y:S01]  /*db30*/  STL [R1+0x1b14], R10 ;  /* 0x001b140a01007387 */ /* 0x0001e20000100800 */
[----:B-1----:R-:W-:-:S03]  /*db40*/  IADD3 R15, P2, PT, R13, R6, RZ ;  /* 0x000000060d0f7210 */ /* 0x002fc60007f5e0ff */
[----:B0-----:R-:W3:Y:S04]  /*db50*/  LDL.LU R10, [R1+0x9c] ;  /* 0x00009c00010a7983 */ /* 0x001ee80000300800 */
[----:B------:R0:W-:Y:S04]  /*db60*/  STL [R1+0x1ae8], R16 ;  /* 0x001ae81001007387 */ /* 0x0001e80000100800 */
[----:B------:R1:W-:Y:S01]  /*db70*/  STL [R1+0x1b1c], R15 ;  /* 0x001b1c0f01007387 */ /* 0x0003e20000100800 */
[----:B0-----:R-:W-:Y:S01]  /*db80*/  IMAD.X R16, R47, 0x1, R8, P1 ;  /* 0x000000012f107824 */ /* 0x001fe200008e0608 */
[----:B------:R-:W-:Y:S01]  /*db90*/  IADD3 R13, P1, PT, R13, R2, RZ ;  /* 0x000000020d0d7210 */ /* 0x000fe20007f3e0ff */
[----:B-1----:R-:W-:-:S03]  /*dba0*/  IMAD.X R15, R47, 0x1, R7, P5 ;  /* 0x000000012f0f7824 */ /* 0x002fc600028e0607 */
        /* <DEDUP_REMOVED lines=44> */
[C---:B------:R-:W-:Y:S02]  /*de70*/  IMAD.X R16, R50.reuse, 0x1, R9, P2 ;  /* 0x0000000132107824 */ /* 0x040fe400010e0609 */
[----:B------:R0:W-:Y:S01]  /*de80*/  STL [R1+0x1b74], R15 ;  /* 0x001b740f01007387 */ /* 0x0001e20000100800 */
[----:B------:R-:W-:-:S03]  /*de90*/  IMAD.X R17, R50, 0x1, R8, P1 ;  /* 0x0000000132117824 */ /* 0x000fc600008e0608 */
[----:B------:R1:W-:Y:S01]  /*dea0*/  STL [R1+0x1b48], R16 ;  /* 0x001b481001007387 */ /* 0x0003e20000100800 */
[C---:B0-----:R-:W-:Y:S02]  /*deb0*/  IADD3 R15, P2, PT, R14.reuse, R6, RZ ;  /* 0x000000060e0f7210 */ /* 0x041fe40007f5e0ff */
[----:B-1----:R-:W-:-:S03]  /*dec0*/  IADD3 R16, P1, PT, R14, R2, RZ ;  /* 0x000000020e107210 */ /* 0x002fc60007f3e0ff */
[----:B------:R0:W-:Y:S01]  /*ded0*/  STL [R1+0x1b7c], R15 ;  /* 0x001b7c0f01007387 */ /* 0x0001e20000100800 */
[----:B------:R-:W-:-:S03]  /*dee0*/  SHF.R.S32.HI R52, RZ, 0x1f, R52 ;  /* 0x0000001fff347819 */ /* 0x000fc60000011434 */
[----:B------:R-:W-:Y:S01]  /*def0*/  STL [R1+0x1b50], R17 ;  /* 0x001b501101007387 */ /* 0x000fe20000100800 */
[----:B0-----:R-:W-:-:S03]  /*df00*/  IMAD.X R15, R50, 0x1, R7, P5 ;  /* 0x00000001320f7824 */ /* 0x001fc600028e0607 */
        /* <DEDUP_REMOVED lines=23> */
[----:B------:R0:W-:Y:S04]  /*e080*/  STL [R1+0x1bac], R15 ;  /* 0x001bac0f01007387 */ /* 0x0001e80000100800 */
[----:B------:R1:W-:Y:S01]  /*e090*/  STL [R1+0x1b80], R14 ;  /* 0x001b800e01007387 */ /* 0x0003e20000100800 */
[C---:B------:R-:W-:Y:S02]  /*e0a0*/  IMAD.X R16, R53.reuse, 0x1, R8, P4 ;  /* 0x0000000135107824 */ /* 0x040fe400020e0608 */
[----:B0-----:R-:W-:Y:S01]  /*e0b0*/  IMAD.X R15, R53, 0x1, R9, P5 ;  /* 0x00000001350f7824 */ /* 0x001fe200028e0609 */
[----:B------:R0:W-:Y:S01]  /*e0c0*/  STL [R1+0x1bb4], R10 ;  /* 0x001bb40a01007387 */ /* 0x0001e20000100800 */
[----:B-1----:R-:W-:-:S03]  /*e0d0*/  IADD3 R14, P5, PT, R13, R6, RZ ;  /* 0x000000060d0e7210 */ /* 0x002fc60007fbe0ff */
[----:B0-----:R-:W3:Y:S04]  /*e0e0*/  LDL.LU R10, [R1+0xac] ;  /* 0x0000ac00010a7983 */ /* 0x001ee80000300800 */
[----:B------:R0:W-:Y:S04]  /*e0f0*/  STL [R1+0x1b88], R15 ;  /* 0x001b880f01007387 */ /* 0x0001e80000100800 */
[----:B------:R1:W-:Y:S01]  /*e100*/  STL [R1+0x1bbc], R14 ;  /* 0x001bbc0e01007387 */ /* 0x0003e20000100800 */
[----:B0-----:R-:W-:-:S03]  /*e110*/  IADD3 R15, P4, PT, R13, R2, RZ ;  /* 0x000000020d0f7210 */ /* 0x001fc60007f9e0ff */
[----:B------:R-:W-:Y:S01]  /*e120*/  STL [R1+0x1b90], R16 ;  /* 0x001b901001007387 */ /* 0x000fe20000100800 */
[----:B-1----:R-:W-:-:S03]  /*e130*/  IMAD.X R14, R53, 0x1, R7, P3 ;  /* 0x00000001350e7824 */ /* 0x002fc600018e0607 */
[----:B------:R0:W-:Y:S04]  /*e140*/  STL [R1+0x1bc4], R15 ;  /* 0x001bc40f01007387 */ /* 0x0001e80000100800 */
[----:B------:R1:W-:Y:S01]  /*e150*/  STL [R1+0x1b98], R14 ;  /* 0x001b980e01007387 */ /* 0x0003e20000100800 */
[----:B-----5:R-:W-:Y:S01]  /*e160*/  IADD3 R13, P3, PT, R12, R4, RZ ;  /* 0x000000040c0d7210 */ /* 0x020fe20007f7e0ff */
[----:B0-----:R-:W-:-:S04]  /*e170*/  IMAD.X R15, R53, 0x1, R3, P0 ;  /* 0x00000001350f7824 */ /* 0x001fc800000e0603 */
[----:B------:R0:W-:Y:S01]  /*e180*/  STL [R1+0x1bcc], R13 ;  /* 0x001bcc0d01007387 */ /* 0x0001e20000100800 */
[----:B-1----:R-:W-:-:S03]  /*e190*/  IADD3 R14, P0, PT, R12, R5, RZ ;  /* 0x000000050c0e7210 */ /* 0x002fc60007f1e0ff */
[----:B------:R1:W-:Y:S01]  /*e1a0*/  STL [R1+0x1ba0], R15 ;  /* 0x001ba00f01007387 */ /* 0x0003e20000100800 */
[----:B0-----:R-:W-:-:S03]  /*e1b0*/  IMAD.X R13, R54, 0x1, R9, P2 ;  /* 0x00000001360d7824 */ /* 0x001fc600010e0609 */
[----:B------:R0:W-:Y:S01]  /*e1c0*/  STL [R1+0x1bd4], R14 ;  /* 0x001bd40e01007387 */ /* 0x0001e20000100800 */
[----:B-1----:R-:W-:-:S03]  /*e1d0*/  IADD3 R15, P2, PT, R12, R6, RZ ;  /* 0x000000060c0f7210 */ /* 0x002fc60007f5e0ff */
[----:B0-----:R-:W4:Y:S04]  /*e1e0*/  LDL.LU R14, [R1+0xb0] ;  /* 0x0000b000010e7983 */ /* 0x001f280000300800 */
[----:B------:R0:W-:Y:S01]  /*e1f0*/  STL [R1+0x1ba8], R13 ;  /* 0x001ba80d01007387 */ /* 0x0001e20000100800 */
[----:B------:R-:W-:-:S03]  /*e200*/  SHF.R.S32.HI R55, RZ, 0x1f, R55 ;  /* 0x0000001fff377819 */ /* 0x000fc60000011437 */
[----:B------:R1:W-:Y:S01]  /*e210*/  STL [R1+0x1bdc], R15 ;  /* 0x001bdc0f01007387 */ /* 0x0003e20000100800 */
[----:B0-----:R-:W-:Y:S01]  /*e220*/  IMAD.X R13, R54, 0x1, R8, P1 ;  /* 0x00000001360d7824 */ /* 0x001fe200008e0608 */
[----:B------:R-:W-:Y:S01]  /*e230*/  IADD3 R12, P1, PT, R12, R2, RZ ;  /* 0x000000020c0c7210 */ /* 0x000fe20007f3e0ff */
[----:B-1----:R-:W-:-:S03]  /*e240*/  IMAD.X R15, R54, 0x1, R7, P5 ;  /* 0x00000001360f7824 */ /* 0x002fc600028e0607 */
[----:B------:R-:W-:Y:S04]  /*e250*/  STL [R1+0x1bb0], R13 ;  /* 0x001bb00d01007387 */ /* 0x000fe80000100800 */
[----:B------:R0:W-:Y:S04]  /*e260*/  STL [R1+0x1be4], R12 ;  /* 0x001be40c01007387 */ /* 0x0001e80000100800 */
[----:B------:R1:W-:Y:S01]  /*e270*/  STL [R1+0x1bb8], R15 ;  /* 0x001bb80f01007387 */ /* 0x0003e20000100800 */
[----:B0-----:R-:W-:Y:S01]  /*e280*/  IMAD.X R12, R54, 0x1, R3, P4 ;  /* 0x00000001360c7824 */ /* 0x001fe200020e0603 */
[----:B------:R-:W-:-:S02]  /*e290*/  SHF.R.S32.HI R57, RZ, 0x1f, R57 ;  /* 0x0000001fff397819 */ /* 0x000fc40000011439 */
        /* <DEDUP_REMOVED lines=9> */
[----:B-1----:R-:W2:Y:S04]  /*e330*/  LDL.LU R13, [R1+0xb4] ;  /* 0x0000b400010d7983 */ /* 0x002ea80000300800 */
[----:B------:R0:W-:Y:S04]  /*e340*/  STL [R1+0x1bfc], R12 ;  /* 0x001bfc0c01007387 */ /* 0x0001e80000100800 */
[----:B------:R1:W-:Y:S01]  /*e350*/  STL [R1+0x1bd0], R15 ;  /* 0x001bd00f01007387 */ /* 0x0003e20000100800 */
[----:B0-----:R-:W-:Y:S01]  /*e360*/  IADD3 R12, P0, PT, R11, R2, RZ ;  /* 0x000000020b0c7210 */ /* 0x001fe20007f1e0ff */
[----:B------:R-:W-:Y:S01]  /*e370*/  IMAD.X R11, R55, 0x1, R7, P2 ;  /* 0x00000001370b7824 */ /* 0x000fe200010e0607 */
        /* <DEDUP_REMOVED lines=8> */
[----:B------:R0:W-:Y:S01]  /*e400*/  STL [R1+0x1c14], R11 ;  /* 0x001c140b01007387 */ /* 0x0001e20000100800 */
[----:B-1----:R-:W-:-:S03]  /*e410*/  IADD3 R12, P5, PT, R51, R6, RZ ;  /* 0x00000006330c7210 */ /* 0x002fc60007fbe0ff */
[----:B------:R1:W-:Y:S04]  /*e420*/  STL [R1+0x1be8], R15 ;  /* 0x001be80f01007387 */ /* 0x0003e80000100800 */
[----:B------:R5:W-:Y:S01]  /*e430*/  STL [R1+0x1c1c], R12 ;  /* 0x001c1c0c01007387 */ /* 0x000be20000100800 */
[----:B0-----:R-:W-:Y:S01]  /*e440*/  IMAD.X R11, R57, 0x1, R8, P4 ;  /* 0x00000001390b7824 */ /* 0x001fe200020e0608 */
[----:B-1----:R-:W-:Y:S02]  /*e450*/  IADD3 R15, P4, PT, R51, R2, RZ ;  /* 0x00000002330f7210 */ /* 0x002fe40007f9e0ff */
[----:B-----5:R-:W5:Y:S04]  /*e460*/  LDL.LU R12, [R1+0xb8] ;  /* 0x0000b800010c7983 */ /* 0x020f680000300800 */
[----:B------:R0:W-:Y:S04]  /*e470*/  STL [R1+0x1bf0], R11 ;  /* 0x001bf00b01007387 */ /* 0x0001e80000100800 */
[----:B------:R-:W-:Y:S01]  /*e480*/  STL [R1+0x1c24], R15 ;  /* 0x001c240f01007387 */ /* 0x000fe20000100800 */
[----:B0-----:R-:W-:-:S05]  /*e490*/  IMAD.X R11, R57, 0x1, R7, P3 ;  /* 0x00000001390b7824 */ /* 0x001fca00018e0607 */
[----:B------:R0:W-:Y:S04]  /*e4a0*/  STL [R1+0x1bf8], R11 ;  /* 0x001bf80b01007387 */ /* 0x0001e80000100800 */
[----:B0-----:R-:W5:Y:S01]  /*e4b0*/  LDL.LU R11, [R1+0x88] ;  /* 0x00008800010b7983 */ /* 0x001f620000300800 */
[----:B------:R-:W-:Y:S01]  /*e4c0*/  IMAD.X R15, R57, 0x1, R3, P0 ;  /* 0x00000001390f7824 */ /* 0x000fe200000e0603 */
[----:B------:R-:W-:Y:S02]  /*e4d0*/  SHF.R.S32.HI R59, RZ, 0x1f, R59 ;  /* 0x0000001fff3b7819 */ /* 0x000fe4000001143b */
[----:B------:R-:W-:Y:S02]  /*e4e0*/  SHF.R.S32.HI R60, RZ, 0x1f, R60 ;  /* 0x0000001fff3c7819 */ /* 0x000fe4000001143c */
[----:B---3--:R-:W-:-:S02]  /*e4f0*/  IADD3 R16, P3, PT, R10, R4, RZ ;  /* 0x000000040a107210 */ /* 0x008fc40007f7e0ff */
[----:B------:R-:W-:-:S03]  /*e500*/  IADD3 R17, P0, PT, R10, R5, RZ ;  /* 0x000000050a117210 */ /* 0x000fc60007f1e0ff */
[----:B------:R-:W-:Y:S04]  /*e510*/  STL [R1+0x1c2c], R16 ;  /* 0x001c2c1001007387 */ /* 0x000fe80000100800 */
[----:B------:R0:W-:Y:S04]  /*e520*/  STL [R1+0x1c00], R15 ;  /* 0x001c000f01007387 */ /* 0x0001e80000100800 */
[----:B------:R1:W-:Y:S01]  /*e530*/  STL [R1+0x1c34], R17 ;  /* 0x001c341101007387 */ /* 0x0003e20000100800 */
[----:B0-----:R-:W-:Y:S01]  /*e540*/  IMAD.X R15, R58, 0x1, R9, P2 ;  /* 0x000000013a0f7824 */ /* 0x001fe200010e0609 */
[----:B------:R-:W-:Y:S01]  /*e550*/  IADD3 R16, P2, PT, R10, R6, RZ ;  /* 0x000000060a107210 */ /* 0x000fe20007f5e0ff */
[----:B-1----:R-:W-:-:S03]  /*e560*/  IMAD.X R17, R58, 0x1, R8, P1 ;  /* 0x000000013a117824 */ /* 0x002fc600008e0608 */
        /* <DEDUP_REMOVED lines=8> */
[C---:B----4-:R-:W-:Y:S02]  /*e5f0*/  IADD3 R10, P5, PT, R14.reuse, R4, RZ ;  /* 0x000000040e0a7210 */ /* 0x050fe40007fbe0ff */
[----:B-1----:R-:W-:-:S03]  /*e600*/  IADD3 R16, P4, PT, R14, R5, RZ ;  /* 0x000000050e107210 */ /* 0x002fc60007f9e0ff */
[----:B------:R0:W-:Y:S04]  /*e610*/  STL [R1+0x1c4c], R10 ;  /* 0x001c4c0a01007387 */ /* 0x0001e80000100800 */
[----:B0-----:R-:W3:Y:S04]  /*e620*/  LDL.LU R10, [R1+0x8c] ;  /* 0x00008c00010a7983 */ /* 0x001ee80000300800 */
[----:B------:R0:W-:Y:S04]  /*e630*/  STL [R1+0x1c20], R15 ;  /* 0x001c200f01007387 */ /* 0x0001e80000100800 */
[----:B------:R1:W-:Y:S01]  /*e640*/  STL [R1+0x1c54], R16 ;  /* 0x001c541001007387 */ /* 0x0003e20000100800 */
[C---:B0-----:R-:W-:Y:S01]  /*e650*/  IMAD.X R15, R59.reuse, 0x1, R9, P3 ;  /* 0x000000013b0f7824 */ /* 0x041fe200018e0609 */
[----:B------:R-:W-:Y:S01]  /*e660*/  IADD3 R17, P3, PT, R14, R6, RZ ;  /* 0x000000060e117210 */ /* 0x000fe20007f7e0ff */
[----:B-1----:R-:W-:-:S03]  /*e670*/  IMAD.X R16, R59, 0x1, R8, P0 ;  /* 0x000000013b107824 */ /* 0x002fc600000e0608 */
[----:B------:R0:W-:Y:S04]  /*e680*/  STL [R1+0x1c28], R15 ;  /* 0x001c280f01007387 */ /* 0x0001e80000100800 */
[----:B------:R1:W-:Y:S04]  /*e690*/  STL [R1+0x1c5c], R17 ;  /* 0x001c5c1101007387 */ /* 0x0003e80000100800 */
[----:B------:R-:W-:Y:S01]  /*e6a0*/  STL [R1+0x1c30], R16 ;  /* 0x001c301001007387 */ /* 0x000fe20000100800 */
[----:B0-----:R-:W-:Y:S01]  /*e6b0*/  IADD3 R15, P0, PT, R14, R2, RZ ;  /* 0x000000020e0f7210 */ /* 0x001fe20007f1e0ff */
[----:B------:R-:W-:-:S02]  /*e6c0*/  IMAD.X R14, R59, 0x1, R7, P2 ;  /* 0x000000013b0e7824 */ /* 0x000fc400010e0607 */
[----:B-1----:R-:W4:Y:S04]  /*e6d0*/  LDL.LU R17, [R1+0xbc] ;  /* 0x0000bc0001117983 */ /* 0x002f280000300800 */
[----:B------:R-:W-:Y:S04]  /*e6e0*/  STL [R1+0x1c64], R15 ;  /* 0x001c640f01007387 */ /* 0x000fe80000100800 */
[----:B------:R0:W-:Y:S02]  /*e6f0*/  STL [R1+0x1c38], R14 ;  /* 0x001c380e01007387 */ /* 0x0001e40000100800 */
[----:B0-----:R-:W-:Y:S01]  /*e700*/  IMAD.X R14, R59, 0x1, R3, P1 ;  /* 0x000000013b0e7824 */ /* 0x001fe200008e0603 */
[----:B--2---:R-:W-:-:S02]  /*e710*/  IADD3 R16, P2, PT, R13, R4, RZ ;  /* 0x000000040d107210 */ /* 0x004fc40007f5e0ff */
[----:B------:R-:W-:-:S03]  /*e720*/  IADD3 R15, P1, PT, R13, R5, RZ ;  /* 0x000000050d0f7210 */ /* 0x000fc60007f3e0ff */
[----:B------:R0:W-:Y:S04]  /*e730*/  STL [R1+0x1c6c], R16 ;  /* 0x001c6c1001007387 */ /* 0x0001e80000100800 */
[----:B0-----:R-:W2:Y:S04]  /*e740*/  LDL.LU R16, [R1+0x90] ;  /* 0x0000900001107983 */ /* 0x001ea80000300800 */
[----:B------:R0:W-:Y:S04]  /*e750*/  STL [R1+0x1c40], R14 ;  /* 0x001c400e01007387 */ /* 0x0001e80000100800 */
[----:B------:R1:W-:Y:S01]  /*e760*/  STL [R1+0x1c74], R15 ;  /* 0x001c740f01007387 */ /* 0x0003e20000100800 */
[C---:B0-----:R-:W-:Y:S01]  /*e770*/  IMAD.X R14, R60.reuse, 0x1, R9, P5 ;  /* 0x000000013c0e7824 */ /* 0x041fe200028e0609 */
[----:B------:R-:W-:Y:S01]  /*e780*/  IADD3 R18, P5, PT, R13, R6, RZ ;  /* 0x000000060d127210 */ /* 0x000fe20007fbe0ff */
[----:B-1----:R-:W-:-:S03]  /*e790*/  IMAD.X R15, R60, 0x1, R8, P4 ;  /* 0x000000013c0f7824 */ /* 0x002fc600020e0608 */
[----:B------:R0:W-:Y:S04]  /*e7a0*/  STL [R1+0x1c48], R14 ;  /* 0x001c480e01007387 */ /* 0x0001e80000100800 */
[----:B------:R-:W-:Y:S04]  /*e7b0*/  STL [R1+0x1c7c], R18 ;  /* 0x001c7c1201007387 */ /* 0x000fe80000100800 */
[----:B------:R1:W-:Y:S01]  /*e7c0*/  STL [R1+0x1c50], R15 ;  /* 0x001c500f01007387 */ /* 0x0003e20000100800 */
[----:B0-----:R-:W-:Y:S01]  /*e7d0*/  IADD3 R14, P4, PT, R13, R2, RZ ;  /* 0x000000020d0e7210 */ /* 0x001fe20007f9e0ff */
[----:B------:R-:W-:-:S02]  /*e7e0*/  IMAD.X R13, R60, 0x1, R7, P3 ;  /* 0x000000013c0d7824 */ /* 0x000fc400018e0607 */
[----:B-1----:R-:W2:Y:S04]  /*e7f0*/  LDL.LU R15, [R1+0xc0] ;  /* 0x0000c000010f7983 */ /* 0x002ea80000300800 */
[----:B------:R5:W-:Y:S01]  /*e800*/  STL [R1+0x1c84], R14 ;  /* 0x001c840e01007387 */ /* 0x000be20000100800 */
[----:B------:R-:W-:-:S03]  /*e810*/  IMAD.X R18, R60, 0x1, R3, P0 ;  /* 0x000000013c127824 */ /* 0x000fc600000e0603 */
[----:B------:R0:W-:Y:S01]  /*e820*/  STL [R1+0x1c58], R13 ;  /* 0x001c580d01007387 */ /* 0x0001e20000100800 */
[C---:B-----5:R-:W-:Y:S02]  /*e830*/  IADD3 R14, P3, PT, R12.reuse, R4, RZ ;  /* 0x000000040c0e7210 */ /* 0x060fe40007f7e0ff */
[----:B0-----:R-:W-:-:S03]  /*e840*/  IADD3 R13, P0, PT, R12, R5, RZ ;  /* 0x000000050c0d7210 */ /* 0x001fc60007f1e0ff */
[----:B------:R0:W-:Y:S04]  /*e850*/  STL [R1+0x1c8c], R14 ;  /* 0x001c8c0e01007387 */ /* 0x0001e80000100800 */
[----:B0-----:R-:W5:Y:S04]  /*e860*/  LDL.LU R14, [R1+0x94] ;  /* 0x00009400010e7983 */ /* 0x001f680000300800 */
[----:B------:R0:W-:Y:S01]  /*e870*/  STL [R1+0x1c60], R18 ;  /* 0x001c601201007387 */ /* 0x0001e20000100800 */
[----:B------:R-:W-:-:S03]  /*e880*/  IMAD.X R19, R11, 0x1, R9, P2 ;  /* 0x000000010b137824 */ /* 0x000fc600010e0609 */
[----:B------:R1:W-:Y:S01]  /*e890*/  STL [R1+0x1c94], R13 ;  /* 0x001c940d01007387 */ /* 0x0003e20000100800 */
[----:B0-----:R-:W-:-:S03]  /*e8a0*/  IADD3 R18, P2, PT, R12, R6, RZ ;  /* 0x000000060c127210 */ /* 0x001fc60007f5e0ff */
[----:B------:R-:W-:Y:S01]  /*e8b0*/  STL [R1+0x1c68], R19 ;  /* 0x001c681301007387 */ /* 0x000fe20000100800 */
[C---:B-1----:R-:W-:Y:S01]  /*e8c0*/  IMAD.X R13, R11.reuse, 0x1, R8, P1 ;  /* 0x000000010b0d7824 */ /* 0x042fe200008e0608 */
[----:B------:R-:W-:Y:S02]  /*e8d0*/  IADD3 R12, P1, PT, R12, R2, RZ ;  /* 0x000000020c0c7210 */ /* 0x000fe40007f3e0ff */
[----:B------:R0:W-:Y:S04]  /*e8e0*/  STL [R1+0x1c9c], R18 ;  /* 0x001c9c1201007387 */ /* 0x0001e80000100800 */
[----:B------:R1:W-:Y:S01]  /*e8f0*/  STL [R1+0x1c70], R13 ;  /* 0x001c700d01007387 */ /* 0x0003e20000100800 */
[----:B0-----:R-:W-:-:S03]  /*e900*/  IMAD.X R18, R11, 0x1, R7, P5 ;  /* 0x000000010b127824 */ /* 0x001fc600028e0607 */
[----:B-1----:R-:W5:Y:S04]  /*e910*/  LDL.LU R13, [R1+0xc4] ;  /* 0x0000c400010d7983 */ /* 0x002f680000300800 */
[----:B------:R0:W-:Y:S04]  /*e920*/  STL [R1+0x1ca4], R12 ;  /* 0x001ca40c01007387 */ /* 0x0001e80000100800 */
[----:B------:R-:W-:Y:S01]  /*e930*/  STL [R1+0x1c78], R18 ;  /* 0x001c781201007387 */ /* 0x000fe20000100800 */
[----:B0-----:R-:W-:-:S05]  /*e940*/  IADD3 R12, P5, PT, R56, R4, RZ ;  /* 0x00000004380c7210 */ /* 0x001fca0007fbe0ff */
[----:B------:R0:W-:Y:S04]  /*e950*/  STL [R1+0x1cac], R12 ;  /* 0x001cac0c01007387 */ /* 0x0001e80000100800 */
[----:B0-----:R-:W5:Y:S01]  /*e960*/  LDL.LU R12, [R1+0xe0] ;  /* 0x0000e000010c7983 */ /* 0x001f620000300800 */
[----:B------:R-:W-:Y:S01]  /*e970*/  IMAD.X R18, R11, 0x1, R3, P4 ;  /* 0x000000010b127824 */ /* 0x000fe200020e0603 */
[----:B------:R-:W-:-:S04]  /*e980*/  IADD3 R11, P4, PT, R56, R5, RZ ;  /* 0x00000005380b7210 */ /* 0x000fc80007f9e0ff */
[----:B------:R0:W-:Y:S04]  /*e990*/  STL [R1+0x1c80], R18 ;  /* 0x001c801201007387 */ /* 0x0001e80000100800 */
[----:B------:R1:W-:Y:S01]  /*e9a0*/  STL [R1+0x1cb4], R11 ;  /* 0x001cb40b01007387 */ /* 0x0003e20000100800 */
[----:B---3--:R-:W-:Y:S01]  /*e9b0*/  IMAD.X R19, R10, 0x1, R9, P3 ;  /* 0x000000010a137824 */ /* 0x008fe200018e0609 */
[----:B0-----:R-:W-:Y:S01]  /*e9c0*/  IADD3 R18, P3, PT, R56, R6, RZ ;  /* 0x0000000638127210 */ /* 0x001fe20007f7e0ff */
[----:B-1----:R-:W-:-:S03]  /*e9d0*/  IMAD.X R11, R10, 0x1, R8, P0 ;  /* 0x000000010a0b7824 */ /* 0x002fc600000e0608 */
[----:B------:R0:W-:Y:S04]  /*e9e0*/  STL [R1+0x1c88], R19 ;  /* 0x001c881301007387 */ /* 0x0001e80000100800 */
[----:B------:R1:W-:Y:S04]  /*e9f0*/  STL [R1+0x1cbc], R18 ;  /* 0x001cbc1201007387 */ /* 0x0003e80000100800 */
[----:B------:R3:W-:Y:S01]  /*ea00*/  STL [R1+0x1c90], R11 ;  /* 0x001c900b01007387 */ /* 0x0007e20000100800 */
[----:B0-----:R-:W-:Y:S01]  /*ea10*/  IADD3 R19, P0, PT, R56, R2, RZ ;  /* 0x0000000238137210 */ /* 0x001fe20007f1e0ff */
[----:B-1----:R-:W-:-:S02]  /*ea20*/  IMAD.X R18, R10, 0x1, R7, P2 ;  /* 0x000000010a127824 */ /* 0x002fc400010e0607 */
[----:B---3--:R-:W3:Y:S04]  /*ea30*/  LDL.LU R11, [R1+0xc8] ;  /* 0x0000c800010b7983 */ /* 0x008ee80000300800 */
[----:B------:R0:W-:Y:S04]  /*ea40*/  STL [R1+0x1cc4], R19 ;  /* 0x001cc41301007387 */ /* 0x0001e80000100800 */
[----:B------:R1:W-:Y:S01]  /*ea50*/  STL [R1+0x1c98], R18 ;  /* 0x001c981201007387 */ /* 0x0003e20000100800 */
[----:B----4-:R-:W-:Y:S01]  /*ea60*/  IADD3 R20, P2, PT, R17, R4, RZ ;  /* 0x0000000411147210 */ /* 0x010fe20007f5e0ff */
[----:B0-----:R-:W-:-:S04]  /*ea70*/  IMAD.X R19, R10, 0x1, R3, P1 ;  /* 0x000000010a137824 */ /* 0x001fc800008e0603 */
[----:B------:R-:W-:Y:S01]  /*ea80*/  STL [R1+0x1ccc], R20 ;  /* 0x001ccc1401007387 */ /* 0x000fe20000100800 */
[----:B-1----:R-:W-:-:S03]  /*ea90*/  IADD3 R18, P1, PT, R17, R5, RZ ;  /* 0x0000000511127210 */ /* 0x002fc60007f3e0ff */
[----:B------:R-:W4:Y:S04]  /*eaa0*/  LDL.LU R10, [R1+0xec] ;  /* 0x0000ec00010a7983 */ /* 0x000f280000300800 */
[----:B------:R2:W-:Y:S04]  /*eab0*/  STL [R1+0x1ca0], R19 ;  /* 0x001ca01301007387 */ /* 0x0005e80000100800 */
[----:B------:R0:W-:Y:S01]  /*eac0*/  STL [R1+0x1cd4], R18 ;  /* 0x001cd41201007387 */ /* 0x0001e20000100800 */
[C---:B--2---:R-:W-:Y:S01]  /*ead0*/  IMAD.X R19, R16.reuse, 0x1, R9, P5 ;  /* 0x0000000110137824 */ /* 0x044fe200028e0609 */
[----:B0-----:R-:W-:Y:S01]  /*eae0*/  IADD3 R18, P5, PT, R17, R6, RZ ;  /* 0x0000000611127210 */ /* 0x001fe20007fbe0ff */
[----:B------:R-:W-:-:S03]  /*eaf0*/  IMAD.X R20, R16, 0x1, R8, P4 ;  /* 0x0000000110147824 */ /* 0x000fc600020e0608 */
[----:B------:R0:W-:Y:S04]  /*eb00*/  STL [R1+0x1ca8], R19 ;  /* 0x001ca81301007387 */ /* 0x0001e80000100800 */
[----:B------:R1:W-:Y:S04]  /*eb10*/  STL [R1+0x1cdc], R18 ;  /* 0x001cdc1201007387 */ /* 0x0003e80000100800 */
[----:B------:R-:W-:Y:S01]  /*eb20*/  STL [R1+0x1cb0], R20 ;  /* 0x001cb01401007387 */ /* 0x000fe20000100800 */
[----:B0-----:R-:W-:-:S03]  /*eb30*/  IADD3 R19, P4, PT, R17, R2, RZ ;  /* 0x0000000211137210 */ /* 0x001fc60007f9e0ff */
[----:B------:R-:W2:Y:S01]  /*eb40*/  LDL.LU R17, [R1+0xcc] ;  /* 0x0000cc0001117983 */ /* 0x000ea20000300800 */
[----:B-1----:R-:W-:-:S03]  /*eb50*/  IMAD.X R18, R16, 0x1, R7, P3 ;  /* 0x0000000110127824 */ /* 0x002fc600018e0607 */
[----:B------:R0:W-:Y:S04]  /*eb60*/  STL [R1+0x1ce4], R19 ;  /* 0x001ce41301007387 */ /* 0x0001e80000100800 */
[----:B------:R1:W-:Y:S01]  /*eb70*/  STL [R1+0x1cb8], R18 ;  /* 0x001cb81201007387 */ /* 0x0003e20000100800 */
[----:B0-----:R-:W-:Y:S01]  /*eb80*/  IMAD.X R19, R16, 0x1, R3, P0 ;  /* 0x0000000110137824 */ /* 0x001fe200000e0603 */
[C---:B------:R-:W-:Y:S02]  /*eb90*/  IADD3 R20, P3, PT, R15.reuse, R4, RZ ;  /* 0x000000040f147210 */ /* 0x040fe40007f7e0ff */
[----:B-1----:R-:W-:-:S03]  /*eba0*/  IADD3 R18, P0, PT, R15, R5, RZ ;  /* 0x000000050f127210 */ /* 0x002fc60007f1e0ff */
[----:B------:R-:W-:Y:S04]  /*ebb0*/  STL [R1+0x1cec], R20 ;  /* 0x001cec1401007387 */ /* 0x000fe80000100800 */
[----:B------:R-:W2:Y:S04]  /*ebc0*/  LDL.LU R16, [R1+0xf4] ;  /* 0x0000f40001107983 */ /* 0x000ea80000300800 */
[----:B------:R5:W-:Y:S04]  /*ebd0*/  STL [R1+0x1cc0], R19 ;  /* 0x001cc01301007387 */ /* 0x000be80000100800 */
[----:B------:R0:W-:Y:S01]  /*ebe0*/  STL [R1+0x1cf4], R18 ;  /* 0x001cf41201007387 */ /* 0x0001e20000100800 */
[C---:B-----5:R-:W-:Y:S01]  /*ebf0*/  IMAD.X R19, R14.reuse, 0x1, R9, P2 ;  /* 0x000000010e137824 */ /* 0x060fe200010e0609 */
[----:B0-----:R-:W-:Y:S01]  /*ec00*/  IADD3 R18, P2, PT, R15, R6, RZ ;  /* 0x000000060f127210 */ /* 0x001fe20007f5e0ff */
[----:B------:R-:W-:-:S03]  /*ec10*/  IMAD.X R20, R14, 0x1, R8, P1 ;  /* 0x000000010e147824 */ /* 0x000fc600008e0608 */
[----:B------:R0:W-:Y:S04]  /*ec20*/  STL [R1+0x1cc8], R19 ;  /* 0x001cc81301007387 */ /* 0x0001e80000100800 */
[----:B------:R1:W-:Y:S04]  /*ec30*/  STL [R1+0x1cfc], R18 ;  /* 0x001cfc1201007387 */ /* 0x0003e80000100800 */
[----:B------:R5:W-:Y:S01]  /*ec40*/  STL [R1+0x1cd0], R20 ;  /* 0x001cd01401007387 */ /* 0x000be20000100800 */
[----:B0-----:R-:W-:-:S03]  /*ec50*/  IADD3 R19, P1, PT, R15, R2, RZ ;  /* 0x000000020f137210 */ /* 0x001fc60007f3e0ff */
[----:B------:R-:W2:Y:S01]  /*ec60*/  LDL.LU R15, [R1+0xd0] ;  /* 0x0000d000010f7983 */ /* 0x000ea20000300800 */
[----:B-1----:R-:W-:-:S03]  /*ec70*/  IMAD.X R18, R14, 0x1, R7, P5 ;  /* 0x000000010e127824 */ /* 0x002fc600028e0607 */
[----:B------:R0:W-:Y:S04]  /*ec80*/  STL [R1+0x1d04], R19 ;  /* 0x001d041301007387 */ /* 0x0001e80000100800 */
[----:B------:R1:W-:Y:S01]  /*ec90*/  STL [R1+0x1cd8], R18 ;  /* 0x001cd81201007387 */ /* 0x0003e20000100800 */
[C---:B-----5:R-:W-:Y:S01]  /*eca0*/  IADD3 R20, P5, PT, R13.reuse, R4, RZ ;  /* 0x000000040d147210 */ /* 0x060fe20007fbe0ff */
[----:B0-----:R-:W-:Y:S01]  /*ecb0*/  IMAD.X R19, R14, 0x1, R3, P4 ;  /* 0x000000010e137824 */ /* 0x001fe200020e0603 */
[----:B-1----:R-:W-:-:S03]  /*ecc0*/  IADD3 R18, P4, PT, R13, R5, RZ ;  /* 0x000000050d127210 */ /* 0x002fc60007f9e0ff */
[----:B------:R-:W-:Y:S04]  /*ecd0*/  STL [R1+0x1d0c], R20 ;  /* 0x001d0c1401007387 */ /* 0x000fe80000100800 */
[----:B------:R-:W5:Y:S04]  /*ece0*/  LDL.LU R14, [R1+0xfc] ;  /* 0x0000fc00010e7983 */ /* 0x000f680000300800 */
[----:B------:R0:W-:Y:S04]  /*ecf0*/  STL [R1+0x1ce0], R19 ;  /* 0x001ce01301007387 */ /* 0x0001e80000100800 */
[----:B------:R1:W-:Y:S01]  /*ed00*/  STL [R1+0x1d14], R18 ;  /* 0x001d141201007387 */ /* 0x0003e20000100800 */
[C---:B0-----:R-:W-:Y:S01]  /*ed10*/  IMAD.X R19, R12.reuse, 0x1, R9, P3 ;  /* 0x000000010c137824 */ /* 0x041fe200018e0609 */
[----:B-1----:R-:W-:Y:S01]  /*ed20*/  IADD3 R18, P3, PT, R13, R6, RZ ;  /* 0x000000060d127210 */ /* 0x002fe20007f7e0ff */
[----:B------:R-:W-:-:S03]  /*ed30*/  IMAD.X R20, R12, 0x1, R8, P0 ;  /* 0x000000010c147824 */ /* 0x000fc600000e0608 */
[----:B------:R0:W-:Y:S04]  /*ed40*/  STL [R1+0x1ce8], R19 ;  /* 0x001ce81301007387 */ /* 0x0001e80000100800 */
[----:B------:R1:W-:Y:S04]  /*ed50*/  STL [R1+0x1d1c], R18 ;  /* 0x001d1c1201007387 */ /* 0x0003e80000100800 */
[----:B------:R-:W-:Y:S01]  /*ed60*/  STL [R1+0x1cf0], R20 ;  /* 0x001cf01401007387 */ /* 0x000fe20000100800 */
[----:B0-----:R-:W-:-:S03]  /*ed70*/  IADD3 R19, P0, PT, R13, R2, RZ ;  /* 0x000000020d137210 */ /* 0x001fc60007f1e0ff */
[----:B------:R-:W5:Y:S01]  /*ed80*/  LDL.LU R13, [R1+0xd4] ;  /* 0x0000d400010d7983 */ /* 0x000f620000300800 */
[----:B-1----:R-:W-:-:S03]  /*ed90*/  IMAD.X R18, R12, 0x1, R7, P2 ;  /* 0x000000010c127824 */ /* 0x002fc600010e0607 */
[----:B------:R0:W-:Y:S04]  /*eda0*/  STL [R1+0x1d24], R19 ;  /* 0x001d241301007387 */ /* 0x0001e80000100800 */
[----:B------:R1:W-:Y:S01]  /*edb0*/  STL [R1+0x1cf8], R18 ;  /* 0x001cf81201007387 */ /* 0x0003e20000100800 */
[----:B0-----:R-:W-:Y:S01]  /*edc0*/  IMAD.X R19, R12, 0x1, R3, P1 ;  /* 0x000000010c137824 */ /* 0x001fe200008e0603 */
[C---:B---3--:R-:W-:Y:S02]  /*edd0*/  IADD3 R20, P2, PT, R11.reuse, R4, RZ ;  /* 0x000000040b147210 */ /* 0x048fe40007f5e0ff */
[----:B-1----:R-:W-:-:S03]  /*ede0*/  IADD3 R18, P1, PT, R11, R5, RZ ;  /* 0x000000050b127210 */ /* 0x002fc60007f3e0ff */
[----:B------:R4:W-:Y:S04]  /*edf0*/  STL [R1+0x1d2c], R20 ;  /* 0x001d2c1401007387 */ /* 0x0009e80000100800 */
[----:B------:R-:W3:Y:S04]  /*ee00*/  LDL.LU R12, [R1+0x104] ;  /* 0x00010400010c7983 */ /* 0x000ee80000300800 */
[----:B------:R0:W-:Y:S04]  /*ee10*/  STL [R1+0x1d00], R19 ;  /* 0x001d001301007387 */ /* 0x0001e80000100800 */
[----:B------:R1:W-:Y:S01]  /*ee20*/  STL [R1+0x1d34], R18 ;  /* 0x001d341201007387 */ /* 0x0003e20000100800 */
[----:B----4-:R-:W-:-:S02]  /*ee30*/  IMAD.X R20, R10, 0x1, R8, P4 ;  /* 0x000000010a147824 */ /* 0x010fc400020e0608 */
[----:B0-----:R-:W-:Y:S01]  /*ee40*/  IMAD.X R19, R10, 0x1, R9, P5 ;  /* 0x000000010a137824 */ /* 0x001fe200028e0609 */
[----:B-1----:R-:W-:-:S04]  /*ee50*/  IADD3 R18, P5, PT, R11, R6, RZ ;  /* 0x000000060b127210 */ /* 0x002fc80007fbe0ff */
[----:B------:R0:W-:Y:S04]  /*ee60*/  STL [R1+0x1d08], R19 ;  /* 0x001d081301007387 */ /* 0x0001e80000100800 */
[----:B------:R1:W-:Y:S04]  /*ee70*/  STL [R1+0x1d3c], R18 ;  /* 0x001d3c1201007387 */ /* 0x0003e80000100800 */
[----:B------:R-:W-:Y:S01]  /*ee80*/  STL [R1+0x1d10], R20 ;  /* 0x001d101401007387 */ /* 0x000fe20000100800 */
[----:B0-----:R-:W-:-:S03]  /*ee90*/  IADD3 R19, P4, PT, R11, R2, RZ ;  /* 0x000000020b137210 */ /* 0x001fc60007f9e0ff */
[----:B------:R-:W4:Y:S01]  /*eea0*/  LDL.LU R11, [R1+0xd8] ;  /* 0x0000d800010b7983 */ /* 0x000f220000300800 */
[----:B-1----:R-:W-:-:S03]  /*eeb0*/  IMAD.X R18, R10, 0x1, R7, P3 ;  /* 0x000000010a127824 */ /* 0x002fc600018e0607 */
[----:B------:R0:W-:Y:S04]  /*eec0*/  STL [R1+0x1d44], R19 ;  /* 0x001d441301007387 */ /* 0x0001e80000100800 */
[----:B------:R1:W-:Y:S01]  /*eed0*/  STL [R1+0x1d18], R18 ;  /* 0x001d181201007387 */ /* 0x0003e20000100800 */
[----:B0-----:R-:W-:Y:S01]  /*eee0*/  IMAD.X R19, R10, 0x1, R3, P0 ;  /* 0x000000010a137824 */ /* 0x001fe200000e0603 */
[C---:B--2---:R-:W-:Y:S02]  /*eef0*/  IADD3 R20, P3, PT, R17.reuse, R4, RZ ;  /* 0x0000000411147210 */ /* 0x044fe40007f7e0ff */
[----:B-1----:R-:W-:-:S03]  /*ef00*/  IADD3 R18, P0, PT, R17, R5, RZ ;  /* 0x0000000511127210 */ /* 0x002fc60007f1e0ff */
[----:B------:R0:W-:Y:S04]  /*ef10*/  STL [R1+0x1d4c], R20 ;  /* 0x001d4c1401007387 */ /* 0x0001e80000100800 */
[----:B------:R-:W2:Y:S04]  /*ef20*/  LDL.LU R10, [R1+0x10c] ;  /* 0x00010c00010a7983 */ /* 0x000ea80000300800 */
[----:B------:R1:W-:Y:S04]  /*ef30*/  STL [R1+0x1d20], R19 ;  /* 0x001d201301007387 */ /* 0x0003e80000100800 */
[----:B------:R0:W-:Y:S02]  /*ef40*/  STL [R1+0x1d54], R18 ;  /* 0x001d541201007387 */ /* 0x0001e40000100800 */
[C---:B0-----:R-:W-:Y:S01]  /*ef50*/  IMAD.X R20, R16.reuse, 0x1, R9, P2 ;  /* 0x0000000110147824 */ /* 0x041fe200010e0609 */
[C---:B-1----:R-:W-:Y:S01]  /*ef60*/  IADD3 R19, P2, PT, R17.reuse, R6, RZ ;  /* 0x0000000611137210 */ /* 0x042fe20007f5e0ff */
[----:B------:R-:W-:Y:S01]  /*ef70*/  IMAD.X R18, R16, 0x1, R8, P1 ;  /* 0x0000000110127824 */ /* 0x000fe200008e0608 */
[----:B------:R-:W-:-:S02]  /*ef80*/  IADD3 R17, P1, PT, R17, R2, RZ ;  /* 0x0000000211117210 */ /* 0x000fc40007f3e0ff */
[----:B------:R-:W-:Y:S04]  /*ef90*/  STL [R1+0x1d28], R20 ;  /* 0x001d281401007387 */ /* 0x000fe80000100800 */
[----:B------:R0:W-:Y:S04]  /*efa0*/  STL [R1+0x1d5c], R19 ;  /* 0x001d5c1301007387 */ /* 0x0001e80000100800 */
[----:B------:R1:W-:Y:S01]  /*efb0*/  STL [R1+0x1d30], R18 ;  /* 0x001d301201007387 */ /* 0x0003e20000100800 */
[----:B0-----:R-:W-:-:S03]  /*efc0*/  IMAD.X R19, R16, 0x1, R7, P5 ;  /* 0x0000000110137824 */ /* 0x001fc600028e0607 */
[----:B-1----:R-:W2:Y:S04]  /*efd0*/  LDL.LU R18, [R1+0xdc] ;  /* 0x0000dc0001127983 */ /* 0x002ea80000300800 */
[----:B------:R0:W-:Y:S04]  /*efe0*/  STL [R1+0x1d64], R17 ;  /* 0x001d641101007387 */ /* 0x0001e80000100800 */
[----:B------:R1:W-:Y:S01]  /*eff0*/  STL [R1+0x1d38], R19 ;  /* 0x001d381301007387 */ /* 0x0003e20000100800 */
[C---:B0-----:R-:W-:Y:S01]  /*f000*/  IADD3 R17, P5, PT, R15.reuse, R4, RZ ;  /* 0x000000040f117210 */ /* 0x041fe20007fbe0ff */
[----:B-1----:R-:W-:Y:S01]  /*f010*/  IMAD.X R19, R16, 0x1, R3, P4 ;  /* 0x0000000110137824 */ /* 0x002fe200020e0603 */
[----:B------:R-:W-:-:S03]  /*f020*/  IADD3 R16, P4, PT, R15, R5, RZ ;  /* 0x000000050f107210 */ /* 0x000fc60007f9e0ff */
[----:B------:R0:W-:Y:S04]  /*f030*/  STL [R1+0x1d6c], R17 ;  /* 0x001d6c1101007387 */ /* 0x0001e80000100800 */
[----:B0-----:R-:W2:Y:S04]  /*f040*/  LDL.LU R17, [R1+0x110] ;  /* 0x0001100001117983 */ /* 0x001ea80000300800 */
[----:B------:R0:W-:Y:S04]  /*f050*/  STL [R1+0x1d40], R19 ;  /* 0x001d401301007387 */ /* 0x0001e80000100800 */
[----:B------:R1:W-:Y:S01]  /*f060*/  STL [R1+0x1d74], R16 ;  /* 0x001d741001007387 */ /* 0x0003e20000100800 */
[----:B-----5:R-:W-:Y:S01]  /*f070*/  IMAD.X R20, R14, 0x1, R9, P3 ;  /* 0x000000010e147824 */ /* 0x020fe200018e0609 */
[----:B0-----:R-:W-:-:S04]  /*f080*/  IADD3 R19, P3, PT, R15, R6, RZ ;  /* 0x000000060f137210 */ /* 0x001fc80007f7e0ff */
        /* <DEDUP_REMOVED lines=16> */
[C---:B---3--:R-:W-:Y:S01]  /*f190*/  IMAD.X R19, R12.reuse, 0x1, R9, P5 ;  /* 0x000000010c137824 */ /* 0x048fe200028e0609 */
[----:B------:R-:W-:Y:S01]  /*f1a0*/  IADD3 R20, P5, PT, R13, R6, RZ ;  /* 0x000000060d147210 */ /* 0x000fe20007fbe0ff */
[----:B0-----:R-:W-:-:S03]  /*f1b0*/  IMAD.X R14, R12, 0x1, R8, P4 ;  /* 0x000000010c0e7824 */ /* 0x001fc600020e0608 */
[----:B------:R0:W-:Y:S04]  /*f1c0*/  STL [R1+0x1d68], R19 ;  /* 0x001d681301007387 */ /* 0x0001e80000100800 */
[----:B------:R-:W-:Y:S01]  /*f1d0*/  STL [R1+0x1d9c], R20 ;  /* 0x001d9c1401007387 */ /* 0x000fe20000100800 */
[----:B0-----:R-:W-:-:S03]  /*f1e0*/  IADD3 R19, P4, PT, R13, R2, RZ ;  /* 0x000000020d137210 */ /* 0x001fc60007f9e0ff */
[----:B------:R0:W-:Y:S01]  /*f1f0*/  STL [R1+0x1d70], R14 ;  /* 0x001d700e01007387 */ /* 0x0001e20000100800 */
[C---:B------:R-:W-:Y:S02]  /*f200*/  IMAD.X R13, R12.reuse, 0x1, R7, P3 ;  /* 0x000000010c0d7824 */ /* 0x040fe400018e0607 */
[----:B------:R-:W-:Y:S01]  /*f210*/  IMAD.X R12, R12, 0x1, R3, P0 ;  /* 0x000000010c0c7824 */ /* 0x000fe200000e0603 */
[----:B0-----:R-:W3:Y:S04]  /*f220*/  LDL.LU R14, [R1+0xe8] ;  /* 0x0000e800010e7983 */ /* 0x001ee80000300800 */
[----:B------:R0:W-:Y:S01]  /*f230*/  STL [R1+0x1da4], R19 ;  /* 0x001da41301007387 */ /* 0x0001e20000100800 */
[----:B----4-:R-:W-:-:S03]  /*f240*/  IADD3 R20, P0, PT, R11, R5, RZ ;  /* 0x000000050b147210 */ /* 0x010fc60007f1e0ff */
[----:B------:R1:W-:Y:S01]  /*f250*/  STL [R1+0x1d78], R13 ;  /* 0x001d780d01007387 */ /* 0x0003e20000100800 */
[----:B0-----:R-:W-:-:S03]  /*f260*/  IADD3 R19, P3, PT, R11, R4, RZ ;  /* 0x000000040b137210 */ /* 0x001fc60007f7e0ff */
[----:B-1----:R-:W4:Y:S04]  /*f270*/  LDL.LU R13, [R1+0x118] ;  /* 0x00011800010d7983 */ /* 0x002f280000300800 */
[----:B------:R2:W-:Y:S04]  /*f280*/  STL [R1+0x1dac], R19 ;  /* 0x001dac1301007387 */ /* 0x0005e80000100800 */
[----:B------:R0:W-:Y:S04]  /*f290*/  STL [R1+0x1d80], R12 ;  /* 0x001d800c01007387 */ /* 0x0001e80000100800 */
[----:B------:R1:W-:Y:S01]  /*f2a0*/  STL [R1+0x1db4], R20 ;  /* 0x001db41401007387 */ /* 0x0003e20000100800 */
[C---:B--2---:R-:W-:Y:S01]  /*f2b0*/  IMAD.X R19, R10.reuse, 0x1, R9, P2 ;  /* 0x000000010a137824 */ /* 0x044fe200010e0609 */
[----:B0-----:R-:W-:Y:S01]  /*f2c0*/  IADD3 R12, P2, PT, R11, R6, RZ ;  /* 0x000000060b0c7210 */ /* 0x001fe20007f5e0ff */
[----:B-1----:R-:W-:-:S03]  /*f2d0*/  IMAD.X R20, R10, 0x1, R8, P1 ;  /* 0x000000010a147824 */ /* 0x002fc600008e0608 */
[----:B------:R0:W-:Y:S04]  /*f2e0*/  STL [R1+0x1d88], R19 ;  /* 0x001d881301007387 */ /* 0x0001e80000100800 */
[----:B------:R1:W-:Y:S01]  /*f2f0*/  STL [R1+0x1dbc], R12 ;  /* 0x001dbc0c01007387 */ /* 0x0003e20000100800 */
[----:B0-----:R-:W-:Y:S01]  /*f300*/  IADD3 R19, P1, PT, R11, R2, RZ ;  /* 0x000000020b137210 */ /* 0x001fe20007f3e0ff */
[C---:B------:R-:W-:Y:S02]  /*f310*/  IMAD.X R11, R10.reuse, 0x1, R7, P5 ;  /* 0x000000010a0b7824 */ /* 0x040fe400028e0607 */
[----:B-1----:R-:W2:Y:S04]  /*f320*/  LDL.LU R12, [R1+0xf0] ;  /* 0x0000f000010c7983 */ /* 0x002ea80000300800 */
[----:B------:R-:W-:Y:S04]  /*f330*/  STL [R1+0x1d90], R20 ;  /* 0x001d901401007387 */ /* 0x000fe80000100800 */
[----:B------:R-:W-:Y:S01]  /*f340*/  STL [R1+0x1dc4], R19 ;  /* 0x001dc41301007387 */ /* 0x000fe20000100800 */
[----:B------:R-:W-:-:S03]  /*f350*/  IMAD.X R10, R10, 0x1, R3, P4 ;  /* 0x000000010a0a7824 */ /* 0x000fc600020e0603 */
[----:B------:R0:W-:Y:S04]  /*f360*/  STL [R1+0x1d98], R11 ;  /* 0x001d980b01007387 */ /* 0x0001e80000100800 */
[----:B0-----:R-:W2:Y:S01]  /*f370*/  LDL.LU R11, [R1+0x11c] ;  /* 0x00011c00010b7983 */ /* 0x001ea20000300800 */
[----:B------:R-:W-:-:S05]  /*f380*/  IADD3 R19, P5, PT, R18, R4, RZ ;  /* 0x0000000412137210 */ /* 0x000fca0007fbe0ff */
[----:B------:R0:W-:Y:S04]  /*f390*/  STL [R1+0x1dcc], R19 ;  /* 0x001dcc1301007387 */ /* 0x0001e80000100800 */
[----:B------:R1:W-:Y:S01]  /*f3a0*/  STL [R1+0x1da0], R10 ;  /* 0x001da00a01007387 */ /* 0x0003e20000100800 */
[----:B0-----:R-:W-:-:S05]  /*f3b0*/  IADD3 R19, P4, PT, R18, R5, RZ ;  /* 0x0000000512137210 */ /* 0x001fca0007f9e0ff */
[----:B------:R0:W-:Y:S01]  /*f3c0*/  STL [R1+0x1dd4], R19 ;  /* 0x001dd41301007387 */ /* 0x0001e20000100800 */
[C---:B-1----:R-:W-:Y:S01]  /*f3d0*/  IMAD.X R10, R17.reuse, 0x1, R9, P3 ;  /* 0x00000001110a7824 */ /* 0x042fe200018e0609 */
[----:B------:R-:W-:Y:S01]  /*f3e0*/  IADD3 R20, P3, PT, R18, R6, RZ ;  /* 0x0000000612147210 */ /* 0x000fe20007f7e0ff */
[----:B0-----:R-:W-:-:S03]  /*f3f0*/  IMAD.X R19, R17, 0x1, R8, P0 ;  /* 0x0000000111137824 */ /* 0x001fc600000e0608 */
[----:B------:R0:W-:Y:S04]  /*f400*/  STL [R1+0x1da8], R10 ;  /* 0x001da80a01007387 */ /* 0x0001e80000100800 */
[----:B0-----:R-:W2:Y:S04]  /*f410*/  LDL.LU R10, [R1+0xf8] ;  /* 0x0000f800010a7983 */ /* 0x001ea80000300800 */
[----:B------:R0:W-:Y:S04]  /*f420*/  STL [R1+0x1ddc], R20 ;  /* 0x001ddc1401007387 */ /* 0x0001e80000100800 */
[----:B------:R1:W-:Y:S01]  /*f430*/  STL [R1+0x1db0], R19 ;  /* 0x001db01301007387 */ /* 0x0003e20000100800 */
[----:B0-----:R-:W-:Y:S01]  /*f440*/  IADD3 R20, P0, PT, R18, R2, RZ ;  /* 0x0000000212147210 */ /* 0x001fe20007f1e0ff */
[----:B-1----:R-:W-:Y:S01]  /*f450*/  IMAD.X R19, R17, 0x1, R7, P2 ;  /* 0x0000000111137824 */ /* 0x002fe200010e0607 */
[----:B-----5:R-:W-:-:S03]  /*f460*/  IADD3 R18, P2, PT, R16, R4, RZ ;  /* 0x0000000410127210 */ /* 0x020fc60007f5e0ff */
[----:B------:R-:W-:Y:S01]  /*f470*/  STL [R1+0x1de4], R20 ;  /* 0x001de41401007387 */ /* 0x000fe20000100800 */
[----:B------:R-:W-:-:S03]  /*f480*/  IMAD.X R17, R17, 0x1, R3, P1 ;  /* 0x0000000111117824 */ /* 0x000fc600008e0603 */
[----:B------:R-:W-:Y:S04]  /*f490*/  STL [R1+0x1db8], R19 ;  /* 0x001db81301007387 */ /* 0x000fe80000100800 */
[----:B------:R-:W5:Y:S04]  /*f4a0*/  LDL.LU R61, [R1+0x120] ;  /* 0x00012000013d7983 */ /* 0x000f680000300800 */
[----:B------:R0:W-:Y:S04]  /*f4b0*/  STL [R1+0x1dec], R18 ;  /* 0x001dec1201007387 */ /* 0x0001e80000100800 */
[----:B------:R1:W-:Y:S01]  /*f4c0*/  STL [R1+0x1dc0], R17 ;  /* 0x001dc01101007387 */ /* 0x0003e20000100800 */
[----:B0-----:R-:W-:-:S05]  /*f4d0*/  IADD3 R18, P1, PT, R16, R5, RZ ;  /* 0x0000000510127210 */ /* 0x001fca0007f3e0ff */
[----:B------:R0:W-:Y:S01]  /*f4e0*/  STL [R1+0x1df4], R18 ;  /* 0x001df41201007387 */ /* 0x0001e20000100800 */
[----:B-1----:R-:W-:Y:S01]  /*f4f0*/  IMAD.X R17, R15, 0x1, R9, P5 ;  /* 0x000000010f117824 */ /* 0x002fe200028e0609 */
[----:B------:R-:W-:-:S04]  /*f500*/  IADD3 R19, P5, PT, R16, R6, RZ ;  /* 0x0000000610137210 */ /* 0x000fc80007fbe0ff */
[----:B------:R1:W-:Y:S01]  /*f510*/  STL [R1+0x1dc8], R17 ;  /* 0x001dc81101007387 */ /* 0x0003e20000100800 */
[----:B0-----:R-:W-:-:S03]  /*f520*/  IMAD.X R18, R15, 0x1, R8, P4 ;  /* 0x000000010f127824 */ /* 0x001fc600020e0608 */
[----:B------:R-:W-:Y:S04]  /*f530*/  STL [R1+0x1dfc], R19 ;  /* 0x001dfc1301007387 */ /* 0x000fe80000100800 */
[----:B------:R-:W-:Y:S04]  /*f540*/  STL [R1+0x1dd0], R18 ;  /* 0x001dd01201007387 */ /* 0x000fe80000100800 */
[----:B------:R-:W5:Y:S01]  /*f550*/  LDL.LU R20, [R1+0x100] ;  /* 0x0001000001147983 */ /* 0x000f620000300800 */
[----:B-1----:R-:W-:Y:S01]  /*f560*/  IADD3 R17, P4, PT, R16, R2, RZ ;  /* 0x0000000210117210 */ /* 0x002fe20007f9e0ff */
[----:B------:R-:W-:-:S04]  /*f570*/  IMAD.X R16, R15, 0x1, R7, P3 ;  /* 0x000000010f107824 */ /* 0x000fc800018e0607 */
[----:B------:R-:W-:Y:S04]  /*f580*/  STL [R1+0x1e04], R17 ;  /* 0x001e041101007387 */ /* 0x000fe80000100800 */
[----:B------:R0:W-:Y:S02]  /*f590*/  STL [R1+0x1dd8], R16 ;  /* 0x001dd81001007387 */ /* 0x0001e40000100800 */
[----:B0-----:R-:W-:Y:S01]  /*f5a0*/  IMAD.X R16, R15, 0x1, R3, P0 ;  /* 0x000000010f107824 */ /* 0x001fe200000e0603 */
[C---:B---3--:R-:W-:Y:S02]  /*f5b0*/  IADD3 R17, P3, PT, R14.reuse, R4, RZ ;  /* 0x000000040e117210 */ /* 0x048fe40007f7e0ff */
[----:B------:R-:W-:-:S03]  /*f5c0*/  IADD3 R15, P0, PT, R14, R5, RZ ;  /* 0x000000050e0f7210 */ /* 0x000fc60007f1e0ff */
[----:B------:R4:W-:Y:S04]  /*f5d0*/  STL [R1+0x1e0c], R17 ;  /* 0x001e0c1101007387 */ /* 0x0009e80000100800 */
[----:B------:R0:W-:Y:S04]  /*f5e0*/  STL [R1+0x1de0], R16 ;  /* 0x001de01001007387 */ /* 0x0001e80000100800 */
[----:B------:R1:W-:Y:S01]  /*f5f0*/  STL [R1+0x1e14], R15 ;  /* 0x001e140f01007387 */ /* 0x0003e20000100800 */
[----:B----4-:R-:W-:Y:S01]  /*f600*/  IMAD.X R17, R13, 0x1, R9, P2 ;  /* 0x000000010d117824 */ /* 0x010fe200010e0609 */
[----:B0-----:R-:W-:-:S04]  /*f610*/  IADD3 R16, P2, PT, R14, R6, RZ ;  /* 0x000000060e107210 */ /* 0x001fc80007f5e0ff */
[----:B------:R-:W-:Y:S01]  /*f620*/  STL [R1+0x1de8], R17 ;  /* 0x001de81101007387 */ /* 0x000fe20000100800 */
[C---:B-1----:R-:W-:Y:S01]  /*f630*/  IMAD.X R15, R13.reuse, 0x1, R8, P1 ;  /* 0x000000010d0f7824 */ /* 0x042fe200008e0608 */
[----:B------:R-:W-:Y:S02]  /*f640*/  IADD3 R14, P1, PT, R14, R2, RZ ;  /* 0x000000020e0e7210 */ /* 0x000fe40007f3e0ff */
[----:B------:R-:W3:Y:S04]  /*f650*/  LDL.LU R19, [R1+0x124] ;  /* 0x0001240001137983 */ /* 0x000ee80000300800 */
[----:B------:R0:W-:Y:S04]  /*f660*/  STL [R1+0x1e1c], R16 ;  /* 0x001e1c1001007387 */ /* 0x0001e80000100800 */
[----:B------:R-:W-:Y:S01]  /*f670*/  STL [R1+0x1df0], R15 ;  /* 0x001df00f01007387 */ /* 0x000fe20000100800 */
[----:B0-----:R-:W-:-:S03]  /*f680*/  IMAD.X R16, R13, 0x1, R7, P5 ;  /* 0x000000010d107824 */ /* 0x001fc600028e0607 */
[----:B------:R0:W-:Y:S04]  /*f690*/  STL [R1+0x1e24], R14 ;  /* 0x001e240e01007387 */ /* 0x0001e80000100800 */
[----:B------:R-:W-:Y:S04]  /*f6a0*/  STL [R1+0x1df8], R16 ;  /* 0x001df81001007387 */ /* 0x000fe80000100800 */
[----:B------:R-:W4:Y:S01]  /*f6b0*/  LDL.LU R18, [R1+0x108] ;  /* 0x0001080001127983 */ /* 0x000f220000300800 */
[----:B0-----:R-:W-:Y:S01]  /*f6c0*/  IMAD.X R14, R13, 0x1, R3, P4 ;  /* 0x000000010d0e7824 */ /* 0x001fe200020e0603 */
[----:B--2---:R-:W-:-:S02]  /*f6d0*/  IADD3 R15, P5, PT, R12, R4, RZ ;  /* 0x000000040c0f7210 */ /* 0x004fc40007fbe0ff */
[----:B------:R-:W-:-:S03]  /*f6e0*/  IADD3 R13, P4, PT, R12, R5, RZ ;  /* 0x000000050c0d7210 */ /* 0x000fc60007f9e0ff */
[----:B------:R0:W-:Y:S04]  /*f6f0*/  STL [R1+0x1e2c], R15 ;  /* 0x001e2c0f01007387 */ /* 0x0001e80000100800 */
[----:B------:R1:W-:Y:S04]  /*f700*/  STL [R1+0x1e00], R14 ;  /* 0x001e000e01007387 */ /* 0x0003e80000100800 */
[----:B------:R2:W-:Y:S01]  /*f710*/  STL [R1+0x1e34], R13 ;  /* 0x001e340d01007387 */ /* 0x0005e20000100800 */
[C---:B0-----:R-:W-:Y:S01]  /*f720*/  IMAD.X R15, R11.reuse, 0x1, R9, P3 ;  /* 0x000000010b0f7824 */ /* 0x041fe200018e0609 */
[C---:B-1----:R-:W-:Y:S01]  /*f730*/  IADD3 R14, P3, PT, R12.reuse, R6, RZ ;  /* 0x000000060c0e7210 */ /* 0x042fe20007f7e0ff */
[----:B--2---:R-:W-:Y:S01]  /*f740*/  IMAD.X R13, R11, 0x1, R8, P0 ;  /* 0x000000010b0d7824 */ /* 0x004fe200000e0608 */
[----:B------:R-:W-:-:S02]  /*f750*/  IADD3 R12, P0, PT, R12, R2, RZ ;  /* 0x000000020c0c7210 */ /* 0x000fc40007f1e0ff */
[----:B------:R-:W-:Y:S04]  /*f760*/  STL [R1+0x1e08], R15 ;  /* 0x001e080f01007387 */ /* 0x000fe80000100800 */
[----:B------:R0:W-:Y:S04]  /*f770*/  STL [R1+0x1e3c], R14 ;  /* 0x001e3c0e01007387 */ /* 0x0001e80000100800 */
[----:B------:R-:W-:Y:S01]  /*f780*/  STL [R1+0x1e10], R13 ;  /* 0x001e100d01007387 */ /* 0x000fe20000100800 */
[----:B0-----:R-:W-:-:S03]  /*f790*/  IMAD.X R14, R11, 0x1, R7, P2 ;  /* 0x000000010b0e7824 */ /* 0x001fc600010e0607 */
[----:B------:R0:W-:Y:S04]  /*f7a0*/  STL [R1+0x1e44], R12 ;  /* 0x001e440c01007387 */ /* 0x0001e80000100800 */
[----:B------:R-:W-:Y:S04]  /*f7b0*/  STL [R1+0x1e18], R14 ;  /* 0x001e180e01007387 */ /* 0x000fe80000100800 */
[----:B------:R-:W2:Y:S01]  /*f7c0*/  LDL R17, [R1+0x8fc] ;  /* 0x0008fc0001117983 */ /* 0x000ea20000100800 */
[----:B0-----:R-:W-:Y:S01]  /*f7d0*/  IMAD.X R12, R11, 0x1, R3, P1 ;  /* 0x000000010b0c7824 */ /* 0x001fe200008e0603 */
[----:B------:R-:W-:-:S02]  /*f7e0*/  IADD3 R13, P2, PT, R10, R4, RZ ;  /* 0x000000040a0d7210 */ /* 0x000fc40007f5e0ff */
[----:B------:R-:W-:-:S03]  /*f7f0*/  IADD3 R11, P1, PT, R10, R5, RZ ;  /* 0x000000050a0b7210 */ /* 0x000fc60007f3e0ff */
[----:B------:R-:W-:Y:S04]  /*f800*/  STL [R1+0x1e4c], R13 ;  /* 0x001e4c0d01007387 */ /* 0x000fe80000100800 */
[----:B------:R5:W-:Y:S04]  /*f810*/  STL [R1+0x1e20], R12 ;  /* 0x001e200c01007387 */ /* 0x000be80000100800 */
[----:B------:R-:W2:Y:S04]  /*f820*/  LDL R16, [R1+0x8f4] ;  /* 0x0008f40001107983 */ /* 0x000ea80000100800 */
[----:B------:R0:W-:Y:S04]  /*f830*/  STL [R1+0x1e54], R11 ;  /* 0x001e540b01007387 */ /* 0x0001e80000100800 */
[----:B------:R-:W2:Y:S01]  /*f840*/  LDL R15, [R1+0x8ec] ;  /* 0x0008ec00010f7983 */ /* 0x000ea20000100800 */
[C---:B-----5:R-:W-:Y:S01]  /*f850*/  IMAD.X R12, R61.reuse, 0x1, R9, P5 ;  /* 0x000000013d0c7824 */ /* 0x060fe200028e0609 */
[----:B0-----:R-:W-:Y:S01]  /*f860*/  IADD3 R11, P5, PT, R10, R6, RZ ;  /* 0x000000060a0b7210 */ /* 0x001fe20007fbe0ff */
[----:B------:R-:W-:-:S03]  /*f870*/  IMAD.X R13, R61, 0x1, R8, P4 ;  /* 0x000000013d0d7824 */ /* 0x000fc600020e0608 */
[----:B------:R0:W-:Y:S04]  /*f880*/  STL [R1+0x1e28], R12 ;  /* 0x001e280c01007387 */ /* 0x0001e80000100800 */
[----:B------:R-:W5:Y:S04]  /*f890*/  LDL R14, [R1+0x8e4] ;  /* 0x0008e400010e7983 */ /* 0x000f680000100800 */
[----:B------:R1:W-:Y:S01]  /*f8a0*/  STL [R1+0x1e5c], R11 ;  /* 0x001e5c0b01007387 */ /* 0x0003e20000100800 */
[----:B0-----:R-:W-:-:S03]  /*f8b0*/  IADD3 R12, P4, PT, R10, R2, RZ ;  /* 0x000000020a0c7210 */ /* 0x001fc60007f9e0ff */
[----:B------:R0:W-:Y:S01]  /*f8c0*/  STL [R1+0x1e30], R13 ;  /* 0x001e300d01007387 */ /* 0x0001e20000100800 */
[----:B-1----:R-:W-:-:S03]  /*f8d0*/  IMAD.X R11, R61, 0x1, R7, P3 ;  /* 0x000000013d0b7824 */ /* 0x002fc600018e0607 */
[----:B------:R1:W-:Y:S04]  /*f8e0*/  STL [R1+0x1e60], R12 ;  /* 0x001e600c01007387 */ /* 0x0003e80000100800 */
[----:B0-----:R-:W5:Y:S04]  /*f8f0*/  LDL R13, [R1+0x8f8] ;  /* 0x0008f800010d7983 */ /* 0x001f680000100800 */
[----:B------:R0:W-:Y:S04]  /*f900*/  STL [R1+0x1e38], R11 ;  /* 0x001e380b01007387 */ /* 0x0001e80000100800 */
[----:B-1----:R-:W5:Y:S01]  /*f910*/  LDL R12, [R1+0x8f0] ;  /* 0x0008f000010c7983 */ /* 0x002f620000100800 */
[----:B------:R-:W-:-:S05]  /*f920*/  IADD3 R10, P3, PT, R20, R4, RZ ;  /* 0x00000004140a7210 */ /* 0x000fca0007f7e0ff */
[----:B------:R1:W-:Y:S04]  /*f930*/  STL [R1+0x1e64], R10 ;  /* 0x001e640a01007387 */ /* 0x0003e80000100800 */
[----:B0-----:R-:W5:Y:S04]  /*f940*/  LDL R11, [R1+0x8e8] ;  /* 0x0008e800010b7983 */ /* 0x001f680000100800 */
[----:B-1----:R-:W5:Y:S01]  /*f950*/  LDL R10, [R1+0x8e0] ;  /* 0x0008e000010a7983 */ /* 0x002f620000100800 */
[----:B------:R-:W-:Y:S01]  /*f960*/  IMAD.X R23, R61, 0x1, R3, P0 ;  /* 0x000000013d177824 */ /* 0x000fe200000e0603 */
[----:B------:R-:W-:-:S04]  /*f970*/  IADD3 R22, P0, PT, R20, R5, RZ ;  /* 0x0000000514167210 */ /* 0x000fc80007f1e0ff */
[----:B------:R0:W-:Y:S04]  /*f980*/  STL [R1+0x1e40], R23 ;  /* 0x001e401701007387 */ /* 0x0001e80000100800 */
[----:B------:R1:W-:Y:S01]  /*f990*/  STL [R1+0x1e68], R22 ;  /* 0x001e681601007387 */ /* 0x0003e20000100800 */
[----:B------:R-:W-:Y:S01]  /*f9a0*/  USHF.R.S32.HI UR25, URZ, 0x1f, UR12 ;  /* 0x0000001fff197899 */ /* 0x000fe2000801140c */
[C---:B---3--:R-:W-:Y:S01]  /*f9b0*/  IMAD.X R21, R19.reuse, 0x1, R9, P2 ;  /* 0x0000000113157824 */ /* 0x048fe200010e0609 */
[----:B0-----:R-:W-:Y:S01]  /*f9c0*/  IADD3 R23, P2, PT, R20, R6, RZ ;  /* 0x0000000614177210 */ /* 0x001fe20007f5e0ff */
[----:B-1----:R-:W-:-:S03]  /*f9d0*/  IMAD.X R22, R19, 0x1, R8, P1 ;  /* 0x0000000113167824 */ /* 0x002fc600008e0608 */
[----:B------:R0:W-:Y:S04]  /*f9e0*/  STL [R1+0x1e48], R21 ;  /* 0x001e481501007387 */ /* 0x0001e80000100800 */
[----:B------:R-:W-:Y:S01]  /*f9f0*/  STL [R1+0x1e6c], R23 ;  /* 0x001e6c1701007387 */ /* 0x000fe20000100800 */
[----:B0-----:R-:W-:Y:S01]  /*fa00*/  IADD3 R21, P1, PT, R20, R2, RZ ;  /* 0x0000000214157210 */ /* 0x001fe20007f3e0ff */
[C---:B------:R-:W-:Y:S02]  /*fa10*/  IMAD.X R20, R19.reuse, 0x1, R7, P5 ;  /* 0x0000000113147824 */ /* 0x040fe400028e0607 */
[----:B------:R-:W-:Y:S01]  /*fa20*/  STL [R1+0x1e50], R22 ;  /* 0x001e501601007387 */ /* 0x000fe20000100800 */
[----:B------:R-:W-:Y:S01]  /*fa30*/  IMAD.X R19, R19, 0x1, R3, P4 ;  /* 0x0000000113137824 */ /* 0x000fe200020e0603 */
[----:B----4-:R-:W-:-:S02]  /*fa40*/  IADD3 R4, P5, PT, R18, R4, RZ ;  /* 0x0000000412047210 */ /* 0x010fc40007fbe0ff */
[----:B------:R-:W-:Y:S01]  /*fa50*/  STL [R1+0x1e70], R21 ;  /* 0x001e701501007387 */ /* 0x000fe20000100800 */
[----:B------:R-:W-:-:S03]  /*fa60*/  IADD3 R5, P4, PT, R18, R5, RZ ;  /* 0x0000000512057210 */ /* 0x000fc60007f9e0ff */
[----:B------:R-:W-:Y:S04]  /*fa70*/  STL [R1+0x1e58], R20 ;  /* 0x001e581401007387 */ /* 0x000fe80000100800 */
[----:B------:R0:W-:Y:S04]  /*fa80*/  STL [R1+0x16a4], R4 ;  /* 0x0016a40401007387 */ /* 0x0001e80000100800 */
[----:B------:R-:W-:Y:S01]  /*fa90*/  STL [R1+0x16a0], R19 ;  /* 0x0016a01301007387 */ /* 0x000fe20000100800 */
[----:B0-----:R-:W-:Y:S01]  /*faa0*/  IMAD.X R4, R0, 0x1, R9, P3 ;  /* 0x0000000100047824 */ /* 0x001fe200018e0609 */
[----:B------:R-:W-:-:S02]  /*fab0*/  IADD3 R6, P3, PT, R18, R6, RZ ;  /* 0x0000000612067210 */ /* 0x000fc40007f7e0ff */
[----:B------:R0:W-:Y:S04]  /*fac0*/  STL [R1+0x169c], R5 ;  /* 0x00169c0501007387 */ /* 0x0001e80000100800 */
[----:B------:R1:W-:Y:S01]  /*fad0*/  STL [R1+0x1698], R4 ;  /* 0x0016980401007387 */ /* 0x0003e20000100800 */
[----:B0-----:R-:W-:-:S03]  /*fae0*/  IMAD.X R5, R0, 0x1, R8, P0 ;  /* 0x0000000100057824 */ /* 0x001fc600000e0608 */
[----:B------:R-:W-:Y:S01]  /*faf0*/  STL [R1+0x1694], R6 ;  /* 0x0016940601007387 */ /* 0x000fe20000100800 */
[----:B-1----:R-:W-:-:S03]  /*fb00*/  IADD3 R4, P0, PT, R18, R2, RZ ;  /* 0x0000000212047210 */ /* 0x002fc60007f1e0ff */
[----:B------:R0:W-:Y:S04]  /*fb10*/  STL [R1+0x1690], R5 ;  /* 0x0016900501007387 */ /* 0x0001e80000100800 */
[----:B------:R-:W-:Y:S01]  /*fb20*/  STL [R1+0x1684], R4 ;  /* 0x0016840401007387 */ /* 0x000fe20000100800 */
[C---:B0-----:R-:W-:Y:S02]  /*fb30*/  IMAD.X R5, R0.reuse, 0x1, R7, P2 ;  /* 0x0000000100057824 */ /* 0x041fe400010e0607 */
[----:B------:R-:W-:Y:S01]  /*fb40*/  IMAD.X R6, R0, 0x1, R3, P1 ;  /* 0x0000000100067824 */ /* 0x000fe200008e0603 */
[----:B------:R-:W-:Y:S02]  /*fb50*/  SHF.R.S32.HI R2, RZ, 0x1f, R18 ;  /* 0x0000001fff027819 */ /* 0x000fe40000011412 */
[----:B------:R0:W-:Y:S04]  /*fb60*/  STL [R1+0x167c], R5 ;  /* 0x00167c0501007387 */ /* 0x0001e80000100800 */
[----:B------:R-:W3:Y:S01]  /*fb70*/  LDL.LU R0, [R1+0x2838] ;  /* 0x0028380001007983 */ /* 0x000ee20000300800 */
[----:B0-----:R-:W-:-:S02]  /*fb80*/  IMAD.X R5, R2, 0x1, R9, P5 ;  /* 0x0000000102057824 */ /* 0x001fc400028e0609 */
[----:B------:R-:W-:Y:S01]  /*fb90*/  IMAD.X R3, R2, 0x1, R3, P0 ;  /* 0x0000000102037824 */ /* 0x000fe200000e0603 */
[----:B--2---:R-:W-:-:S05]  /*fba0*/  IADD3 R4, P2, PT, R17, UR12, RZ ;  /* 0x0000000c11047c10 */ /* 0x004fca000ff5e0ff */
[----:B------:R0:W-:Y:S04]  /*fbb0*/  STL [R1+0x1688], R4 ;  /* 0x0016880401007387 */ /* 0x0001e80000100800 */
[----:B------:R1:W-:Y:S01]  /*fbc0*/  STL [R1+0x1680], R6 ;  /* 0x0016800601007387 */ /* 0x0003e20000100800 */
[----:B0-----:R-:W-:-:S05]  /*fbd0*/  IADD3 R4, P1, PT, R16, UR12, RZ ;  /* 0x0000000c10047c10 */ /* 0x001fca000ff3e0ff */
[----:B------:R0:W-:Y:S01]  /*fbe0*/  STL [R1+0x168c], R4 ;  /* 0x00168c0401007387 */ /* 0x0001e20000100800 */
[----:B-1----:R-:W-:-:S03]  /*fbf0*/  IADD3 R6, P5, PT, R15, UR12, RZ ;  /* 0x0000000c0f067c10 */ /* 0x002fc6000ffbe0ff */
[----:B------:R5:W-:Y:S01]  /*fc00*/  STL [R1+0x1674], R5 ;  /* 0x0016740501007387 */ /* 0x000be20000100800 */
[----:B0-----:R-:W-:-:S03]  /*fc10*/  IMAD.X R4, R2, 0x1, R8, P4 ;  /* 0x0000000102047824 */ /* 0x001fc600020e0608 */
[----:B------:R-:W-:Y:S04]  /*fc20*/  STL [R1+0x1678], R6 ;  /* 0x0016780601007387 */ /* 0x000fe80000100800 */
[----:B------:R0:W-:Y:S01]  /*fc30*/  STL [R1+0x166c], R4 ;  /* 0x00166c0401007387 */ /* 0x0001e20000100800 */
[----:B-----5:R-:W-:Y:S01]  /*fc40*/  IADD3 R5, P4, PT, R14, UR12, RZ ;  /* 0x0000000c0e057c10 */ /* 0x020fe2000ff9e0ff */
[----:B------:R-:W1:Y:S01]  /*fc50*/  LDCU UR12, c[0x0][0x3a8] ;  /* 0x00007500ff0c77ac */ /* 0x000e620008000800 */
[----:B0-----:R-:W-:-:S03]  /*fc60*/  IMAD.X R4, R2, 0x1, R7, P3 ;  /* 0x0000000102047824 */ /* 0x001fc600018e0607 */
[----:B------:R-:W-:Y:S04]  /*fc70*/  STL [R1+0x1670], R5 ;  /* 0x0016700501007387 */ /* 0x000fe80000100800 */
[----:B------:R0:W-:Y:S04]  /*fc80*/  STL [R1+0x1668], R4 ;  /* 0x0016680401007387 */ /* 0x0001e80000100800 */
[----:B------:R2:W-:Y:S01]  /*fc90*/  STL [R1+0xe34], R3 ;  /* 0x000e340301007387 */ /* 0x0005e20000100800 */
[----:B------:R-:W-:-:S05]  /*fca0*/  IADD3.X R2, PT, PT, R13, UR25, RZ, P2, !PT ;  /* 0x000000190d027c10 */ /* 0x000fca00097fe4ff */
[----:B------:R4:W-:Y:S01]  /*fcb0*/  STL [R1+0xe38], R2 ;  /* 0x000e380201007387 */ /* 0x0009e20000100800 */
[----:B0-----:R-:W-:-:S05]  /*fcc0*/  IADD3.X R4, PT, PT, R12, UR25, RZ, P1, !PT ;  /* 0x000000190c047c10 */ /* 0x001fca0008ffe4ff */
[----:B------:R0:W-:Y:S01]  /*fcd0*/  STL [R1+0xe3c], R4 ;  /* 0x000e3c0401007387 */ /* 0x0001e20000100800 */
[----:B--2---:R-:W-:Y:S02]  /*fce0*/  IADD3.X R3, PT, PT, R11, UR25, RZ, P5, !PT ;  /* 0x000000190b037c10 */ /* 0x004fe4000affe4ff */
[----:B----4-:R-:W-:-:S03]  /*fcf0*/  IADD3.X R2, PT, PT, R10, UR25, RZ, P4, !PT ;  /* 0x000000190a027c10 */ /* 0x010fc6000a7fe4ff */
[----:B------:R2:W-:Y:S01]  /*fd00*/  STL [R1+0xe40], R3 ;  /* 0x000e400301007387 */ /* 0x0005e20000100800 */
[----:B0-----:R-:W-:Y:S01]  /*fd10*/  IADD3 R4, P1, PT, R16, UR10, RZ ;  /* 0x0000000a10047c10 */ /* 0x001fe2000ff3e0ff */
[----:B------:R-:W-:Y:S02]  /*fd20*/  USHF.R.S32.HI UR25, URZ, 0x1f, UR10 ;  /* 0x0000001fff197899 */ /* 0x000fe4000801140a */
[----:B------:R0:W-:Y:S01]  /*fd30*/  STL [R1+0xe44], R2 ;  /* 0x000e440201007387 */ /* 0x0001e20000100800 */
[----:B--2---:R-:W-:Y:S02]  /*fd40*/  IADD3 R3, P0, PT, R17, UR10, RZ ;  /* 0x0000000a11037c10 */ /* 0x004fe4000ff1e0ff */
[----:B0-----:R-:W-:-:S03]  /*fd50*/  IADD3 R2, P2, PT, R15, UR10, RZ ;  /* 0x0000000a0f027c10 */ /* 0x001fc6000ff5e0ff */
[----:B------:R0:W-:Y:S04]  /*fd60*/  STL [R1+0xe4c], R3 ;  /* 0x000e4c0301007387 */ /* 0x0001e80000100800 */
[----:B------:R2:W-:Y:S04]  /*fd70*/  STL [R1+0xe54], R4 ;  /* 0x000e540401007387 */ /* 0x0005e80000100800 */
[----:B------:R4:W-:Y:S01]  /*fd80*/  STL [R1+0xe5c], R2 ;  /* 0x000e5c0201007387 */ /* 0x0009e20000100800 */
[----:B0-----:R-:W-:Y:S01]  /*fd90*/  IADD3 R3, P3, PT, R14, UR10, RZ ;  /* 0x0000000a0e037c10 */ /* 0x001fe2000ff7e0ff */
[----:B------:R-:W0:Y:S01]  /*fda0*/  LDCU UR10, c[0x0][0x3a8] ;  /* 0x00007500ff0a77ac */ /* 0x000e220008000800 */
[----:B--2---:R-:W-:-:S02]  /*fdb0*/  IADD3.X R4, PT, PT, R12, UR25, RZ, P1, !PT ;  /* 0x000000190c047c10 */ /* 0x004fc40008ffe4ff */
[----:B----4-:R-:W-:Y:S01]  /*fdc0*/  IADD3.X R2, PT, PT, R13, UR25, RZ, P0, !PT ;  /* 0x000000190d027c10 */ /* 0x010fe200087fe4ff */
[----:B------:R2:W-:Y:S04]  /*fdd0*/  STL [R1+0xe64], R3 ;  /* 0x000e640301007387 */ /* 0x0005e80000100800 */
[----:B------:R4:W-:Y:S01]  /*fde0*/  STL [R1+0xe48], R2 ;  /* 0x000e480201007387 */ /* 0x0009e20000100800 */
[----:B--2---:R-:W-:-:S03]  /*fdf0*/  IADD3.X R3, PT, PT, R11, UR25, RZ, P2, !PT ;  /* 0x000000190b037c10 */ /* 0x004fc600097fe4ff */
[----:B------:R-:W-:Y:S01]  /*fe00*/  STL [R1+0xe50], R4 ;  /* 0x000e500401007387 */ /* 0x000fe20000100800 */
[----:B----4-:R-:W-:-:S03]  /*fe10*/  IADD3.X R2, PT, PT, R10, UR25, RZ, P3, !PT ;  /* 0x000000190a027c10 */ /* 0x010fc60009ffe4ff */
[----:B------:R-:W-:Y:S04]  /*fe20*/  STL [R1+0xe58], R3 ;  /* 0x000e580301007387 */ /* 0x000fe80000100800 */
[----:B------:R2:W-:Y:S04]  /*fe30*/  STL [R1+0xe60], R2 ;  /* 0x000e600201007387 */ /* 0x0005e80000100800 */
        /* <DEDUP_REMOVED lines=246> */
[----:B------:R-:W-:Y:S01]  /*10da0*/  STL [R1+0x2e4], RZ ;  /* 0x0002e4ff01007387 */ /* 0x000fe20000100800 */
[----:B--2---:R-:W-:-:S03]  /*10db0*/  IADD3 R2, P4, PT, R17, UR5, RZ ;  /* 0x0000000511027c10 */ /* 0x004fc6000ff9e0ff */
[----:B------:R-:W-:Y:S04]  /*10dc0*/  STL [R1+0x2e8], RZ ;  /* 0x0002e8ff01007387 */ /* 0x000fe80000100800 */
[----:B------:R-:W-:Y:S04]  /*10dd0*/  STL [R1+0x2ec], RZ ;  /* 0x0002ecff01007387 */ /* 0x000fe80000100800 */
[----:B------:R-:W-:Y:S04]  /*10de0*/  STL [R1+0x2d0], RZ ;  /* 0x0002d0ff01007387 */ /* 0x000fe80000100800 */
[----:B------:R-:W-:Y:S01]  /*10df0*/  STL [R1+0x2d4], RZ ;  /* 0x0002d4ff01007387 */ /* 0x000fe20000100800 */
[----:B------:R-:W-:-:S03]  /*10e00*/  IADD3 R4, P1, PT, R16, UR5, RZ ;  /* 0x0000000510047c10 */ /* 0x000fc6000ff3e0ff */
[----:B------:R-:W-:Y:S01]  /*10e10*/  STL [R1+0x2d8], RZ ;  /* 0x0002d8ff01007387 */ /* 0x000fe20000100800 */
[----:B------:R-:W-:-:S03]  /*10e20*/  IADD3 R3, P3, PT, R15, UR5, RZ ;  /* 0x000000050f037c10 */ /* 0x000fc6000ff7e0ff */
[----:B------:R-:W-:Y:S04]  /*10e30*/  STL [R1+0x2dc], RZ ;  /* 0x0002dcff01007387 */ /* 0x000fe80000100800 */
[----:B------:R-:W-:Y:S04]  /*10e40*/  STL [R1+0x2f0], RZ ;  /* 0x0002f0ff01007387 */ /* 0x000fe80000100800 */
[----:B------:R-:W-:Y:S04]  /*10e50*/  STL [R1+0x2f4], RZ ;  /* 0x0002f4ff01007387 */ /* 0x000fe80000100800 */
[----:B------:R2:W-:Y:S04]  /*10e60*/  STL [R1+0xe6c], R2 ;  /* 0x000e6c0201007387 */ /* 0x0005e80000100800 */
[----:B------:R4:W-:Y:S01]  /*10e70*/  STL [R1+0xe74], R4 ;  /* 0x000e740401007387 */ /* 0x0009e20000100800 */
[----:B--2---:R-:W-:-:S03]  /*10e80*/  IADD3 R2, P5, PT, R14, UR5, RZ ;  /* 0x000000050e027c10 */ /* 0x004fc6000ffbe0ff */
[----:B------:R2:W-:Y:S01]  /*10e90*/  STL [R1+0xe7c], R3 ;  /* 0x000e7c0301007387 */ /* 0x0005e20000100800 */
[----:B------:R-:W-:-:S03]  /*10ea0*/  USHF.R.S32.HI UR5, URZ, 0x1f, UR5 ;  /* 0x0000001fff057899 */ /* 0x000fc60008011405 */
[----:B------:R5:W-:Y:S01]  /*10eb0*/  STL [R1+0xe84], R2 ;  /* 0x000e840201007387 */ /* 0x000be20000100800 */
[----:B----4-:R-:W-:Y:S02]  /*10ec0*/  IADD3 R4, P2, PT, R15, UR8, RZ ;  /* 0x000000080f047c10 */ /* 0x010fe4000ff5e0ff */
[----:B--2---:R-:W-:Y:S01]  /*10ed0*/  IADD3 R3, P6, PT, R17, UR8, RZ ;  /* 0x0000000811037c10 */ /* 0x004fe2000ffde0ff */
[----:B------:R-:W-:Y:S01]  /*10ee0*/  STL [R1+0x2f8], RZ ;  /* 0x0002f8ff01007387 */ /* 0x000fe20000100800 */
[----:B-----5:R-:W-:-:S03]  /*10ef0*/  IADD3 R2, P0, PT, R16, UR8, RZ ;  /* 0x0000000810027c10 */ /* 0x020fc6000ff1e0ff */
[----:B------:R2:W-:Y:S04]  /*10f00*/  STL [R1+0xe8c], R3 ;  /* 0x000e8c0301007387 */ /* 0x0005e80000100800 */
[----:B------:R4:W-:Y:S01]  /*10f10*/  STL [R1+0xe94], R2 ;  /* 0x000e940201007387 */ /* 0x0009e20000100800 */
[----:B--2---:R-:W-:-:S03]  /*10f20*/  IADD3.X R3, PT, PT, R13, UR5, RZ, P4, !PT ;  /* 0x000000050d037c10 */ /* 0x004fc6000a7fe4ff */
[----:B------:R2:W-:Y:S01]  /*10f30*/  STL [R1+0xe9c], R4 ;  /* 0x000e9c0401007387 */ /* 0x0005e20000100800 */
[----:B----4-:R-:W-:-:S03]  /*10f40*/  IADD3 R2, P4, PT, R14, UR8, RZ ;  /* 0x000000080e027c10 */ /* 0x010fc6000ff9e0ff */
[----:B------:R4:W-:Y:S04]  /*10f50*/  STL [R1+0xe68], R3 ;  /* 0x000e680301007387 */ /* 0x0009e80000100800 */
[----:B------:R5:W-:Y:S01]  /*10f60*/  STL [R1+0xea4], R2 ;  /* 0x000ea40201007387 */ /* 0x000be20000100800 */
[----:B--2---:R-:W-:Y:S02]  /*10f70*/  IADD3.X R4, PT, PT, R12, UR5, RZ, P1, !PT ;  /* 0x000000050c047c10 */ /* 0x004fe40008ffe4ff */
[----:B----4-:R-:W-:-:S03]  /*10f80*/  IADD3.X R3, PT, PT, R11, UR5, RZ, P3, !PT ;  /* 0x000000050b037c10 */ /* 0x010fc60009ffe4ff */
[----:B------:R-:W-:Y:S01]  /*10f90*/  STL [R1+0xe70], R4 ;  /* 0x000e700401007387 */ /* 0x000fe20000100800 */
[----:B-----5:R-:W-:-:S03]  /*10fa0*/  IADD3.X R2, PT, PT, R10, UR5, RZ, P5, !PT ;  /* 0x000000050a027c10 */ /* 0x020fc6000affe4ff */
[----:B------:R2:W-:Y:S01]  /*10fb0*/  STL [R1+0xe78], R3 ;  /* 0x000e780301007387 */ /* 0x0005e20000100800 */
[----:B------:R-:W-:-:S03]  /*10fc0*/  USHF.R.S32.HI UR8, URZ, 0x1f, UR8 ;  /* 0x0000001fff087899 */ /* 0x000fc60008011408 */
[----:B------:R4:W-:Y:S01]  /*10fd0*/  STL [R1+0xe80], R2 ;  /* 0x000e800201007387 */ /* 0x0009e20000100800 */
[----:B--2---:R-:W-:Y:S02]  /*10fe0*/  IADD3 R3, P5, PT, R17, UR9, RZ ;  /* 0x0000000911037c10 */ /* 0x004fe4000ffbe0ff */
[----:B----4-:R-:W-:-:S03]  /*10ff0*/  IADD3 R2, P1, PT, R16, UR9, RZ ;  /* 0x0000000910027c10 */ /* 0x010fc6000ff3e0ff */
[----:B------:R2:W-:Y:S01]  /*11000*/  STL [R1+0xeac], R3 ;  /* 0x000eac0301007387 */ /* 0x0005e20000100800 */
[----:B------:R-:W-:-:S03]  /*11010*/  IADD3 R4, P3, PT, R15, UR9, RZ ;  /* 0x000000090f047c10 */ /* 0x000fc6000ff7e0ff */
        /* <DEDUP_REMOVED lines=55> */
[----:B------:R4:W-:Y:S01]  /*11390*/  STL [R1+0xee8], R3 ;  /* 0x000ee80301007387 */ /* 0x0009e20000100800 */
[----:B------:R-:W-:-:S03]  /*113a0*/  USHF.R.S32.HI UR25, URZ, 0x1f, UR11 ;  /* 0x0000001fff197899 */ /* 0x000fc6000801140b */
[----:B------:R5:W-:Y:S01]  /*113b0*/  STL [R1+0xf24], R2 ;  /* 0x000f240201007387 */ /* 0x000be20000100800 */
[----:B--2---:R-:W-:Y:S02]  /*113c0*/  IADD3.X R4, PT, PT, R12, UR8, RZ, P1, !PT ;  /* 0x000000080c047c10 */ /* 0x004fe40008ffe4ff */
[----:B----4-:R-:W-:-:S03]  /*113d0*/  IADD3.X R3, PT, PT, R11, UR8, RZ, P3, !PT ;  /* 0x000000080b037c10 */ /* 0x010fc60009ffe4ff */
[----:B------:R2:W-:Y:S01]  /*113e0*/  STL [R1+0xef0], R4 ;  /* 0x000ef00401007387 */ /* 0x0005e20000100800 */
[----:B-----5:R-:W-:Y:S01]  /*113f0*/  IADD3.X R2, PT, PT, R10, UR8, RZ, P4, !PT ;  /* 0x000000080a027c10 */ /* 0x020fe2000a7fe4ff */
[----:B------:R-:W-:Y:S02]  /*11400*/  ULEA.HI UR25, UR25, UR11, URZ, 0x7 ;  /* 0x0000000b19197291 */ /* 0x000fe4000f8f38ff */
[----:B------:R4:W-:Y:S01]  /*11410*/  STL [R1+0xef8], R3 ;  /* 0x000ef80301007387 */ /* 0x0009e20000100800 */
[----:B------:R-:W-:-:S03]  /*11420*/  USHF.R.S32.HI UR11, URZ, 0x1f, UR29 ;  /* 0x0000001fff0b7899 */ /* 0x000fc6000801141d */
[----:B------:R5:W-:Y:S01]  /*11430*/  STL [R1+0xf00], R2 ;  /* 0x000f000201007387 */ /* 0x000be20000100800 */
[----:B--2---:R-:W-:Y:S02]  /*11440*/  IADD3 R4, P3, PT, R15, UR71, RZ ;  /* 0x000000470f047c10 */ /* 0x004fe4000ff7e0ff */
[----:B----4-:R-:W-:Y:S02]  /*11450*/  IADD3 R3, P4, PT, R17, UR71, RZ ;  /* 0x0000004711037c10 */ /* 0x010fe4000ff9e0ff */
        /* <DEDUP_REMOVED lines=383> */
[----:B----4-:R-:W-:Y:S02]  /*12c50*/  IADD3.X R3, PT, PT, R10, UR41, RZ, P5, !PT ;  /* 0x000000290a037c10 */ /* 0x010fe4000affe4ff */
[----:B-----5:R-:W-:Y:S01]  /*12c60*/  IADD3.X R2, PT, PT, R11, UR41, RZ, P6, !PT ;  /* 0x000000290b027c10 */ /* 0x020fe2000b7fe4ff */
[----:B------:R-:W-:Y:S01]  /*12c70*/  STL [R1+0x11d0], R4 ;  /* 0x0011d00401007387 */ /* 0x000fe20000100800 */
[----:B------:R-:W-:-:S03]  /*12c80*/  USHF.R.S32.HI UR55, URZ, 0x1f, UR35 ;  /* 0x0000001fff377899 */ /* 0x000fc60008011423 */
[----:B------:R2:W-:Y:S04]  /*12c90*/  STL [R1+0x11d8], R2 ;  /* 0x0011d80201007387 */ /* 0x0005e80000100800 */
[----:B------:R4:W-:Y:S01]  /*12ca0*/  STL [R1+0x11e0], R3 ;  /* 0x0011e00301007387 */ /* 0x0009e20000100800 */
[----:B--2---:R-:W-:Y:S02]  /*12cb0*/  IADD3 R2, P5, PT, R17, UR31, RZ ;  /* 0x0000001f11027c10 */ /* 0x004fe4000ffbe0ff */
[----:B----4-:R-:W-:-:S03]  /*12cc0*/  IADD3 R3, P3, PT, R16, UR31, RZ ;  /* 0x0000001f10037c10 */ /* 0x010fc6000ff7e0ff */
[----:B------:R2:W-:Y:S01]  /*12cd0*/  STL [R1+0x120c], R2 ;  /* 0x00120c0201007387 */ /* 0x0005e20000100800 */
[----:B------:R-:W-:-:S03]  /*12ce0*/  IADD3 R4, P6, PT, R15, UR31, RZ ;  /* 0x0000001f0f047c10 */ /* 0x000fc6000ffde0ff */
[----:B------:R4:W-:Y:S01]  /*12cf0*/  STL [R1+0x1214], R3 ;  /* 0x0012140301007387 */ /* 0x0009e20000100800 */
[----:B--2---:R-:W-:-:S03]  /*12d00*/  IADD3.X R2, PT, PT, R13, UR55, RZ, P2, !PT ;  /* 0x000000370d027c10 */ /* 0x004fc600097fe4ff */
[----:B------:R-:W-:Y:S01]  /*12d10*/  STL [R1+0x121c], R4 ;  /* 0x00121c0401007387 */ /* 0x000fe20000100800 */
[----:B----4-:R-:W-:-:S03]  /*12d20*/  IADD3 R3, P2, PT, R14, UR31, RZ ;  /* 0x0000001f0e037c10 */ /* 0x010fc6000ff5e0ff */
[----:B------:R2:W-:Y:S04]  /*12d30*/  STL [R1+0x11e8], R2 ;  /* 0x0011e80201007387 */ /* 0x0005e80000100800 */
[----:B------:R4:W-:Y:S04]  /*12d40*/  STL [R1+0x1224], R3 ;  /* 0x0012240301007387 */ /* 0x0009e80000100800 */
[----:B------:R-:W5:Y:S01]  /*12d50*/  LDL R18, [R1+0x9c4] ;  /* 0x0009c40001127983 */ /* 0x000f620000100800 */
[----:B--2---:R-:W-:Y:S02]  /*12d60*/  IADD3.X R2, PT, PT, R12, UR55, RZ, P4, !PT ;  /* 0x000000370c027c10 */ /* 0x004fe4000a7fe4ff */
[----:B----4-:R-:W-:-:S03]  /*12d70*/  IADD3.X R3, PT, PT, R11, UR55, RZ, P0, !PT ;  /* 0x000000370b037c10 */ /* 0x010fc600087fe4ff */
[----:B------:R2:W-:Y:S01]  /*12d80*/  STL [R1+0x11f0], R2 ;  /* 0x0011f00201007387 */ /* 0x0005e20000100800 */
[----:B------:R-:W-:-:S03]  /*12d90*/  USHF.R.S32.HI UR33, URZ, 0x1f, UR31 ;  /* 0x0000001fff217899 */ /* 0x000fc6000801141f */
[----:B------:R4:W-:Y:S01]  /*12da0*/  STL [R1+0x11f8], R3 ;  /* 0x0011f80301007387 */ /* 0x0009e20000100800 */
[----:B--2---:R-:W-:Y:S02]  /*12db0*/  IADD3.X R2, PT, PT, R10, UR55, RZ, P1, !PT ;  /* 0x000000370a027c10 */ /* 0x004fe40008ffe4ff */
[----:B----4-:R-:W-:-:S03]  /*12dc0*/  IADD3 R3, P4, PT, R17, UR23, RZ ;  /* 0x0000001711037c10 */ /* 0x010fc6000ff9e0ff */
[----:B------:R2:W-:Y:S01]  /*12dd0*/  STL [R1+0x1200], R2 ;  /* 0x0012000201007387 */ /* 0x0005e20000100800 */
[----:B------:R-:W-:-:S03]  /*12de0*/  IADD3 R4, P0, PT, R15, UR23, RZ ;  /* 0x000000170f047c10 */ /* 0x000fc6000ff1e0ff */
[----:B------:R4:W-:Y:S01]  /*12df0*/  STL [R1+0x122c], R3 ;  /* 0x00122c0301007387 */ /* 0x0009e20000100800 */
[----:B--2---:R-:W-:Y:S02]  /*12e00*/  IADD3 R2, P1, PT, R16, UR23, RZ ;  /* 0x0000001710027c10 */ /* 0x004fe4000ff3e0ff */
[----:B----4-:R-:W-:-:S03]  /*12e10*/  IADD3.X R3, PT, PT, R13, UR33, RZ, P5, !PT ;  /* 0x000000210d037c10 */ /* 0x010fc6000affe4ff */
[----:B------:R2:W-:Y:S01]  /*12e20*/  STL [R1+0x1234], R2 ;  /* 0x0012340201007387 */ /* 0x0005e20000100800 */
[----:B------:R-:W-:-:S03]  /*12e30*/  USHF.R.S32.HI UR5, URZ, 0x1f, UR23 ;  /* 0x0000001fff057899 */ /* 0x000fc60008011417 */
[----:B------:R4:W-:Y:S01]  /*12e40*/  STL [R1+0x123c], R4 ;  /* 0x00123c0401007387 */ /* 0x0009e20000100800 */
[----:B--2---:R-:W-:-:S03]  /*12e50*/  IADD3 R2, P5, PT, R14, UR23, RZ ;  /* 0x000000170e027c10 */ /* 0x004fc6000ffbe0ff */
[----:B------:R-:W-:Y:S01]  /*12e60*/  STL [R1+0x1208], R3 ;  /* 0x0012080301007387 */ /* 0x000fe20000100800 */
[----:B----4-:R-:W-:-:S03]  /*12e70*/  IADD3.X R4, PT, PT, R12, UR33, RZ, P3, !PT ;  /* 0x000000210c047c10 */ /* 0x010fc60009ffe4ff */
[----:B------:R2:W-:Y:S04]  /*12e80*/  STL [R1+0x1244], R2 ;  /* 0x0012440201007387 */ /* 0x0005e80000100800 */
[----:B------:R4:W-:Y:S01]  /*12e90*/  STL [R1+0x1210], R4 ;  /* 0x0012100401007387 */ /* 0x0009e20000100800 */
[----:B--2---:R-:W-:Y:S02]  /*12ea0*/  IADD3.X R2, PT, PT, R11, UR33, RZ, P6, !PT ;  /* 0x000000210b027c10 */ /* 0x004fe4000b7fe4ff */
[----:B------:R-:W-:-:S03]  /*12eb0*/  IADD3.X R3, PT, PT, R10, UR33, RZ, P2, !PT ;  /* 0x000000210a037c10 */ /* 0x000fc600097fe4ff */
[----:B------:R2:W-:Y:S01]  /*12ec0*/  STL [R1+0x1218], R2 ;  /* 0x0012180201007387 */ /* 0x0005e20000100800 */
[----:B----4-:R-:W-:-:S03]  /*12ed0*/  IADD3.X R4, PT, PT, R12, UR5, RZ, P1, !PT ;  /* 0x000000050c047c10 */ /* 0x010fc60008ffe4ff */
[----:B------:R4:W-:Y:S01]  /*12ee0*/  STL [R1+0x1220], R3 ;  /* 0x0012200301007387 */ /* 0x0009e20000100800 */
[----:B--2---:R-:W-:Y:S02]  /*12ef0*/  IADD3.X R2, PT, PT, R13, UR5, RZ, P4, !PT ;  /* 0x000000050d027c10 */ /* 0x004fe4000a7fe4ff */
[----:B----4-:R-:W-:-:S03]  /*12f00*/  IADD3.X R3, PT, PT, R11, UR5, RZ, P0, !PT ;  /* 0x000000050b037c10 */ /* 0x010fc600087fe4ff */
[----:B------:R2:W-:Y:S04]  /*12f10*/  STL [R1+0x1228], R2 ;  /* 0x0012280201007387 */ /* 0x0005e80000100800 */
[----:B------:R4:W-:Y:S01]  /*12f20*/  STL [R1+0x1230], R4 ;  /* 0x0012300401007387 */ /* 0x0009e20000100800 */
[----:B--2---:R-:W-:-:S03]  /*12f30*/  IADD3.X R2, PT, PT, R10, UR5, RZ, P5, !PT ;  /* 0x000000050a027c10 */ /* 0x004fc6000affe4ff */
[----:B------:R-:W-:Y:S04]  /*12f40*/  STL [R1+0x1238], R3 ;  /* 0x0012380301007387 */ /* 0x000fe80000100800 */
[----:B------:R2:W-:Y:S01]  /*12f50*/  STL [R1+0x1240], R2 ;  /* 0x0012400201007387 */ /* 0x0005e20000100800 */
[----:B----4-:R-:W-:-:S03]  /*12f60*/  IADD3 R4, P1, PT, R16, UR19, RZ ;  /* 0x0000001310047c10 */ /* 0x010fc6000ff3e0ff */
[----:B------:R-:W-:Y:S01]  /*12f70*/  STL [R1+0x2fc], RZ ;  /* 0x0002fcff01007387 */ /* 0x000fe20000100800 */
[----:B--2---:R-:W-:Y:S02]  /*12f80*/  IADD3 R2, P5, PT, R17, UR19, RZ ;  /* 0x0000001311027c10 */ /* 0x004fe4000ffbe0ff */
[----:B------:R-:W-:-:S03]  /*12f90*/  IADD3 R3, P0, PT, R15, UR19, RZ ;  /* 0x000000130f037c10 */ /* 0x000fc6000ff1e0ff */
[----:B------:R2:W-:Y:S01]  /*12fa0*/  STL [R1+0x124c], R2 ;  /* 0x00124c0201007387 */ /* 0x0005e20000100800 */
[----:B------:R-:W-:-:S03]  /*12fb0*/  USHF.R.S32.HI UR21, URZ, 0x1f, UR19 ;  /* 0x0000001fff157899 */ /* 0x000fc60008011413 */
[----:B------:R3:W-:Y:S01]  /*12fc0*/  STL [R1+0x1254], R4 ;  /* 0x0012540401007387 */ /* 0x0007e20000100800 */
[----:B--2---:R-:W-:-:S03]  /*12fd0*/  IADD3 R2, P4, PT, R14, UR19, RZ ;  /* 0x000000130e027c10 */ /* 0x004fc6000ff9e0ff */
[----:B------:R2:W-:Y:S04]  /*12fe0*/  STL [R1+0x125c], R3 ;  /* 0x00125c0301007387 */ /* 0x0005e80000100800 */
[----:B------:R4:W-:Y:S01]  /*12ff0*/  STL [R1+0x1264], R2 ;  /* 0x0012640201007387 */ /* 0x0009e20000100800 */
[C---:B---3--:R-:W-:Y:S02]  /*13000*/  LOP3.LUT R4, R0.reuse, 0x20, RZ, 0x3c, !PT ;  /* 0x0000002000047812 */ /* 0x048fe400078e3cff */
[C---:B--2---:R-:W-:Y:S02]  /*13010*/  LOP3.LUT R3, R0.reuse, 0x40, RZ, 0x3c, !PT ;  /* 0x0000004000037812 */ /* 0x044fe400078e3cff */
[----:B------:R-:W-:Y:S02]  /*13020*/  IADD3 R3, P3, PT, R17, UR6, RZ ;  /* 0x0000000611037c10 */ /* 0x000fe4000ff7e0ff */
[----:B----4-:R-:W-:-:S02]  /*13030*/  LOP3.LUT R2, R0, 0x60, RZ, 0x3c, !PT ;  /* 0x0000006000027812 */ /* 0x010fc400078e3cff */
[----:B------:R-:W-:Y:S01]  /*13040*/  IADD3 R2, P2, PT, R16, UR6, RZ ;  /* 0x0000000610027c10 */ /* 0x000fe2000ff5e0ff */
[----:B------:R2:W-:Y:S04]  /*13050*/  STL [R1+0x126c], R3 ;  /* 0x00126c0301007387 */ /* 0x0005e80000100800 */
[----:B------:R3:W-:Y:S01]  /*13060*/  STL [R1+0x1274], R2 ;  /* 0x0012740201007387 */ /* 0x0007e20000100800 */
[----:B--2---:R-:W-:Y:S02]  /*13070*/  IADD3.X R3, PT, PT, R13, UR21, RZ, P5, !PT ;  /* 0x000000150d037c10 */ /* 0x004fe4000affe4ff */
[----:B---3--:R-:W-:Y:S01]  /*13080*/  IADD3 R2, P5, PT, R14, UR6, RZ ;  /* 0x000000060e027c10 */ /* 0x008fe2000ffbe0ff */
[----:B------:R-:W-:Y:S02]  /*13090*/  USHF.R.S32.HI UR37, URZ, 0x1f, UR6 ;  /* 0x0000001fff257899 */ /* 0x000fe40008011406 */
[----:B------:R-:W-:-:S02]  /*130a0*/  USHF.R.S32.HI UR15, URZ, 0x1f, UR7 ;  /* 0x0000001fff0f7899 */ /* 0x000fc40008011407 */
[----:B------:R-:W-:Y:S02]  /*130b0*/  USHF.R.S32.HI UR47, URZ, 0x1f, UR26 ;  /* 0x0000001fff2f7899 */ /* 0x000fe4000801141a */
[----:B------:R-:W-:Y:S02]  /*130c0*/  USHF.R.S32.HI UR73, URZ, 0x1f, UR27 ;  /* 0x0000001fff497899 */ /* 0x000fe4000801141b */
[----:B------:R-:W-:Y:S02]  /*130d0*/  USHF.R.S32.HI UR17, URZ, 0x1f, UR77 ;  /* 0x0000001fff117899 */ /* 0x000fe4000801144d */
[----:B------:R-:W-:Y:S02]  /*130e0*/  USHF.R.S32.HI UR72, URZ, 0x1f, UR76 ;  /* 0x0000001fff487899 */ /* 0x000fe4000801144c */
[----:B------:R-:W-:Y:S02]  /*130f0*/  USHF.R.S32.HI UR9, URZ, 0x1f, UR24 ;  /* 0x0000001fff097899 */ /* 0x000fe40008011418 */
[----:B------:R-:W-:Y:S01]  /*13100*/  USHF.R.S32.HI UR69, URZ, 0x1f, UR70 ;  /* 0x0000001fff457899 */ /* 0x000fe20008011446 */
[----:B-----5:R-:W-:-:S02]  /*13110*/  LOP3.LUT R4, R18, 0x40, RZ, 0x3c, !PT ;  /* 0x0000004012047812 */ /* 0x020fc400078e3cff */
[----:B------:R-:W-:-:S05]  /*13120*/  IADD3 R4, P6, PT, R15, UR6, RZ ;  /* 0x000000060f047c10 */ /* 0x000fca000ffde0ff */
[----:B------:R2:W-:Y:S04]  /*13130*/  STL [R1+0x127c], R4 ;  /* 0x00127c0401007387 */ /* 0x0005e80000100800 */
[----:B------:R3:W-:Y:S04]  /*13140*/  STL [R1+0x1248], R3 ;  /* 0x0012480301007387 */ /* 0x0007e80000100800 */
[----:B------:R4:W-:Y:S01]  /*13150*/  STL [R1+0x1284], R2 ;  /* 0x0012840201007387 */ /* 0x0009e20000100800 */
[----:B--2---:R-:W-:Y:S02]  /*13160*/  IADD3.X R4, PT, PT, R12, UR21, RZ, P1, !PT ;  /* 0x000000150c047c10 */ /* 0x004fe40008ffe4ff */
[----:B---3--:R-:W-:-:S03]  /*13170*/  IADD3 R3, P1, PT, R17, UR7, RZ ;  /* 0x0000000711037c10 */ /* 0x008fc6000ff3e0ff */
[----:B------:R2:W-:Y:S01]  /*13180*/  STL [R1+0x1250], R4 ;  /* 0x0012500401007387 */ /* 0x0005e20000100800 */
[----:B----4-:R-:W-:-:S03]  /*13190*/  IADD3.X R2, PT, PT, R11, UR21, RZ, P0, !PT ;  /* 0x000000150b027c10 */ /* 0x010fc600087fe4ff */
[----:B------:R3:W-:Y:S04]  /*131a0*/  STL [R1+0x128c], R3 ;  /* 0x00128c0301007387 */ /* 0x0007e80000100800 */
[----:B------:R4:W-:Y:S01]  /*131b0*/  STL [R1+0x1258], R2 ;  /* 0x0012580201007387 */ /* 0x0009e20000100800 */
[----:B--2---:R-:W-:Y:S02]  /*131c0*/  IADD3 R4, P0, PT, R16, UR7, RZ ;  /* 0x0000000710047c10 */ /* 0x004fe4000ff1e0ff */
[----:B---3--:R-:W-:-:S03]  /*131d0*/  IADD3.X R3, PT, PT, R10, UR21, RZ, P4, !PT ;  /* 0x000000150a037c10 */ /* 0x008fc6000a7fe4ff */
[----:B------:R2:W-:Y:S01]  /*131e0*/  STL [R1+0x1294], R4 ;  /* 0x0012940401007387 */ /* 0x0005e20000100800 */
[----:B----4-:R-:W-:-:S03]  /*131f0*/  IADD3 R2, P4, PT, R15, UR7, RZ ;  /* 0x000000070f027c10 */ /* 0x010fc6000ff9e0ff */
        /* <DEDUP_REMOVED lines=120> */
[----:B------:R3:W-:Y:S01]  /*13980*/  STL [R1+0x1350], R3 ;  /* 0x0013500301007387 */ /* 0x0007e20000100800 */
[----:B------:R-:W-:-:S03]  /*13990*/  USHF.R.S32.HI UR71, URZ, 0x1f, UR68 ;  /* 0x0000001fff477899 */ /* 0x000fc60008011444 */
        /* <DEDUP_REMOVED lines=16> */
[----:B----4-:R-:W-:Y:S01]  /*13aa0*/  IADD3.X R2, PT, PT, R11, UR71, RZ, P4, !PT ;  /* 0x000000470b027c10 */ /* 0x010fe2000a7fe4ff */
[----:B------:R-:W-:Y:S02]  /*13ab0*/  USHF.R.S32.HI UR65, URZ, 0x1f, UR66 ;  /* 0x0000001fff417899 */ /* 0x000fe40008011442 */
        /* <DEDUP_REMOVED lines=12> */
[----:B------:R3:W-:Y:S01]  /*13b80*/  STL [R1+0x13c4], R3 ;  /* 0x0013c40301007387 */ /* 0x0007e20000100800 */
[----:B------:R-:W-:-:S03]  /*13b90*/  USHF.R.S32.HI UR29, URZ, 0x1f, UR64 ;  /* 0x0000001fff1d7899 */ /* 0x000fc60008011440 */
        /* <DEDUP_REMOVED lines=348> */
[----:B-1----:R-:W-:-:S03]  /*15160*/  IADD3 R2, P3, PT, R15, UR12, RZ ;  /* 0x0000000c0f027c10 */ /* 0x002fc6000ff7e0ff */
[----:B------:R0:W-:Y:S01]  /*15170*/  STL [R1+0x1620], R3 ;  /* 0x0016200301007387 */ /* 0x0001e20000100800 */
[----:B------:R-:W-:-:S03]  /*15180*/  USHF.R.S32.HI UR16, URZ, 0x1f, UR16 ;  /* 0x0000001fff107899 */ /* 0x000fc60008011410 */
[----:B------:R1:W-:Y:S01]  /*15190*/  STL [R1+0x165c], R2 ;  /* 0x00165c0201007387 */ /* 0x0003e20000100800 */
[----:B--2---:R-:W-:Y:S02]  /*151a0*/  IADD3.X R4, PT, PT, R13, UR74, RZ, P2, !PT ;  /* 0x0000004a0d047c10 */ /* 0x004fe400097fe4ff */
[----:B0-----:R-:W-:-:S03]  /*151b0*/  IADD3 R3, P2, PT, R14, UR10, RZ ;  /* 0x0000000a0e037c10 */ /* 0x001fc6000ff5e0ff */
[----:B------:R0:W-:Y:S01]  /*151c0*/  STL [R1+0x1628], R4 ;  /* 0x0016280401007387 */ /* 0x0001e20000100800 */
[----:B-1----:R-:W-:-:S03]  /*151d0*/  IADD3.X R2, PT, PT, R12, UR74, RZ, P6, !PT ;  /* 0x0000004a0c027c10 */ /* 0x002fc6000b7fe4ff */
[----:B------:R1:W-:Y:S04]  /*151e0*/  STL [R1+0x1664], R3 ;  /* 0x0016640301007387 */ /* 0x0003e80000100800 */
[----:B------:R2:W-:Y:S01]  /*151f0*/  STL [R1+0x1630], R2 ;  /* 0x0016300201007387 */ /* 0x0005e20000100800 */
[----:B0-----:R-:W-:Y:S02]  /*15200*/  IADD3.X R4, PT, PT, R11, UR74, RZ, P5, !PT ;  /* 0x0000004a0b047c10 */ /* 0x001fe4000affe4ff */
[----:B-1----:R-:W-:-:S03]  /*15210*/  IADD3.X R3, PT, PT, R10, UR74, RZ, P1, !PT ;  /* 0x0000004a0a037c10 */ /* 0x002fc60008ffe4ff */
[----:B------:R0:W-:Y:S01]  /*15220*/  STL [R1+0x1638], R4 ;  /* 0x0016380401007387 */ /* 0x0001e20000100800 */
[----:B--2---:R-:W-:-:S03]  /*15230*/  IADD3.X R2, PT, PT, R13, UR16, RZ, P0, !PT ;  /* 0x000000100d027c10 */ /* 0x004fc600087fe4ff */
[----:B------:R1:W-:Y:S04]  /*15240*/  STL [R1+0x1640], R3 ;  /* 0x0016400301007387 */ /* 0x0003e80000100800 */
[----:B------:R2:W-:Y:S01]  /*15250*/  STL [R1+0x1648], R2 ;  /* 0x0016480201007387 */ /* 0x0005e20000100800 */
[----:B0-----:R-:W-:Y:S02]  /*15260*/  IADD3.X R4, PT, PT, R12, UR16, RZ, P4, !PT ;  /* 0x000000100c047c10 */ /* 0x001fe4000a7fe4ff */
[----:B-1----:R-:W-:Y:S02]  /*15270*/  IADD3.X R3, PT, PT, R11, UR16, RZ, P3, !PT ;  /* 0x000000100b037c10 */ /* 0x002fe40009ffe4ff */
[----:B--2---:R-:W-:Y:S01]  /*15280*/  IADD3.X R2, PT, PT, R10, UR16, RZ, P2, !PT ;  /* 0x000000100a027c10 */ /* 0x004fe200097fe4ff */
[----:B------:R0:W-:Y:S04]  /*15290*/  STL [R1+0x1650], R4 ;  /* 0x0016500401007387 */ /* 0x0001e80000100800 */
[----:B------:R0:W-:Y:S04]  /*152a0*/  STL [R1+0x1660], R2 ;  /* 0x0016600201007387 */ /* 0x0001e80000100800 */
[----:B------:R0:W-:Y:S01]  /*152b0*/  STL [R1+0x1658], R3 ;  /* 0x0016580301007387 */ /* 0x0001e20000100800 */
[----:B------:R-:W-:-:S02]  /*152c0*/  USHF.L.U32 UR75, UR75, 0x7, URZ ;  /* 0x000000074b4b7899 */ /* 0x000fc400080006ff */
[----:B------:R-:W-:Y:S02]  /*152d0*/  USHF.R.S32.HI UR25, URZ, 0x7, UR25 ;  /* 0x00000007ff197899 */ /* 0x000fe40008011419 */
[----:B------:R-:W-:-:S12]  /*152e0*/  USHF.R.S32.HI UR19, URZ, 0x1f, UR75 ;  /* 0x0000001fff137899 */ /* 0x000fd8000801144b */
.L_x_1:
[----:B0-----:R-:W2:Y:S01]  /*152f0*/  LDL R2, [R1+0xd60] ;  /* 0x000d600001027983 */ /* 0x001ea20000100800 */
[----:B------:R-:W2:Y:S03]  /*15300*/  LDC R38, c[0x0][0x3a0] ;  /* 0x0000e800ff267b82 */ /* 0x000ea60000000800 */
[----:B------:R-:W3:Y:S04]  /*15310*/  LDL R3, [R1+0x8e4] ;  /* 0x0008e40001037983 */ /* 0x000ee80000100800 */
[----:B------:R-:W-:Y:S04]  /*15320*/  STL [R1+0x2cf4], R30 ;  /* 0x002cf41e01007387 */ /* 0x000fe80000100800 */
        /* <DEDUP_REMOVED lines=72> */
[----:B------:R-:W-:Y:S01]  /*157b0*/  STL [R1+0x2f3c], R30 ;  /* 0x002f3c1e01007387 */ /* 0x000fe20000100800 */
[----:B--2---:R-:W-:-:S03]  /*157c0*/  IMAD R38, R2, -0x80, R38 ;  /* 0xffffff8002267824 */ /* 0x004fc600078e0226 */
[----:B------:R-:W-:Y:S02]  /*157d0*/  STL [R1+0x2f44], R30 ;  /* 0x002f441e01007387 */ /* 0x000fe40000100800 */
[----:B------:R-:W-:Y:S02]  /*157e0*/  ISETP.GT.AND P1, PT, R38, RZ, PT ;  /* 0x000000ff2600720c */ /* 0x000fe40003f24270 */
        /* <DEDUP_REMOVED lines=297> */
[----:B------:R0:W-:Y:S04]  /*16a80*/  STL [R1+0x32c0], R31 ;  /* 0x0032c01f01007387 */ /* 0x0001e80000100800 */
[----:B------:R-:W-:Y:S04]  /*16a90*/  STL [R1+0x2cec], R29 ;  /* 0x002cec1d01007387 */ /* 0x000fe80000100800 */
[----:B------:R-:W-:Y:S01]  /*16aa0*/  STL [R1+0x2ce8], R28 ;  /* 0x002ce81c01007387 */ /* 0x000fe20000100800 */
[----:B0-----:R-:W-:-:S03]  /*16ab0*/  PRMT R31, RZ, 0x7610, R31 ;  /* 0x00007610ff1f7816 */ /* 0x001fc6000000001f */
        /* <DEDUP_REMOVED lines=53> */
[----:B-----5:R-:W-:Y:S04]  /*16e10*/  STL [R1+0x28b8], R0 ;  /* 0x0028b80001007387 */ /* 0x020fe80000100800 */
        /* <DEDUP_REMOVED lines=49> */
[----:B------:R-:W0:Y:S03]  /*17130*/  S2R R2, SR_TID.X ;  /* 0x0000000000027919 */ /* 0x000e260000002100 */
        /* <DEDUP_REMOVED lines=8> */
[----:B0-----:R-:W-:-:S03]  /*171c0*/  LOP3.LUT R2, R2, 0x1f, RZ, 0xc0, !PT ;  /* 0x0000001f02027812 */ /* 0x001fc600078ec0ff */
[----:B------:R-:W-:Y:S01]  /*171d0*/  STL [R1+0x2a84], R0 ;  /* 0x002a840001007387 */ /* 0x000fe20000100800 */
[----:B------:R-:W-:-:S03]  /*171e0*/  ISETP.GE.AND P0, PT, R2, R38, PT ;  /* 0x000000260200720c */ /* 0x000fc60003f06270 */
        /* <DEDUP_REMOVED lines=28> */
[----:B------:R-:W3:Y:S01]  /*173b0*/  LDL R2, [R1+0x8e0] ;  /* 0x0008e00001027983 */ /* 0x000ee20000100800 */
[----:B------:R-:W-:-:S02]  /*173c0*/  PRMT R30, RZ, 0x7610, R30 ;  /* 0x00007610ff1e7816 */ /* 0x000fc4000000001e */
[----:B------:R-:W-:Y:S02]  /*173d0*/  ISETP.GT.AND P2, PT, R38, 0x1, PT ;  /* 0x000000012600780c */ /* 0x000fe40003f44270 */
[----:B---3--:R-:W-:-:S04]  /*173e0*/  @P1 LOP3.LUT R3, R3, R2, RZ, 0x3c, !PT ;  /* 0x0000000203031212 */ /* 0x008fc800078e3cff */
[----:B------:R-:W-:-:S04]  /*173f0*/  @P1 LOP3.LUT R2, R3, R2, RZ, 0x3c, !PT ;  /* 0x0000000203021212 */ /* 0x000fc800078e3cff */
[----:B------:R-:W-:-:S05]  /*17400*/  @P1 LOP3.LUT R3, R3, R2, RZ, 0x3c, !PT ;  /* 0x0000000203031212 */ /* 0x000fca00078e3cff */
[----:B------:R-:W2:Y:S04]  /*17410*/  @P1 LDG.E.U8 R31, desc[UR42][R2.64] ;  /* 0x0000002a021f1981 */ /* 0x000ea8000c1e1100 */
[----:B--2---:R0:W-:Y:S04]  /*17420*/  STL [R1+0xb50], R31 ;  /* 0x000b501f01007387 */ /* 0x0041e80000100800 */
[----:B0-----:R-:W2:Y:S04]  /*17430*/  LDL.LU R31, [R1+0x32c0] ;  /* 0x0032c000011f7983 */ /* 0x001ea80000300800 */
[----:B------:R-:W3:Y:S04]  /*17440*/  LDL R2, [R1+0x8e8] ;  /* 0x0008e80001027983 */ /* 0x000ee80000100800 */
[----:B------:R-:W3:Y:S01]  /*17450*/  LDL R3, [R1+0x8ec] ;  /* 0x0008ec0001037983 */ /* 0x000ee20000100800 */
[----:B--2---:R-:W-:-:S02]  /*17460*/  PRMT R31, RZ, 0x7610, R31 ;  /* 0x00007610ff1f7816 */ /* 0x004fc4000000001f */
        /* <DEDUP_REMOVED lines=26> */
[----:B------:R-:W-:-:S02]  /*17610*/  ISETP.GT.AND P1, PT, R38, 0x2, PT ;  /* 0x000000022600780c */ /* 0x000fc40003f24270 */
[----:B--2---:R-:W-:Y:S02]  /*17620*/  PRMT R30, RZ, 0x7610, R30 ;  /* 0x00007610ff1e7816 */ /* 0x004fe4000000001e */
        /* <DEDUP_REMOVED lines=3402> */
[----:B------:R-:W-:-:S02]  /*24ad0*/  PRMT R29, RZ, 0x7610, R29 ;  /* 0x00007610ff1d7816 */ /* 0x000fc4000000001d */
[----:B------:R-:W-:Y:S02]  /*24ae0*/  PRMT R28, RZ, 0x7610, R28 ;  /* 0x00007610ff1c7816 */ /* 0x000fe4000000001c */
[----:B------:R-:W-:Y:S02]  /*24af0*/  PRMT R27, RZ, 0x7610, R27 ;  /* 0x00007610ff1b7816 */ /* 0x000fe4000000001b */
[----:B------:R-:W-:Y:S02]  /*24b00*/  ISETP.GT.AND P1, PT, R38, 0x5e, PT ;  /* 0x0000005e2600780c */ /* 0x000fe40003f24270 */
[----:B---3--:R-:W-:-:S04]  /*24b10*/  @P2 LOP3.LUT R3, R3, R2, RZ, 0x3c, !PT ;  /* 0x0000000203032212 */ /* 0x008fc800078e3cff */
[----:B------:R-:W-:-:S04]  /*24b20*/  @P2 LOP3.LUT R2, R3, R2, RZ, 0x3c, !PT ;  /* 0x0000000203022212 */ /* 0x000fc800078e3cff */
[----:B------:R-:W-:-:S05]  /*24b30*/  @P2 LOP3.LUT R3, R3, R2, RZ, 0x3c, !PT ;  /* 0x0000000203032212 */ /* 0x000fca00078e3cff */
[----:B------:R-:W3:Y:S04]  /*24b40*/  @P2 LDG.E.U8 R31, desc[UR42][R2.64] ;  /* 0x0000002a021f2981 */ /* 0x000ee8000c1e1100 */
[----:B---3--:R0:W-:Y:S04]  /*24b50*/  STL [R1+0x144], R31 ;  /* 0x0001441f01007387 */ /* 0x0081e80000100800 */
[----:B0-----:R-:W3:Y:S04]  /*24b60*/  LDL.LU R31, [R1+0x2cf0] ;  /* 0x002cf000011f7983 */ /* 0x001ee80000300800 */
[----:B------:R-:W4:Y:S04]  /*24b70*/  LDL R2, [R1+0x22c4] ;  /* 0x0022c40001027983 */ /* 0x000f280000100800 */
[----:B------:R-:W4:Y:S02]  /*24b80*/  LDL R3, [R1+0x22c8] ;  /* 0x0022c80001037983 */ /* 0x000f240000100800 */
[----:B----4-:R-:W-:-:S04]  /*24b90*/  @P2 LOP3.LUT R3, R3, R2, RZ, 0x3c, !PT ;  /* 0x0000000203032212 */ /* 0x010fc800078e3cff */
[----:B------:R-:W-:-:S04]  /*24ba0*/  @P2 LOP3.LUT R2, R3, R2, RZ, 0x3c, !PT ;  /* 0x0000000203022212 */ /* 0x000fc800078e3cff */
[----:B------:R-:W-:-:S05]  /*24bb0*/  @P2 LOP3.LUT R3, R3, R2, RZ, 0x3c, !PT ;  /* 0x0000000203032212 */ /* 0x000fca00078e3cff */
[----:B------:R-:W4:Y:S04]  /*24bc0*/  @P2 LDG.E.U8 R29, desc[UR42][R2.64] ;  /* 0x0000002a021d2981 */ /* 0x000f28000c1e1100 */
[----:B----4-:R0:W-:Y:S04]  /*24bd0*/  STL [R1+0x140], R29 ;  /* 0x0001401d01007387 */ /* 0x0101e80000100800 */
[----:B0-----:R-:W4:Y:S04]  /*24be0*/  LDL.LU R29, [R1+0x2cec] ;  /* 0x002cec00011d7983 */ /* 0x001f280000300800 */
[----:B------:R-:W2:Y:S04]  /*24bf0*/  LDL R2, [R1+0x22bc] ;  /* 0x0022bc0001027983 */ /* 0x000ea80000100800 */
[----:B------:R-:W2:Y:S02]  /*24c00*/  LDL R3, [R1+0x22c0] ;  /* 0x0022c00001037983 */ /* 0x000ea40000100800 */
[----:B--2---:R-:W-:-:S04]  /*24c10*/  @P2 LOP3.LUT R3, R3, R2, RZ, 0x3c, !PT ;  /* 0x0000000203032212 */ /* 0x004fc800078e3cff */
[----:B------:R-:W-:-:S04]  /*24c20*/  @P2 LOP3.LUT R2, R3, R2, RZ, 0x3c, !PT ;  /* 0x0000000203022212 */ /* 0x000fc800078e3cff */
[----:B------:R-:W-:-:S05]  /*24c30*/  @P2 LOP3.LUT R3, R3, R2, RZ, 0x3c, !PT ;  /* 0x0000000203032212 */ /* 0x000fca00078e3cff */
[----:B------:R-:W2:Y:S04]  /*24c40*/  @P2 LDG.E.U8 R28, desc[UR42][R2.64] ;  /* 0x0000002a021c2981 */ /* 0x000ea8000c1e1100 */
[----:B--2---:R0:W-:Y:S04]  /*24c50*/  STL [R1+0x13c], R28 ;  /* 0x00013c1c01007387 */ /* 0x0041e80000100800 */
[----:B0-----:R-:W2:Y:S04]  /*24c60*/  LDL.LU R28, [R1+0x2ce8] ;  /* 0x002ce800011c7983 */ /* 0x001ea80000300800 */
[----:B------:R-:W2:Y:S04]  /*24c70*/  LDL R2, [R1+0x22b4] ;  /* 0x0022b40001027983 */ /* 0x000ea80000100800 */
[----:B------:R-:W2:Y:S01]  /*24c80*/  LDL R3, [R1+0x22b8] ;  /* 0x0022b80001037983 */ /* 0x000ea20000100800 */
[----:B------:R-:W-:-:S02]  /*24c90*/  PRMT R20, RZ, 0x7610, R20 ;  /* 0x00007610ff147816 */ /* 0x000fc40000000014 */
        /* <DEDUP_REMOVED lines=9> */
[----:B------:R-:W-:Y:S02]  /*24d30*/  PRMT R12, RZ, 0x7610, R12 ;  /* 0x00007610ff0c7816 */ /* 0x000fe4000000000c */
[----:B------:R-:W-:Y:S02]  /*24d40*/  PRMT R23, RZ, 0x7610, R23 ;  /* 0x00007610ff177816 */ /* 0x000fe40000000017 */
[----:B------:R-:W-:Y:S02]  /*24d50*/  ISETP.GT.AND P2, PT, R38, 0x5f, PT ;  /* 0x0000005f2600780c */ /* 0x000fe40003f44270 */
[----:B--2---:R-:W-:-:S04]  /*24d60*/  @P1 LOP3.LUT R3, R3, R2, RZ, 0x3c, !PT ;  /* 0x0000000203031212 */ /* 0x004fc800078e3cff */
[----:B------:R-:W-:-:S04]  /*24d70*/  @P1 LOP3.LUT R2, R3, R2, RZ, 0x3c, !PT ;  /* 0x0000000203021212 */ /* 0x000fc800078e3cff */
[----:B------:R-:W-:-:S05]  /*24d80*/  @P1 LOP3.LUT R3, R3, R2, RZ, 0x3c, !PT ;  /* 0x0000000203031212 */ /* 0x000fca00078e3cff */
[----:B------:R-:W2:Y:S04]  /*24d90*/  @P1 LDG.E.U8 R20, desc[UR42][R2.64] ;  /* 0x0000002a02141981 */ /* 0x000ea8000c1e1100 */
[----:B--2---:R0:W-:Y:S04]  /*24da0*/  STL [R1+0x134], R20 ;  /* 0x0001341401007387 */ /* 0x0041e80000100800 */
[----:B0-----:R-:W2:Y:S04]  /*24db0*/  LDL.LU R20, [R1+0x2ce0] ;  /* 0x002ce00001147983 */ /* 0x001ea80000300800 */
        /* <DEDUP_REMOVED lines=339> */
[----:B------:R-:W3:Y:S04]  /*262f0*/  LDL R2, [R1+0x217c] ;  /* 0x00217c0001027983 */ /* 0x000ee80000100800 */
[----:B------:R-:W3:Y:S04]  /*26300*/  LDL R3, [R1+0x2180] ;  /* 0x0021800001037983 */ /* 0x000ee80000100800 */
[----:B--2---:R0:W-:Y:S04]  /*26310*/  STL [R1+0xa0], R30 ;  /* 0x0000a01e01007387 */ /* 0x0041e80000100800 */
[----:B0-----:R-:W2:Y:S01]  /*26320*/  LDL R30, [R1+0x2158] ;  /* 0x00215800011e7983 */ /* 0x001ea20000100800 */
[----:B---3--:R-:W-:-:S04]  /*26330*/  @P2 LOP3.LUT R3, R3, R2, RZ, 0x3c, !PT ;  /* 0x0000000203032212 */ /* 0x008fc800078e3cff */
[----:B------:R-:W-:-:S04]  /*26340*/  @P2 LOP3.LUT R2, R3, R2, RZ, 0x3c, !PT ;  /* 0x0000000203022212 */ /* 0x000fc800078e3cff */
[----:B------:R-:W-:-:S05]  /*26350*/  @P2 LOP3.LUT R3, R3, R2, RZ, 0x3c, !PT ;  /* 0x0000000203032212 */ /* 0x000fca00078e3cff */
[----:B------:R-:W3:Y:S04]  /*26360*/  @P2 LDG.E.U8 R36, desc[UR42][R2.64] ;  /* 0x0000002a02242981 */ /* 0x000ee8000c1e1100 */
[----:B---3--:R0:W-:Y:S04]  /*26370*/  STL [R1+0x9c], R36 ;  /* 0x00009c2401007387 */ /* 0x0081e80000100800 */
[----:B0-----:R-:W3:Y:S04]  /*26380*/  LDL.LU R36, [R1+0x2c4c] ;  /* 0x002c4c0001247983 */ /* 0x001ee80000300800 */
        /* <DEDUP_REMOVED lines=37> */
[----:B------:R-:W2:Y:S01]  /*265e0*/  LDL R3, [R1+0x2154] ;  /* 0x0021540001037983 */ /* 0x000ea20000100800 */
[----:B------:R-:W-:Y:S01]  /*265f0*/  @P1 IMAD.MOV.U32 R2, RZ, RZ, R30 ;  /* 0x000000ffff021224 */ /* 0x000fe200078e001e */
[----:B------:R-:W-:-:S02]  /*26600*/  PRMT R40, RZ, 0x7610, R40 ;  /* 0x00007610ff287816 */ /* 0x000fc40000000028 */
[----:B------:R-:W3:Y:S04]  /*26610*/  LDL R30, [R1+0x2130] ;  /* 0x00213000011e7983 */ /* 0x000ee80000100800 */
[----:B--2---:R-:W2:Y:S04]  /*26620*/  @P1 LDG.E.U8 R39, desc[UR42][R2.64] ;  /* 0x0000002a02271981 */ /* 0x004ea8000c1e1100 */
        /* <DEDUP_REMOVED lines=39> */
[----:B------:R-:W2:Y:S01]  /*268a0*/  LDL R3, [R1+0x212c] ;  /* 0x00212c0001037983 */ /* 0x000ea20000100800 */
[----:B---3--:R-:W-:Y:S01]  /*268b0*/  @P1 IMAD.MOV.U32 R2, RZ, RZ, R30 ;  /* 0x000000ffff021224 */ /* 0x008fe200078e001e */
[----:B------:R-:W-:-:S02]  /*268c0*/  PRMT R53, RZ, 0x7610, R53 ;  /* 0x00007610ff357816 */ /* 0x000fc40000000035 */
[----:B------:R-:W3:Y:S01]  /*268d0*/  LDL R30, [R1+0x2108] ;  /* 0x00210800011e7983 */ /* 0x000ee20000100800 */
[----:B------:R-:W-:Y:S02]  /*268e0*/  PRMT R55, RZ, 0x7610, R55 ;  /* 0x00007610ff377816 */ /* 0x000fe40000000037 */
[----:B------:R-:W-:Y:S02]  /*268f0*/  PRMT R31, RZ, 0x7610, R31 ;  /* 0x00007610ff1f7816 */ /* 0x000fe4000000001f */
[----:B------:R-:W-:Y:S01]  /*26900*/  ISETP.GT.AND P2, PT, R38, 0x6b, PT ;  /* 0x0000006b2600780c */ /* 0x000fe20003f44270 */
[----:B--2---:R-:W2:Y:S04]  /*26910*/  @P1 LDG.E.U8 R51, desc[UR42][R2.64] ;  /* 0x0000002a02331981 */ /* 0x004ea8000c1e1100 */
        /* <DEDUP_REMOVED lines=23> */
[----:B------:R0:W2:Y:S04]  /*26a90*/  @P1 LDG.E.U8 R31, desc[UR42][R2.64] ;  /* 0x0000002a021f1981 */ /* 0x0000a8000c1e1100 */
[----:B------:R-:W0:Y:S04]  /*26aa0*/  LDL R2, [R1+0x210c] ;  /* 0x00210c0001027983 */ /* 0x000e280000100800 */
[----:B------:R-:W0:Y:S01]  /*26ab0*/  LDL R3, [R1+0x2110] ;  /* 0x0021100001037983 */ /* 0x000e220000100800 */
[----:B------:R-:W-:Y:S02]  /*26ac0*/  PRMT R56, RZ, 0x7610, R56 ;  /* 0x00007610ff387816 */ /* 0x000fe40000000038 */
[----:B0-----:R-:W-:-:S04]  /*26ad0*/  @P2 LOP3.LUT R3, R3, R2, RZ, 0x3c, !PT ;  /* 0x0000000203032212 */ /* 0x001fc800078e3cff */
[----:B------:R-:W-:-:S04]  /*26ae0*/  @P2 LOP3.LUT R2, R3, R2, RZ, 0x3c, !PT ;  /* 0x0000000203022212 */ /* 0x000fc800078e3cff */
[----:B------:R-:W-:-:S05]  /*26af0*/  @P2 LOP3.LUT R3, R3, R2, RZ, 0x3c, !PT ;  /* 0x0000000203032212 */ /* 0x000fca00078e3cff */
[----:B------:R-:W3:Y:S04]  /*26b00*/  @P2 LDG.E.U8 R56, desc[UR42][R2.64] ;  /* 0x0000002a02382981 */ /* 0x000ee8000c1e1100 */
[----:B--2---:R0:W-:Y:S04]  /*26b10*/  STL [R1+0x68], R31 ;  /* 0x0000681f01007387 */ /* 0x0041e80000100800 */
[----:B0-----:R-:W2:Y:S04]  /*26b20*/  LDL R31, [R1+0x20f0] ;  /* 0x0020f000011f7983 */ /* 0x001ea80000100800 */
[----:B---3--:R0:W-:Y:S04]  /*26b30*/  STL [R1+0x64], R56 ;  /* 0x0000643801007387 */ /* 0x0081e80000100800 */
[----:B0-----:R-:W3:Y:S04]  /*26b40*/  LDL.LU R56, [R1+0x2c18] ;  /* 0x002c180001387983 */ /* 0x001ee80000300800 */
[----:B------:R-:W2:Y:S01]  /*26b50*/  LDL R3, [R1+0x2104] ;  /* 0x0021040001037983 */ /* 0x000ea20000100800 */
[----:B------:R-:W-:Y:S01]  /*26b60*/  PRMT R57, RZ, 0x7610, R57 ;  /* 0x00007610ff397816 */ /* 0x000fe20000000039 */
[----:B------:R-:W-:-:S02]  /*26b70*/  @P2 IMAD.MOV.U32 R2, RZ, RZ, R30 ;  /* 0x000000ffff022224 */ /* 0x000fc400078e001e */
[----:B------:R-:W3:Y:S04]  /*26b80*/  LDL R30, [R1+0x20e8] ;  /* 0x0020e800011e7983 */ /* 0x000ee80000100800 */
[----:B--2---:R-:W2:Y:S04]  /*26b90*/  @P2 LDG.E.U8 R57, desc[UR42][R2.64] ;  /* 0x0000002a02392981 */ /* 0x004ea8000c1e1100 */
[----:B--2---:R0:W-:Y:S04]  /*26ba0*/  STL [R1+0x60], R57 ;  /* 0x0000603901007387 */ /* 0x0041e80000100800 */
[----:B0-----:R-:W2:Y:S04]  /*26bb0*/  LDL.LU R57, [R1+0x2c14] ;  /* 0x002c140001397983 */ /* 0x001ea80000300800 */
[----:B------:R-:W2:Y:S04]  /*26bc0*/  LDL R2, [R1+0x20fc] ;  /* 0x0020fc0001027983 */ /* 0x000ea80000100800 */
[----:B------:R-:W2:Y:S01]  /*26bd0*/  LDL R3, [R1+0x2100] ;  /* 0x0021000001037983 */ /* 0x000ea20000100800 */
[----:B----4-:R-:W-:-:S02]  /*26be0*/  PRMT R29, RZ, 0x7610, R29 ;  /* 0x00007610ff1d7816 */ /* 0x010fc4000000001d */
[----:B--2---:R-:W-:-:S04]  /*26bf0*/  @P2 LOP3.LUT R3, R3, R2, RZ, 0x3c, !PT ;  /* 0x0000000203032212 */ /* 0x004fc800078e3cff */
[----:B------:R-:W-:-:S04]  /*26c00*/  @P2 LOP3.LUT R2, R3, R2, RZ, 0x3c, !PT ;  /* 0x0000000203022212 */ /* 0x000fc800078e3cff */
[----:B------:R-:W-:-:S05]  /*26c10*/  @P2 LOP3.LUT R3, R3, R2, RZ, 0x3c, !PT ;  /* 0x0000000203032212 */ /* 0x000fca00078e3cff */
[----:B------:R0:W2:Y:S04]  /*26c20*/  @P2 LDG.E.U8 R29, desc[UR42][R2.64] ;  /* 0x0000002a021d2981 */ /* 0x0000a8000c1e1100 */
[----:B------:R-:W0:Y:S04]  /*26c30*/  LDL R2, [R1+0x20f4] ;  /* 0x0020f40001027983 */ /* 0x000e280000100800 */
[----:B------:R-:W0:Y:S01]  /*26c40*/  LDL R3, [R1+0x20f8] ;  /* 0x0020f80001037983 */ /* 0x000e220000100800 */
[----:B------:R-:W-:Y:S02]  /*26c50*/  PRMT R28, RZ, 0x7610, R28 ;  /* 0x00007610ff1c7816 */ /* 0x000fe4000000001c */
[----:B------:R-:W-:-:S02]  /*26c60*/  ISETP.GT.AND P1, PT, R38, 0x6c, PT ;  /* 0x0000006c2600780c */ /* 0x000fc40003f24270 */
[----:B0-----:R-:W-:-:S04]  /*26c70*/  @P2 LOP3.LUT R3, R3, R2, RZ, 0x3c, !PT ;  /* 0x0000000203032212 */ /* 0x001fc800078e3cff */
[----:B------:R-:W-:-:S04]  /*26c80*/  @P2 LOP3.LUT R2, R3, R2, RZ, 0x3c, !PT ;  /* 0x0000000203022212 */ /* 0x000fc800078e3cff */
[----:B------:R-:W-:Y:S01]  /*26c90*/  @P2 LOP3.LUT R3, R3, R2, RZ, 0x3c, !PT ;  /* 0x0000000203032212 */ /* 0x000fe200078e3cff */
[----:B--2---:R0:W-:Y:S04]  /*26ca0*/  STL [R1+0x5c], R29 ;  /* 0x00005c1d01007387 */ /* 0x0041e80000100800 */
[----:B------:R1:W2:Y:S01]  /*26cb0*/  @P2 LDG.E.U8 R28, desc[UR42][R2.64] ;  /* 0x0000002a021c2981 */ /* 0x0002a2000c1e1100 */
[----:B------:R-:W-:-:S03]  /*26cc0*/  PRMT R27, RZ, 0x7610, R27 ;  /* 0x00007610ff1b7816 */ /* 0x000fc6000000001b */
[----:B0-----:R-:W4:Y:S04]  /*26cd0*/  LDL R29, [R1+0x20e0] ;  /* 0x0020e000011d7983 */ /* 0x001f280000100800 */
[----:B------:R-:W3:Y:S01]  /*26ce0*/  LDL R3, [R1+0x20ec] ;  /* 0x0020ec0001037983 */ /* 0x000ee20000100800 */
[----:B-1----:R-:W-:-:S03]  /*26cf0*/  @P1 IMAD.MOV.U32 R2, RZ, RZ, R31 ;  /* 0x000000ffff021224 */ /* 0x002fc600078e001f */
[----:B--2---:R0:W-:Y:S01]  /*26d00*/  STL [R1+0x58], R28 ;  /* 0x0000581c01007387 */ /* 0x0041e20000100800 */
[----:B------:R-:W-:-:S03]  /*26d10*/  PRMT R20, RZ, 0x7610, R20 ;  /* 0x00007610ff147816 */ /* 0x000fc60000000014 */
[----:B------:R-:W2:Y:S04]  /*26d20*/  LDL R31, [R1+0x20cc] ;  /* 0x0020cc00011f7983 */ /* 0x000ea80000100800 */
[----:B---3--:R1:W3:Y:S04]  /*26d30*/  @P1 LDG.E.U8 R27, desc[UR42][R2.64] ;  /* 0x0000002a021b1981 */ /* 0x0082e8000c1e1100 */
[----:B0-----:R-:W2:Y:S04]  /*26d40*/  LDL R28, [R1+0x20d8] ;  /* 0x0020d800011c7983 */ /* 0x001ea80000100800 */
[----:B------:R-:W2:Y:S01]  /*26d50*/  LDL R3, [R1+0x20e4] ;  /* 0x0020e40001037983 */ /* 0x000ea20000100800 */
[----:B-1----:R-:W-:-:S03]  /*26d60*/  @P1 IMAD.MOV.U32 R2, RZ, RZ, R30 ;  /* 0x000000ffff021224 */ /* 0x002fc600078e001e */
[----:B---3--:R0:W-:Y:S01]  /*26d70*/  STL [R1+0x54], R27 ;  /* 0x0000541b01007387 */ /* 0x0081e20000100800 */
[----:B------:R-:W-:-:S03]  /*26d80*/  PRMT R18, RZ, 0x7610, R18 ;  /* 0x00007610ff127816 */ /* 0x000fc60000000012 */
[----:B------:R-:W3:Y:S04]  /*26d90*/  LDL R30, [R1+0x20c4] ;  /* 0x0020c400011e7983 */ /* 0x000ee80000100800 */
[----:B--2---:R4:W2:Y:S04]  /*26da0*/  @P1 LDG.E.U8 R20, desc[UR42][R2.64] ;  /* 0x0000002a02141981 */ /* 0x0048a8000c1e1100 */
[----:B0-----:R-:W3:Y:S04]  /*26db0*/  LDL R27, [R1+0x20d0] ;  /* 0x0020d000011b7983 */ /* 0x001ee80000100800 */
[----:B------:R-:W3:Y:S01]  /*26dc0*/  LDL R3, [R1+0x20dc] ;  /* 0x0020dc0001037983 */ /* 0x000ee20000100800 */
[----:B----4-:R-:W-:-:S03]  /*26dd0*/  @P1 IMAD.MOV.U32 R2, RZ, RZ, R29 ;  /* 0x000000ffff021224 */ /* 0x010fc600078e001d */
[----:B--2---:R0:W-:Y:S01]  /*26de0*/  STL [R1+0x50], R20 ;  /* 0x0000501401007387 */ /* 0x0041e20000100800 */
[----:B------:R-:W-:Y:S02]  /*26df0*/  ISETP.GT.AND P2, PT, R38, 0x6d, PT ;  /* 0x0000006d2600780c */ /* 0x000fe40003f44270 */
[----:B------:R-:W-:Y:S02]  /*26e00*/  PRMT R12, RZ, 0x7610, R12 ;  /* 0x00007610ff0c7816 */ /* 0x000fe4000000000c */
[----:B------:R-:W-:Y:S01]  /*26e10*/  PRMT R23, RZ, 0x7610, R23 ;  /* 0x00007610ff177816 */ /* 0x000fe20000000017 */
[----:B------:R-:W2:Y:S04]  /*26e20*/  LDL R29, [R1+0x20bc] ;  /* 0x0020bc00011d7983 */ /* 0x000ea80000100800 */
[----:B---3--:R1:W3:Y:S04]  /*26e30*/  @P1 LDG.E.U8 R18, desc[UR42][R2.64] ;  /* 0x0000002a02121981 */ /* 0x0082e8000c1e1100 */
[----:B0-----:R-:W4:Y:S04]  /*26e40*/  LDL R20, [R1+0x20c8] ;  /* 0x0020c80001147983 */ /* 0x001f280000100800 */
[----:B------:R-:W2:Y:S01]  /*26e50*/  LDL R3, [R1+0x20d4] ;  /* 0x0020d40001037983 */ /* 0x000ea20000100800 */
[----:B-1----:R-:W-:-:S05]  /*26e60*/  @P1 IMAD.MOV.U32 R2, RZ, RZ, R28 ;  /* 0x000000ffff021224 */ /* 0x002fca00078e001c */
[----:B--2---:R0:W2:Y:S02]  /*26e70*/  @P1 LDG.E.U8 R12, desc[UR42][R2.64] ;  /* 0x0000002a020c1981 */ /* 0x0040a4000c1e1100 */
[----:B0-----:R-:W-:Y:S02]  /*26e80*/  @P2 IMAD.MOV.U32 R2, RZ, RZ, R27 ;  /* 0x000000ffff022224 */ /* 0x001fe400078e001b */
[----:B------:R-:W-:-:S05]  /*26e90*/  @P2 IMAD.MOV.U32 R3, RZ, RZ, R31 ;  /* 0x000000ffff032224 */ /* 0x000fca00078e001f */
[----:B------:R4:W2:Y:S04]  /*26ea0*/  @P2 LDG.E.U8 R23, desc[UR42][R2.64] ;  /* 0x0000002a02172981 */ /* 0x0008a8000c1e1100 */
[----:B---3--:R0:W-:Y:S04]  /*26eb0*/  STL [R1+0x4c], R18 ;  /* 0x00004c1201007387 */ /* 0x0081e80000100800 */
[----:B------:R-:W3:Y:S04]  /*26ec0*/  LDL R28, [R1+0x20b4] ;  /* 0x0020b400011c7983 */ /* 0x000ee80000100800 */
[----:B0-----:R-:W3:Y:S01]  /*26ed0*/  LDL R18, [R1+0x20c0] ;  /* 0x0020c00001127983 */ /* 0x001ee20000100800 */
[----:B------:R-:W-:Y:S01]  /*26ee0*/  PRMT R11, RZ, 0x7610, R11 ;  /* 0x00007610ff0b7816 */ /* 0x000fe2000000000b */
[----:B----4-:R-:W-:-:S02]  /*26ef0*/  @P2 IMAD.MOV.U32 R2, RZ, RZ, R20 ;  /* 0x000000ffff022224 */ /* 0x010fc400078e0014 */
[----:B------:R-:W-:-:S05]  /*26f00*/  @P2 IMAD.MOV.U32 R3, RZ, RZ, R30 ;  /* 0x000000ffff032224 */ /* 0x000fca00078e001e */
[----:B------:R0:W4:Y:S04]  /*26f10*/  @P2 LDG.E.U8 R11, desc[UR42][R2.64] ;  /* 0x0000002a020b2981 */ /* 0x000128000c1e1100 */
[----:B--2---:R1:W-:Y:S04]  /*26f20*/  STL [R1+0x48], R12 ;  /* 0x0000480c01007387 */ /* 0x0043e80000100800 */
[----:B------:R-:W2:Y:S04]  /*26f30*/  LDL R27, [R1+0x20ac] ;  /* 0x0020ac00011b7983 */ /* 0x000ea80000100800 */
[----:B-1----:R-:W2:Y:S04]  /*26f40*/  LDL R12, [R1+0x20b8] ;  /* 0x0020b800010c7983 */ /* 0x002ea80000100800 */
[----:B------:R1:W-:Y:S01]  /*26f50*/  STL [R1+0x44], R23 ;  /* 0x0000441701007387 */ /* 0x0003e20000100800 */
[----:B------:R-:W-:Y:S01]  /*26f60*/  PRMT R14, RZ, 0x7610, R14 ;  /* 0x00007610ff0e7816 */ /* 0x000fe2000000000e */
[----:B0-----:R-:W-:Y:S01]  /*26f70*/  @P2 IMAD.MOV.U32 R3, RZ, RZ, R29 ;  /* 0x000000ffff032224 */ /* 0x001fe200078e001d */
[----:B------:R-:W-:-:S02]  /*26f80*/  ISETP.GT.AND P1, PT, R38, 0x6e, PT ;  /* 0x0000006e2600780c */ /* 0x000fc40003f24270 */
[----:B------:R-:W-:Y:S02]  /*26f90*/  PRMT R10, RZ, 0x7610, R10 ;  /* 0x00007610ff0a7816 */ /* 0x000fe4000000000a */
[----:B------:R-:W-:Y:S01]  /*26fa0*/  PRMT R22, RZ, 0x7610, R22 ;  /* 0x00007610ff167816 */ /* 0x000fe20000000016 */
[----:B------:R-:W2:Y:S04]  /*26fb0*/  LDL R20, [R1+0x20a4] ;  /* 0x0020a40001147983 */ /* 0x000ea80000100800 */
[----:B-1----:R-:W2:Y:S01]  /*26fc0*/  LDL R23, [R1+0x20b0] ;  /* 0x0020b00001177983 */ /* 0x002ea20000100800 */
[----:B---3--:R-:W-:-:S05]  /*26fd0*/  @P2 IMAD.MOV.U32 R2, RZ, RZ, R18 ;  /* 0x000000ffff022224 */ /* 0x008fca00078e0012 */
[----:B------:R0:W3:Y:S02]  /*26fe0*/  @P2 LDG.E.U8 R14, desc[UR42][R2.64] ;  /* 0x0000002a020e2981 */ /* 0x0000e4000c1e1100 */
[----:B0-----:R-:W-:Y:S02]  /*26ff0*/  @P2 IMAD.MOV.U32 R3, RZ, RZ, R28 ;  /* 0x000000ffff032224 */ /* 0x001fe400078e001c */
[----:B----4-:R0:W-:Y:S04]  /*27000*/  STL [R1+0x40], R11 ;  /* 0x0000400b01007387 */ /* 0x0101e80000100800 */
[----:B------:R-:W4:Y:S04]  /*27010*/  LDL R18, [R1+0x209c] ;  /* 0x00209c0001127983 */ /* 0x000f280000100800 */
[----:B0-----:R-:W4:Y:S01]  /*27020*/  LDL R11, [R1+0x20a8] ;  /* 0x0020a800010b7983 */ /* 0x001f220000100800 */
[----:B--2---:R-:W-:-:S05]  /*27030*/  @P2 IMAD.MOV.U32 R2, RZ, RZ, R12 ;  /* 0x000000ffff022224 */ /* 0x004fca00078e000c */
[----:B------:R0:W2:Y:S02]  /*27040*/  @P2 LDG.E.U8 R10, desc[UR42][R2.64] ;  /* 0x0000002a020a2981 */ /* 0x0000a4000c1e1100 */
[----:B0-----:R-:W-:Y:S02]  /*27050*/  @P1 IMAD.MOV.U32 R3, RZ, RZ, R27 ;  /* 0x000000ffff031224 */ /* 0x001fe400078e001b */
[----:B------:R-:W-:-:S05]  /*27060*/  @P1 IMAD.MOV.U32 R2, RZ, RZ, R23 ;  /* 0x000000ffff021224 */ /* 0x000fca00078e0017 */
[----:B------:R0:W2:Y:S04]  /*27070*/  @P1 LDG.E.U8 R22, desc[UR42][R2.64] ;  /* 0x0000002a02161981 */ /* 0x0000a8000c1e1100 */
[----:B---3--:R1:W-:Y:S04]  /*27080*/  STL [R1+0x3c], R14 ;  /* 0x00003c0e01007387 */ /* 0x0083e80000100800 */
[----:B------:R-:W3:Y:S04]  /*27090*/  LDL R12, [R1+0x206c] ;  /* 0x00206c00010c7983 */ /* 0x000ee80000100800 */
[----:B-1----:R-:W3:Y:S01]  /*270a0*/  LDL R14, [R1+0x20a0] ;  /* 0x0020a000010e7983 */ /* 0x002ee20000100800 */
[----:B0-----:R-:W-:-:S02]  /*270b0*/  @P1 IMAD.MOV.U32 R3, RZ, RZ, R20 ;  /* 0x000000ffff031224 */ /* 0x001fc400078e0014 */
[----:B----4-:R-:W-:Y:S01]  /*270c0*/  @P1 IMAD.MOV.U32 R2, RZ, RZ, R11 ;  /* 0x000000ffff021224 */ /* 0x010fe200078e000b */
[----:B--2---:R0:W-:Y:S04]  /*270d0*/  STL [R1+0x38], R10 ;  /* 0x0000380a01007387 */ /* 0x0041e80000100800 */
[----:B------:R-:W2:Y:S04]  /*270e0*/  LDL R23, [R1+0x2064] ;  /* 0x0020640001177983 */ /* 0x000ea80000100800 */
[----:B0-----:R-:W4:Y:S04]  /*270f0*/  LDL R10, [R1+0x2070] ;  /* 0x00207000010a7983 */ /* 0x001f280000100800 */
[----:B------:R0:W-:Y:S04]  /*27100*/  STL [R1+0x34], R22 ;  /* 0x0000341601007387 */ /* 0x0001e80000100800 */
[----:B------:R-:W2:Y:S04]  /*27110*/  LDL R20, [R1+0x205c] ;  /* 0x00205c0001147983 */ /* 0x000ea80000100800 */
[----:B------:R-:W2:Y:S04]  /*27120*/  LDL R11, [R1+0x2060] ;  /* 0x00206000010b7983 */ /* 0x000ea80000100800 */
[----:B0-----:R-:W2:Y:S01]  /*27130*/  LDL R22, [R1+0x2068] ;  /* 0x0020680001167983 */ /* 0x001ea20000100800 */
[----:B------:R-:W-:-:S02]  /*27140*/  PRMT R26, RZ, 0x7610, R26 ;  /* 0x00007610ff1a7816 */ /* 0x000fc4000000001a */
[----:B------:R-:W-:Y:S02]  /*27150*/  ISETP.GT.AND P3, PT, R38, 0x70, PT ;  /* 0x000000702600780c */ /* 0x000fe40003f64270 */
[----:B------:R-:W-:Y:S02]  /*27160*/  PRMT R25, RZ, 0x7610, R25 ;  /* 0x00007610ff197816 */ /* 0x000fe40000000019 */
[----:B------:R3:W2:Y:S01]  /*27170*/  @P1 LDG.E.U8 R26, desc[UR42][R2.64] ;  /* 0x0000002a021a1981 */ /* 0x0006a2000c1e1100 */
[----:B------:R-:W-:Y:S01]  /*27180*/  PRMT R24, RZ, 0x7610, R24 ;  /* 0x00007610ff187816 */ /* 0x000fe20000000018 */
[----:B---3--:R-:W-:Y:S02]  /*27190*/  @P1 IMAD.MOV.U32 R2, RZ, RZ, R14 ;  /* 0x000000ffff021224 */ /* 0x008fe400078e000e */
[----:B------:R-:W-:Y:S01]  /*271a0*/  @P1 IMAD.MOV.U32 R3, RZ, RZ, R18 ;  /* 0x000000ffff031224 */ /* 0x000fe200078e0012 */
[----:B------:R-:W3:Y:S04]  /*271b0*/  LDL R14, [R1+0x2058] ;  /* 0x00205800010e7983 */ /* 0x000ee80000100800 */
[----:B------:R-:W3:Y:S04]  /*271c0*/  LDL R18, [R1+0x2054] ;  /* 0x0020540001127983 */ /* 0x000ee80000100800 */
[----:B------:R0:W3:Y:S01]  /*271d0*/  @P1 LDG.E.U8 R25, desc[UR42][R2.64] ;  /* 0x0000002a02191981 */ /* 0x0000e2000c1e1100 */
[----:B------:R-:W-:Y:S01]  /*271e0*/  PRMT R21, RZ, 0x7610, R21 ;  /* 0x00007610ff157816 */ /* 0x000fe20000000015 */
[----:B0-----:R-:W-:-:S02]  /*271f0*/  @P3 IMAD.MOV.U32 R3, RZ, RZ, R12 ;  /* 0x000000ffff033224 */ /* 0x001fc400078e000c */
[----:B------:R-:W3:Y:S01]  /*27200*/  LDL R12, [R1+0x1fec] ;  /* 0x001fec00010c7983 */ /* 0x000ee20000100800 */
[----:B------:R-:W-:Y:S01]  /*27210*/  PRMT R19, RZ, 0x7610, R19 ;  /* 0x00007610ff137816 */ /* 0x000fe20000000013 */
[----:B----4-:R-:W-:Y:S02]  /*27220*/  @P3 IMAD.MOV.U32 R2, RZ, RZ, R10 ;  /* 0x000000ffff023224 */ /* 0x010fe400078e000a */
[----:B------:R-:W4:Y:S04]  /*27230*/  LDL R10, [R1+0x1ff0] ;  /* 0x001ff000010a7983 */ /* 0x000f280000100800 */
[----:B------:R2:W4:Y:S02]  /*27240*/  @P3 LDG.E.U8 R24, desc[UR42][R2.64] ;  /* 0x0000002a02183981 */ /* 0x000524000c1e1100 */
[----:B--2---:R-:W-:-:S02]  /*27250*/  @P3 IMAD.MOV.U32 R3, RZ, RZ, R23 ;  /* 0x000000ffff033224 */ /* 0x004fc400078e0017 */
[----:B------:R-:W-:-:S05]  /*27260*/  @P3 IMAD.MOV.U32 R2, RZ, RZ, R22 ;  /* 0x000000ffff023224 */ /* 0x000fca00078e0016 */
[----:B------:R0:W2:Y:S02]  /*27270*/  @P3 LDG.E.U8 R21, desc[UR42][R2.64] ;  /* 0x0000002a02153981 */ /* 0x0000a4000c1e1100 */
[----:B0-----:R-:W-:Y:S02]  /*27280*/  @P3 IMAD.MOV.U32 R2, RZ, RZ, R11 ;  /* 0x000000ffff023224 */ /* 0x001fe400078e000b */
[----:B------:R-:W-:Y:S01]  /*27290*/  @P3 IMAD.MOV.U32 R3, RZ, RZ, R20 ;  /* 0x000000ffff033224 */ /* 0x000fe200078e0014 */
[----:B------:R-:W-:Y:S02]  /*272a0*/  ISETP.GT.AND P2, PT, R38, 0x74, PT ;  /* 0x000000742600780c */ /* 0x000fe40003f44270 */
[----:B------:R-:W-:Y:S02]  /*272b0*/  PRMT R15, RZ, 0x7610, R15 ;  /* 0x00007610ff0f7816 */ /* 0x000fe4000000000f */
[----:B------:R-:W-:Y:S01]  /*272c0*/  PRMT R44, RZ, 0x7610, R44 ;  /* 0x00007610ff2c7816 */ /* 0x000fe2000000002c */
[----:B------:R-:W2:Y:S04]  /*272d0*/  LDL R20, [R1+0x1fe4] ;  /* 0x001fe40001147983 */ /* 0x000ea80000100800 */
[----:B------:R3:W2:Y:S04]  /*272e0*/  @P3 LDG.E.U8 R19, desc[UR42][R2.64] ;  /* 0x0000002a02133981 */ /* 0x0006a8000c1e1100 */
[----:B------:R-:W2:Y:S01]  /*272f0*/  LDL R11, [R1+0x1fe8] ;  /* 0x001fe800010b7983 */ /* 0x000ea20000100800 */
[----:B---3--:R-:W-:-:S02]  /*27300*/  @P3 IMAD.MOV.U32 R2, RZ, RZ, R14 ;  /* 0x000000ffff023224 */ /* 0x008fc400078e000e */
[----:B------:R-:W-:-:S05]  /*27310*/  @P3 IMAD.MOV.U32 R3, RZ, RZ, R18 ;  /* 0x000000ffff033224 */ /* 0x000fca00078e0012 */
[----:B------:R0:W3:Y:S02]  /*27320*/  @P3 LDG.E.U8 R15, desc[UR42][R2.64] ;  /* 0x0000002a020f3981 */ /* 0x0000e4000c1e1100 */
[----:B0-----:R-:W-:Y:S02]  /*27330*/  @P2 IMAD.MOV.U32 R3, RZ, RZ, R12 ;  /* 0x000000ffff032224 */ /* 0x001fe400078e000c */
[----:B----4-:R-:W-:-:S05]  /*27340*/  @P2 IMAD.MOV.U32 R2, RZ, RZ, R10 ;  /* 0x000000ffff022224 */ /* 0x010fca00078e000a */
[----:B------:R0:W4:Y:S04]  /*27350*/  @P2 LDG.E.U8 R44, desc[UR42][R2.64] ;  /* 0x0000002a022c2981 */ /* 0x000128000c1e1100 */
[----:B--2---:R1:W-:Y:S04]  /*27360*/  STL [R1+0xc], R19 ;  /* 0x00000c1301007387 */ /* 0x0043e80000100800 */
[----:B------:R-:W2:Y:S04]  /*27370*/  LDL R18, [R1+0x1fe0] ;  /* 0x001fe00001127983 */ /* 0x000ea80000100800 */
[----:B------:R-:W2:Y:S04]  /*27380*/  LDL R14, [R1+0x1fd8] ;  /* 0x001fd800010e7983 */ /* 0x000ea80000100800 */
[----:B-1----:R-:W2:Y:S04]  /*27390*/  LDL R19, [R1+0x1fdc] ;  /* 0x001fdc0001137983 */ /* 0x002ea80000100800 */
[----:B---3--:R1:W-:Y:S01]  /*273a0*/  STL [R1+0x8], R15 ;  /* 0x0000080f01007387 */ /* 0x0083e20000100800 */
[----:B------:R-:W-:-:S03]  /*273b0*/  PRMT R43, RZ, 0x7610, R43 ;  /* 0x00007610ff2b7816 */ /* 0x000fc6000000002b */
[----:B-1----:R-:W3:Y:S04]  /*273c0*/  LDL R15, [R1+0x1fd4] ;  /* 0x001fd400010f7983 */ /* 0x002ee80000100800 */
[----:B------:R-:W-:Y:S04]  /*273d0*/  STL [R1+0x30], R26 ;  /* 0x0000301a01007387 */ /* 0x000fe80000100800 */
[----:B------:R-:W3:Y:S04]  /*273e0*/  LDL R12, [R1+0x1f6c] ;  /* 0x001f6c00010c7983 */ /* 0x000ee80000100800 */
[----:B------:R-:W3:Y:S01]  /*273f0*/  LDL R10, [R1+0x1f70] ;  /* 0x001f7000010a7983 */ /* 0x000ee20000100800 */
[----:B0-----:R-:W-:-:S02]  /*27400*/  @P2 IMAD.MOV.U32 R2, RZ, RZ, R11 ;  /* 0x000000ffff022224 */ /* 0x001fc400078e000b */
[----:B------:R-:W-:Y:S01]  /*27410*/  @P2 IMAD.MOV.U32 R3, RZ, RZ, R20 ;  /* 0x000000ffff032224 */ /* 0x000fe200078e0014 */
[----:B------:R-:W-:-:S04]  /*27420*/  PRMT R42, RZ, 0x7610, R42 ;  /* 0x00007610ff2a7816 */ /* 0x000fc8000000002a */
[----:B------:R2:W3:Y:S04]  /*27430*/  @P2 LDG.E.U8 R43, desc[UR42][R2.64] ;  /* 0x0000002a022b2981 */ /* 0x0004e8000c1e1100 */
[----:B----4-:R-:W-:Y:S04]  /*27440*/  STL [R1+0x2be8], R44 ;  /* 0x002be82c01007387 */ /* 0x010fe80000100800 */
[----:B------:R-:W-:Y:S04]  /*27450*/  STL [R1+0x2c], R25 ;  /* 0x00002c1901007387 */ /* 0x000fe80000100800 */
[----:B------:R0:W-:Y:S04]  /*27460*/  STL [R1+0x10], R21 ;  /* 0x0000101501007387 */ /* 0x0001e80000100800 */
[----:B------:R-:W4:Y:S04]  /*27470*/  LDL R11, [R1+0x1f68] ;  /* 0x001f6800010b7983 */ /* 0x000f280000100800 */
[----:B0-----:R-:W4:Y:S01]  /*27480*/  LDL R21, [R1+0x1f64] ;  /* 0x001f640001157983 */ /* 0x001f220000100800 */
[----:B--2---:R-:W-:-:S02]  /*27490*/  @P2 IMAD.MOV.U32 R2, RZ, RZ, R18 ;  /* 0x000000ffff022224 */ /* 0x004fc400078e0012 */
[----:B------:R-:W-:-:S05]  /*274a0*/  @P2 IMAD.MOV.U32 R3, RZ, RZ, R19 ;  /* 0x000000ffff032224 */ /* 0x000fca00078e0013 */
[----:B------:R0:W2:Y:S01]  /*274b0*/  @P2 LDG.E.U8 R42, desc[UR42][R2.64] ;  /* 0x0000002a022a2981 */ /* 0x0000a2000c1e1100 */
[----:B------:R-:W-:Y:S02]  /*274c0*/  ISETP.GT.AND P3, PT, R38, 0x78, PT ;  /* 0x000000782600780c */ /* 0x000fe40003f64270 */
[----:B------:R-:W-:Y:S02]  /*274d0*/  PRMT R37, RZ, 0x7610, R37 ;  /* 0x00007610ff257816 */ /* 0x000fe40000000025 */
[----:B------:R-:W-:Y:S01]  /*274e0*/  PRMT R9, RZ, 0x7610, R9 ;  /* 0x00007610ff097816 */ /* 0x000fe20000000009 */
[----:B0-----:R-:W-:Y:S02]  /*274f0*/  @P2 IMAD.MOV.U32 R2, RZ, RZ, R14 ;  /* 0x000000ffff022224 */ /* 0x001fe400078e000e */
[----:B---3--:R-:W-:-:S05]  /*27500*/  @P2 IMAD.MOV.U32 R3, RZ, RZ, R15 ;  /* 0x000000ffff032224 */ /* 0x008fca00078e000f */
[----:B------:R0:W3:Y:S01]  /*27510*/  @P2 LDG.E.U8 R37, desc[UR42][R2.64] ;  /* 0x0000002a02252981 */ /* 0x0000e2000c1e1100 */
[----:B------:R-:W-:Y:S01]  /*27520*/  PRMT R8, RZ, 0x7610, R8 ;  /* 0x00007610ff087816 */ /* 0x000fe20000000008 */
[----:B0-----:R-:W-:Y:S02]  /*27530*/  @P3 IMAD.MOV.U32 R2, RZ, RZ, R10 ;  /* 0x000000ffff023224 */ /* 0x001fe400078e000a */
[----:B------:R-:W-:Y:S01]  /*27540*/  @P3 IMAD.MOV.U32 R3, RZ, RZ, R12 ;  /* 0x000000ffff033224 */ /* 0x000fe200078e000c */
[----:B------:R-:W-:Y:S04]  /*27550*/  STL [R1+0x2bec], R43 ;  /* 0x002bec2b01007387 */ /* 0x000fe80000100800 */
[----:B------:R4:W3:Y:S04]  /*27560*/  @P3 LDG.E.U8 R9, desc[UR42][R2.64] ;  /* 0x0000002a02093981 */ /* 0x0008e8000c1e1100 */
[----:B------:R-:W-:Y:S04]  /*27570*/  STL [R1+0x14], R24 ;  /* 0x0000141801007387 */ /* 0x000fe80000100800 */
[----:B------:R-:W3:Y:S04]  /*27580*/  LDL R20, [R1+0x1f5c] ;  /* 0x001f5c0001147983 */ /* 0x000ee80000100800 */
[----:B------:R-:W3:Y:S01]  /*27590*/  LDL R19, [R1+0x1f60] ;  /* 0x001f600001137983 */ /* 0x000ee20000100800 */
[----:B----4-:R-:W-:-:S02]  /*275a0*/  @P3 IMAD.MOV.U32 R2, RZ, RZ, R11 ;  /* 0x000000ffff023224 */ /* 0x010fc400078e000b */
[----:B------:R-:W-:-:S05]  /*275b0*/  @P3 IMAD.MOV.U32 R3, RZ, RZ, R21 ;  /* 0x000000ffff033224 */ /* 0x000fca00078e0015 */
[----:B------:R0:W4:Y:S04]  /*275c0*/  @P3 LDG.E.U8 R8, desc[UR42][R2.64] ;  /* 0x0000002a02083981 */ /* 0x000128000c1e1100 */
[----:B--2---:R-:W-:Y:S04]  /*275d0*/  STL [R1+0x2bf0], R42 ;  /* 0x002bf02a01007387 */ /* 0x004fe80000100800 */
[----:B------:R-:W2:Y:S04]  /*275e0*/  LDL R18, [R1+0x1f54] ;  /* 0x001f540001127983 */ /* 0x000ea80000100800 */
[----:B------:R-:W2:Y:S01]  /*275f0*/  LDL R15, [R1+0x1f58] ;  /* 0x001f5800010f7983 */ /* 0x000ea20000100800 */
[----:B------:R-:W-:-:S03]  /*27600*/  PRMT R7, RZ, 0x7610, R7 ;  /* 0x00007610ff077816 */ /* 0x000fc60000000007 */
[----:B---3--:R-:W-:Y:S04]  /*27610*/  STL [R1+0x2bf4], R37 ;  /* 0x002bf42501007387 */ /* 0x008fe80000100800 */
[----:B------:R-:W3:Y:S04]  /*27620*/  LDL R14, [R1+0x1eec] ;  /* 0x001eec00010e7983 */ /* 0x000ee80000100800 */
[----:B------:R-:W3:Y:S04]  /*27630*/  LDL R12, [R1+0x1ef0] ;  /* 0x001ef000010c7983 */ /* 0x000ee80000100800 */
[----:B------:R-:W3:Y:S01]  /*27640*/  LDL R10, [R1+0x1ee8] ;  /* 0x001ee800010a7983 */ /* 0x000ee20000100800 */
[----:B------:R-:W-:-:S03]  /*27650*/  PRMT R6, RZ, 0x7610, R6 ;  /* 0x00007610ff067816 */ /* 0x000fc60000000006 */
[----:B------:R-:W-:Y:S04]  /*27660*/  STL [R1+0x2bf8], R9 ;  /* 0x002bf80901007387 */ /* 0x000fe80000100800 */
[----:B------:R-:W3:Y:S01]  /*27670*/  LDL R11, [R1+0x1ee4] ;  /* 0x001ee400010b7983 */ /* 0x000ee20000100800 */
[----:B0-----:R-:W-:Y:S02]  /*27680*/  @P3 IMAD.MOV.U32 R3, RZ, RZ, R20 ;  /* 0x000000ffff033224 */ /* 0x001fe400078e0014 */
[----:B------:R-:W-:-:S05]  /*27690*/  @P3 IMAD.MOV.U32 R2, RZ, RZ, R19 ;  /* 0x000000ffff023224 */ /* 0x000fca00078e0013 */
[----:B------:R2:W3:Y:S04]  /*276a0*/  @P3 LDG.E.U8 R7, desc[UR42][R2.64] ;  /* 0x0000002a02073981 */ /* 0x0004e8000c1e1100 */
[----:B----4-:R0:W-:Y:S04]  /*276b0*/  STL [R1+0x2bfc], R8 ;  /* 0x002bfc0801007387 */ /* 0x0101e80000100800 */
[----:B------:R-:W4:Y:S04]  /*276c0*/  LDL R21, [R1+0x1edc] ;  /* 0x001edc0001157983 */ /* 0x000f280000100800 */
[----:B------:R-:W4:Y:S01]  /*276d0*/  LDL R20, [R1+0x1ee0] ;  /* 0x001ee00001147983 */ /* 0x000f220000100800 */
[----:B------:R-:W-:-:S02]  /*276e0*/  ISETP.GT.AND P4, PT, R38, 0x7c, PT ;  /* 0x0000007c2600780c */ /* 0x000fc40003f84270 */
[----:B------:R-:W-:Y:S02]  /*276f0*/  PRMT R5, RZ, 0x7610, R5 ;  /* 0x00007610ff057816 */ /* 0x000fe40000000005 */
[----:B------:R-:W-:Y:S01]  /*27700*/  PRMT R4, RZ, 0x7610, R4 ;  /* 0x00007610ff047816 */ /* 0x000fe20000000004 */
[----:B------:R-:W4:Y:S04]  /*27710*/  LDL R19, [R1+0x1ed4] ;  /* 0x001ed40001137983 */ /* 0x000f280000100800 */
[----:B0-----:R-:W4:Y:S01]  /*27720*/  LDL R8, [R1+0x1ed8] ;  /* 0x001ed80001087983 */ /* 0x001f220000100800 */
[----:B--2---:R-:W-:Y:S02]  /*27730*/  @P3 IMAD.MOV.U32 R3, RZ, RZ, R18 ;  /* 0x000000ffff033224 */ /* 0x004fe400078e0012 */
[----:B------:R-:W-:-:S05]  /*27740*/  @P3 IMAD.MOV.U32 R2, RZ, RZ, R15 ;  /* 0x000000ffff023224 */ /* 0x000fca00078e000f */
[----:B------:R3:W2:Y:S02]  /*27750*/  @P3 LDG.E.U8 R6, desc[UR42][R2.64] ;  /* 0x0000002a02063981 */ /* 0x0006a4000c1e1100 */
[----:B---3--:R-:W-:Y:S02]  /*27760*/  @P4 IMAD.MOV.U32 R3, RZ, RZ, R14 ;  /* 0x000000ffff034224 */ /* 0x008fe400078e000e */
[----:B------:R-:W-:-:S05]  /*27770*/  @P4 IMAD.MOV.U32 R2, RZ, RZ, R12 ;  /* 0x000000ffff024224 */ /* 0x000fca00078e000c */
[----:B------:R0:W3:Y:S04]  /*27780*/  @P4 LDG.E.U8 R5, desc[UR42][R2.64] ;  /* 0x0000002a02054981 */ /* 0x0000e8000c1e1100 */
[----:B------:R4:W3:Y:S01]  /*27790*/  @P4 LDG.E.U8 R4, desc[UR42][R10.64] ;  /* 0x0000002a0a044981 */ /* 0x0008e2000c1e1100 */
[----:B0-----:R-:W-:-:S03]  /*277a0*/  PRMT R3, RZ, 0x7610, R3 ;  /* 0x00007610ff037816 */ /* 0x001fc60000000003 */
[----:B------:R0:W-:Y:S04]  /*277b0*/  STL [R1+0x2c00], R7 ;  /* 0x002c000701007387 */ /* 0x0001e80000100800 */
[----:B------:R-:W3:Y:S04]  /*277c0*/  LDL R18, [R1+0x2094] ;  /* 0x0020940001127983 */ /* 0x000ee80000100800 */
[----:B------:R-:W3:Y:S01]  /*277d0*/  LDL R15, [R1+0x2098] ;  /* 0x00209800010f7983 */ /* 0x000ee20000100800 */
[----:B----4-:R-:W-:Y:S02]  /*277e0*/  @P4 IMAD.MOV.U32 R11, RZ, RZ, R21 ;  /* 0x000000ffff0b4224 */ /* 0x010fe400078e0015 */
[----:B------:R-:W-:-:S05]  /*277f0*/  @P4 IMAD.MOV.U32 R10, RZ, RZ, R20 ;  /* 0x000000ffff0a4224 */ /* 0x000fca00078e0014 */
[----:B------:R1:W4:Y:S04]  /*27800*/  @P4 LDG.E.U8 R3, desc[UR42][R10.64] ;  /* 0x0000002a0a034981 */ /* 0x000328000c1e1100 */
[----:B--2---:R-:W-:Y:S04]  /*27810*/  STL [R1+0x2c04], R6 ;  /* 0x002c040601007387 */ /* 0x004fe80000100800 */
[----:B------:R-:W2:Y:S04]  /*27820*/  LDL R14, [R1+0x208c] ;  /* 0x00208c00010e7983 */ /* 0x000ea80000100800 */
[----:B0-----:R-:W2:Y:S01]  /*27830*/  LDL R7, [R1+0x2090] ;  /* 0x0020900001077983 */ /* 0x001ea20000100800 */
[----:B------:R-:W-:-:S02]  /*27840*/  ISETP.GT.AND P2, PT, R38, 0x6f, PT ;  /* 0x0000006f2600780c */ /* 0x000fc40003f44270 */
[----:B------:R-:W-:Y:S01]  /*27850*/  PRMT R2, RZ, 0x7610, R2 ;  /* 0x00007610ff027816 */ /* 0x000fe20000000002 */
[----:B-1----:R-:W-:Y:S02]  /*27860*/  @P4 IMAD.MOV.U32 R10, RZ, RZ, R8 ;  /* 0x000000ffff0a4224 */ /* 0x002fe400078e0008 */
[----:B------:R-:W-:Y:S01]  /*27870*/  @P4 IMAD.MOV.U32 R11, RZ, RZ, R19 ;  /* 0x000000ffff0b4224 */ /* 0x000fe200078e0013 */
[----:B------:R-:W-:-:S04]  /*27880*/  PRMT R17, RZ, 0x7610, R17 ;  /* 0x00007610ff117816 */ /* 0x000fc80000000011 */
[----:B------:R0:W2:Y:S04]  /*27890*/  @P4 LDG.E.U8 R2, desc[UR42][R10.64] ;  /* 0x0000002a0a024981 */ /* 0x0000a8000c1e1100 */
[----:B---3--:R-:W-:Y:S04]  /*278a0*/  STL [R1+0x2c08], R5 ;  /* 0x002c080501007387 */ /* 0x008fe80000100800 */
[----:B------:R-:W3:Y:S04]  /*278b0*/  LDL R12, [R1+0x2088] ;  /* 0x00208800010c7983 */ /* 0x000ee80000100800 */
[----:B------:R1:W-:Y:S04]  /*278c0*/  STL [R1+0x2c0c], R4 ;  /* 0x002c0c0401007387 */ /* 0x0003e80000100800 */
[----:B-1----:R-:W3:Y:S01]  /*278d0*/  LDL R4, [R1+0x2084] ;  /* 0x0020840001047983 */ /* 0x002ee20000100800 */
[----:B0-----:R-:W-:-:S02]  /*278e0*/  @P1 IMAD.MOV.U32 R10, RZ, RZ, R15 ;  /* 0x000000ffff0a1224 */ /* 0x001fc400078e000f */
[----:B------:R-:W-:-:S05]  /*278f0*/  @P1 IMAD.MOV.U32 R11, RZ, RZ, R18 ;  /* 0x000000ffff0b1224 */ /* 0x000fca00078e0012 */
[----:B------:R2:W3:Y:S04]  /*27900*/  @P1 LDG.E.U8 R17, desc[UR42][R10.64] ;  /* 0x0000002a0a111981 */ /* 0x0004e8000c1e1100 */
[----:B----4-:R0:W-:Y:S04]  /*27910*/  STL [R1+0x2c10], R3 ;  /* 0x002c100301007387 */ /* 0x0101e80000100800 */
[----:B------:R-:W4:Y:S04]  /*27920*/  LDL R8, [R1+0x207c] ;  /* 0x00207c0001087983 */ /* 0x000f280000100800 */
[----:B------:R-:W4:Y:S04]  /*27930*/  LDL R5, [R1+0x2080] ;  /* 0x0020800001057983 */ /* 0x000f280000100800 */
[----:B------:R-:W4:Y:S04]  /*27940*/  LDL R15, [R1+0x2074] ;  /* 0x00207400010f7983 */ /* 0x000f280000100800 */
[----:B------:R-:W4:Y:S01]  /*27950*/  LDL R6, [R1+0x2078] ;  /* 0x0020780001067983 */ /* 0x000f220000100800 */
[----:B0-----:R-:W-:Y:S01]  /*27960*/  PRMT R3, RZ, 0x7610, R3 ;  /* 0x00007610ff037816 */ /* 0x001fe20000000003 */
[----:B--2---:R-:W-:-:S02]  /*27970*/  @P2 IMAD.MOV.U32 R11, RZ, RZ, R14 ;  /* 0x000000ffff0b2224 */ /* 0x004fc400078e000e */
[----:B------:R-:W-:Y:S01]  /*27980*/  @P2 IMAD.MOV.U32 R10, RZ, RZ, R7 ;  /* 0x000000ffff0a2224 */ /* 0x000fe200078e0007 */
[----:B------:R-:W-:Y:S01]  /*27990*/  PRMT R9, RZ, 0x7610, R9 ;  /* 0x00007610ff097816 */ /* 0x000fe20000000009 */
[----:B------:R-:W2:Y:S04]  /*279a0*/  LDL R14, [R1+0x204c] ;  /* 0x00204c00010e7983 */ /* 0x000ea80000100800 */
[----:B------:R3:W2:Y:S04]  /*279b0*/  @P2 LDG.E.U8 R3, desc[UR42][R10.64] ;  /* 0x0000002a0a032981 */ /* 0x0006a8000c1e1100 */
[----:B------:R-:W2:Y:S01]  /*279c0*/  LDL R7, [R1+0x2050] ;  /* 0x0020500001077983 */ /* 0x000ea20000100800 */
[----:B------:R-:W-:Y:S01]  /*279d0*/  PRMT R16, RZ, 0x7610, R16 ;  /* 0x00007610ff107816 */ /* 0x000fe20000000010 */
[----:B---3--:R-:W-:Y:S01]  /*279e0*/  @P2 IMAD.MOV.U32 R10, RZ, RZ, R12 ;  /* 0x000000ffff0a2224 */ /* 0x008fe200078e000c */
[----:B------:R-:W-:Y:S01]  /*279f0*/  PRMT R0, RZ, 0x7610, R0 ;  /* 0x00007610ff007816 */ /* 0x000fe20000000000 */
[----:B------:R-:W3:Y:S01]  /*27a00*/  LDL R12, [R1+0x2044] ;  /* 0x00204400010c7983 */ /* 0x000ee20000100800 */
[----:B------:R-:W-:-:S05]  /*27a10*/  @P2 IMAD.MOV.U32 R11, RZ, RZ, R4 ;  /* 0x000000ffff0b2224 */ /* 0x000fca00078e0004 */
[----:B------:R4:W3:Y:S02]  /*27a20*/  @P2 LDG.E.U8 R9, desc[UR42][R10.64] ;  /* 0x0000002a0a092981 */ /* 0x0008e4000c1e1100 */
[----:B----4-:R-:W-:Y:S02]  /*27a30*/  @P2 IMAD.MOV.U32 R11, RZ, RZ, R8 ;  /* 0x000000ffff0b2224 */ /* 0x010fe400078e0008 */
[----:B------:R-:W-:-:S05]  /*27a40*/  @P2 IMAD.MOV.U32 R10, RZ, RZ, R5 ;  /* 0x000000ffff0a2224 */ /* 0x000fca00078e0005 */
[----:B------:R0:W4:Y:S02]  /*27a50*/  @P2 LDG.E.U8 R16, desc[UR42][R10.64] ;  /* 0x0000002a0a102981 */ /* 0x000124000c1e1100 */
[----:B0-----:R-:W-:Y:S02]  /*27a60*/  @P2 IMAD.MOV.U32 R10, RZ, RZ, R6 ;  /* 0x000000ffff0a2224 */ /* 0x001fe400078e0006 */
[----:B------:R-:W-:-:S05]  /*27a70*/  @P2 IMAD.MOV.U32 R11, RZ, RZ, R15 ;  /* 0x000000ffff0b2224 */ /* 0x000fca00078e000f */
[----:B------:R0:W4:Y:S04]  /*27a80*/  @P2 LDG.E.U8 R0, desc[UR42][R10.64] ;  /* 0x0000002a0a002981 */ /* 0x000128000c1e1100 */
[----:B--2---:R1:W-:Y:S04]  /*27a90*/  STL [R1+0x24], R3 ;  /* 0x0000240301007387 */ /* 0x0043e80000100800 */
[----:B------:R-:W2:Y:S04]  /*27aa0*/  LDL R4, [R1+0x2040] ;  /* 0x0020400001047983 */ /* 0x000ea80000100800 */
[----:B------:R-:W2:Y:S04]  /*27ab0*/  LDL R5, [R1+0x203c] ;  /* 0x00203c0001057983 */ /* 0x000ea80000100800 */
[----:B-1----:R-:W2:Y:S01]  /*27ac0*/  LDL R3, [R1+0x2048] ;  /* 0x0020480001037983 */ /* 0x002ea20000100800 */
[----:B------:R-:W-:-:S02]  /*27ad0*/  ISETP.GT.AND P1, PT, R38, 0x71, PT ;  /* 0x000000712600780c */ /* 0x000fc40003f24270 */
[----:B------:R-:W-:-:S11]  /*27ae0*/  PRMT R13, RZ, 0x7610, R13 ;  /* 0x00007610ff0d7816 */ /* 0x000fd6000000000d */
[----:B0-----:R-:W-:Y:S02]  /*27af0*/  @P1 IMAD.MOV.U32 R10, RZ, RZ, R7 ;  /* 0x000000ffff0a1224 */ /* 0x001fe400078e0007 */
[----:B------:R-:W-:-:S05]  /*27b00*/  @P1 IMAD.MOV.U32 R11, RZ, RZ, R14 ;  /* 0x000000ffff0b1224 */ /* 0x000fca00078e000e */
[----:B------:R0:W2:Y:S04]  /*27b10*/  @P1 LDG.E.U8 R13, desc[UR42][R10.64] ;  /* 0x0000002a0a0d1981 */ /* 0x0000a8000c1e1100 */
[----:B---3--:R1:W-:Y:S04]  /*27b20*/  STL [R1+0x20], R9 ;  /* 0x0000200901007387 */ /* 0x0083e80000100800 */
[----:B------:R-:W3:Y:S04]  /*27b30*/  LDL R8, [R1+0x2038] ;  /* 0x0020380001087983 */ /* 0x000ee80000100800 */
[----:B------:R-:W3:Y:S04]  /*27b40*/  LDL R15, [R1+0x202c] ;  /* 0x00202c00010f7983 */ /* 0x000ee80000100800 */
[----:B------:R-:W3:Y:S04]  /*27b50*/  LDL R6, [R1+0x2030] ;  /* 0x0020300001067983 */ /* 0x000ee80000100800 */
[----:B-1----:R-:W3:Y:S01]  /*27b60*/  LDL R9, [R1+0x2034] ;  /* 0x0020340001097983 */ /* 0x002ee20000100800 */
[----:B0-----:R-:W-:Y:S01]  /*27b70*/  @P1 IMAD.MOV.U32 R11, RZ, RZ, R12 ;  /* 0x000000ffff0b1224 */ /* 0x001fe200078e000c */
[----:B------:R-:W-:-:S02]  /*27b80*/  PRMT R61, RZ, 0x7610, R61 ;  /* 0x00007610ff3d7816 */ /* 0x000fc4000000003d */
[----:B----4-:R0:W-:Y:S01]  /*27b90*/  STL [R1+0x2b68], R0 ;  /* 0x002b680001007387 */ /* 0x0101e20000100800 */
[----:B------:R-:W-:Y:S02]  /*27ba0*/  ISETP.GT.AND P2, PT, R38, 0x72, PT ;  /* 0x000000722600780c */ /* 0x000fe40003f44270 */
[----:B------:R-:W-:Y:S01]  /*27bb0*/  PRMT R60, RZ, 0x7610, R60 ;  /* 0x00007610ff3c7816 */ /* 0x000fe2000000003c */
[----:B------:R-:W4:Y:S04]  /*27bc0*/  LDL R14, [R1+0x2024] ;  /* 0x00202400010e7983 */ /* 0x000f280000100800 */
[----:B------:R-:W4:Y:S01]  /*27bd0*/  LDL R7, [R1+0x2028] ;  /* 0x0020280001077983 */ /* 0x000f220000100800 */
[----:B0-----:R-:W-:Y:S01]  /*27be0*/  PRMT R0, RZ, 0x7610, R0 ;  /* 0x00007610ff007816 */ /* 0x001fe20000000000 */
[----:B--2---:R-:W-:-:S05]  /*27bf0*/  @P1 IMAD.MOV.U32 R10, RZ, RZ, R3 ;  /* 0x000000ffff0a1224 */ /* 0x004fca00078e0003 */
[----:B------:R0:W2:Y:S02]  /*27c00*/  @P1 LDG.E.U8 R0, desc[UR42][R10.64] ;  /* 0x0000002a0a001981 */ /* 0x0000a4000c1e1100 */
[----:B0-----:R-:W-:Y:S02]  /*27c10*/  @P1 IMAD.MOV.U32 R10, RZ, RZ, R4 ;  /* 0x000000ffff0a1224 */ /* 0x001fe400078e0004 */
[----:B------:R-:W-:-:S05]  /*27c20*/  @P1 IMAD.MOV.U32 R11, RZ, RZ, R5 ;  /* 0x000000ffff0b1224 */ /* 0x000fca00078e0005 */
[----:B------:R3:W4:Y:S04]  /*27c30*/  @P1 LDG.E.U8 R61, desc[UR42][R10.64] ;  /* 0x0000002a0a3d1981 */ /* 0x000728000c1e1100 */
[----:B------:R-:W-:Y:S04]  /*27c40*/  STL [R1+0x28], R17 ;  /* 0x0000281101007387 */ /* 0x000fe80000100800 */
[----:B------:R0:W-:Y:S01]  /*27c50*/  STL [R1+0x4], R13 ;  /* 0x0000040d01007387 */ /* 0x0001e20000100800 */
[----:B------:R-:W-:Y:S01]  /*27c60*/  PRMT R59, RZ, 0x7610, R59 ;  /* 0x00007610ff3b7816 */ /* 0x000fe2000000003b */
[----:B---3--:R-:W-:-:S02]  /*27c70*/  @P1 IMAD.MOV.U32 R10, RZ, RZ, R8 ;  /* 0x000000ffff0a1224 */ /* 0x008fc400078e0008 */
[----:B0-----:R-:W3:Y:S01]  /*27c80*/  LDL R13, [R1+0x2020] ;  /* 0x00202000010d7983 */ /* 0x001ee20000100800 */
[----:B------:R-:W-:-:S03]  /*27c90*/  @P1 IMAD.MOV.U32 R11, RZ, RZ, R9 ;  /* 0x000000ffff0b1224 */ /* 0x000fc600078e0009 */
[----:B------:R0:W-:Y:S04]  /*27ca0*/  STL [R1+0x1c], R16 ;  /* 0x00001c1001007387 */ /* 0x0001e80000100800 */
[----:B------:R-:W3:Y:S04]  /*27cb0*/  LDL R12, [R1+0x2014] ;  /* 0x00201400010c7983 */ /* 0x000ee80000100800 */
[----:B------:R-:W3:Y:S04]  /*27cc0*/  LDL R3, [R1+0x2018] ;  /* 0x0020180001037983 */ /* 0x000ee80000100800 */
[----:B------:R1:W3:Y:S04]  /*27cd0*/  @P1 LDG.E.U8 R60, desc[UR42][R10.64] ;  /* 0x0000002a0a3c1981 */ /* 0x0002e8000c1e1100 */
[----:B0-----:R-:W3:Y:S01]  /*27ce0*/  LDL R16, [R1+0x201c] ;  /* 0x00201c0001107983 */ /* 0x001ee20000100800 */
[----:B-1----:R-:W-:-:S02]  /*27cf0*/  @P2 IMAD.MOV.U32 R10, RZ, RZ, R6 ;  /* 0x000000ffff0a2224 */ /* 0x002fc400078e0006 */
[----:B------:R-:W-:-:S05]  /*27d00*/  @P2 IMAD.MOV.U32 R11, RZ, RZ, R15 ;  /* 0x000000ffff0b2224 */ /* 0x000fca00078e000f */
[----:B------:R0:W3:Y:S04]  /*27d10*/  @P2 LDG.E.U8 R59, desc[UR42][R10.64] ;  /* 0x0000002a0a3b2981 */ /* 0x0000e8000c1e1100 */
[----:B--2---:R1:W-:Y:S04]  /*27d20*/  STL [R1+0x2be0], R0 ;  /* 0x002be00001007387 */ /* 0x0043e80000100800 */
[----:B------:R-:W2:Y:S04]  /*27d30*/  LDL R5, [R1+0x200c] ;  /* 0x00200c0001057983 */ /* 0x000ea80000100800 */
[----:B------:R-:W2:Y:S04]  /*27d40*/  LDL R4, [R1+0x2010] ;  /* 0x0020100001047983 */ /* 0x000ea80000100800 */
[----:B----4-:R-:W-:Y:S04]  /*27d50*/  STL [R1+0x2be4], R61 ;  /* 0x002be43d01007387 */ /* 0x010fe80000100800 */
[----:B------:R-:W4:Y:S04]  /*27d60*/  LDL R9, [R1+0x2004] ;  /* 0x0020040001097983 */ /* 0x000f280000100800 */
[----:B------:R-:W4:Y:S04]  /*27d70*/  LDL R8, [R1+0x2008] ;  /* 0x0020080001087983 */ /* 0x000f280000100800 */
[----:B------:R-:W4:Y:S04]  /*27d80*/  LDL R15, [R1+0x1ffc] ;  /* 0x001ffc00010f7983 */ /* 0x000f280000100800 */
[----:B------:R-:W4:Y:S01]  /*27d90*/  LDL R6, [R1+0x2000] ;  /* 0x0020000001067983 */ /* 0x000f220000100800 */
[----:B------:R-:W-:Y:S01]  /*27da0*/  PRMT R58, RZ, 0x7610, R58 ;  /* 0x00007610ff3a7816 */ /* 0x000fe2000000003a */
[----:B0-----:R-:W-:-:S02]  /*27db0*/  @P2 IMAD.MOV.U32 R10, RZ, RZ, R7 ;  /* 0x000000ffff0a2224 */ /* 0x001fc400078e0007 */
[----:B------:R-:W-:Y:S01]  /*27dc0*/  @P2 IMAD.MOV.U32 R11, RZ, RZ, R14 ;  /* 0x000000ffff0b2224 */ /* 0x000fe200078e000e */
[----:B------:R-:W-:Y:S02]  /*27dd0*/  ISETP.GT.AND P1, PT, R38, 0x73, PT ;  /* 0x000000732600780c */ /* 0x000fe40003f24270 */
[----:B------:R-:W-:Y:S02]  /*27de0*/  PRMT R54, RZ, 0x7610, R54 ;  /* 0x00007610ff367816 */ /* 0x000fe40000000036 */
[----:B------:R3:W4:Y:S01]  /*27df0*/  @P2 LDG.E.U8 R58, desc[UR42][R10.64] ;  /* 0x0000002a0a3a2981 */ /* 0x000722000c1e1100 */
[----:B------:R-:W-:Y:S01]  /*27e00*/  PRMT R52, RZ, 0x7610, R52 ;  /* 0x00007610ff347816 */ /* 0x000fe20000000034 */
[----:B---3--:R-:W-:Y:S02]  /*27e10*/  @P2 IMAD.MOV.U32 R10, RZ, RZ, R13 ;  /* 0x000000ffff0a2224 */ /* 0x008fe400078e000d */
[----:B------:R-:W-:-:S05]  /*27e20*/  @P2 IMAD.MOV.U32 R11, RZ, RZ, R16 ;  /* 0x000000ffff0b2224 */ /* 0x000fca00078e0010 */
[----:B------:R0:W3:Y:S04]  /*27e30*/  @P2 LDG.E.U8 R54, desc[UR42][R10.64] ;  /* 0x0000002a0a362981 */ /* 0x0000e8000c1e1100 */
[----:B------:R-:W-:Y:S04]  /*27e40*/  STL [R1+0x2bdc], R59 ;  /* 0x002bdc3b01007387 */ /* 0x000fe80000100800 */
[----:B------:R-:W3:Y:S04]  /*27e50*/  LDL R14, [R1+0x1ff4] ;  /* 0x001ff400010e7983 */ /* 0x000ee80000100800 */
[----:B------:R-:W3:Y:S01]  /*27e60*/  LDL R7, [R1+0x1ff8] ;  /* 0x001ff80001077983 */ /* 0x000ee20000100800 */
[----:B0-----:R-:W-:Y:S01]  /*27e70*/  @P2 IMAD.MOV.U32 R10, RZ, RZ, R3 ;  /* 0x000000ffff0a2224 */ /* 0x001fe200078e0003 */
[----:B------:R-:W-:Y:S01]  /*27e80*/  PRMT R50, RZ, 0x7610, R50 ;  /* 0x00007610ff327816 */ /* 0x000fe20000000032 */
[----:B------:R-:W-:Y:S01]  /*27e90*/  @P2 IMAD.MOV.U32 R11, RZ, RZ, R12 ;  /* 0x000000ffff0b2224 */ /* 0x000fe200078e000c */
[----:B------:R-:W-:-:S02]  /*27ea0*/  PRMT R48, RZ, 0x7610, R48 ;  /* 0x00007610ff307816 */ /* 0x000fc40000000030 */
[----:B------:R-:W-:Y:S02]  /*27eb0*/  PRMT R46, RZ, 0x7610, R46 ;  /* 0x00007610ff2e7816 */ /* 0x000fe4000000002e */
[----:B------:R-:W-:Y:S01]  /*27ec0*/  PRMT R45, RZ, 0x7610, R45 ;  /* 0x00007610ff2d7816 */ /* 0x000fe2000000002d */
[----:B------:R-:W3:Y:S04]  /*27ed0*/  LDL R13, [R1+0x1fcc] ;  /* 0x001fcc00010d7983 */ /* 0x000ee80000100800 */
[----:B------:R2:W3:Y:S04]  /*27ee0*/  @P2 LDG.E.U8 R52, desc[UR42][R10.64] ;  /* 0x0000002a0a342981 */ /* 0x0004e8000c1e1100 */
[----:B------:R-:W3:Y:S04]  /*27ef0*/  LDL R12, [R1+0x1fd0] ;  /* 0x001fd000010c7983 */ /* 0x000ee80000100800 */
[----:B------:R-:W3:Y:S04]  /*27f00*/  LDL R3, [R1+0x1fc4] ;  /* 0x001fc40001037983 */ /* 0x000ee80000100800 */
[----:B-1----:R-:W3:Y:S01]  /*27f10*/  LDL R0, [R1+0x1fc8] ;  /* 0x001fc80001007983 */ /* 0x002ee20000100800 */
[----:B--2---:R-:W-:-:S02]  /*27f20*/  @P1 IMAD.MOV.U32 R11, RZ, RZ, R5 ;  /* 0x000000ffff0b1224 */ /* 0x004fc400078e0005 */
[----:B------:R-:W-:Y:S01]  /*27f30*/  @P1 IMAD.MOV.U32 R10, RZ, RZ, R4 ;  /* 0x000000ffff0a1224 */ /* 0x000fe200078e0004 */
[----:B------:R-:W2:Y:S04]  /*27f40*/  LDL R5, [R1+0x1fbc] ;  /* 0x001fbc0001057983 */ /* 0x000ea80000100800 */
[----:B------:R-:W2:Y:S04]  /*27f50*/  LDL R4, [R1+0x1fc0] ;  /* 0x001fc00001047983 */ /* 0x000ea80000100800 */
[----:B------:R4:W2:Y:S02]  /*27f60*/  @P1 LDG.E.U8 R50, desc[UR42][R10.64] ;  /* 0x0000002a0a321981 */ /* 0x0008a4000c1e1100 */
[----:B----4-:R-:W-:-:S02]  /*27f70*/  @P1 IMAD.MOV.U32 R11, RZ, RZ, R9 ;  /* 0x000000ffff0b1224 */ /* 0x010fc400078e0009 */
[----:B------:R-:W-:-:S05]  /*27f80*/  @P1 IMAD.MOV.U32 R10, RZ, RZ, R8 ;  /* 0x000000ffff0a1224 */ /* 0x000fca00078e0008 */
[----:B------:R0:W4:Y:S02]  /*27f90*/  @P1 LDG.E.U8 R48, desc[UR42][R10.64] ;  /* 0x0000002a0a301981 */ /* 0x000124000c1e1100 */
[----:B0-----:R-:W-:Y:S02]  /*27fa0*/  @P1 IMAD.MOV.U32 R10, RZ, RZ, R6 ;  /* 0x000000ffff0a1224 */ /* 0x001fe400078e0006 */
[----:B------:R-:W-:-:S05]  /*27fb0*/  @P1 IMAD.MOV.U32 R11, RZ, RZ, R15 ;  /* 0x000000ffff0b1224 */ /* 0x000fca00078e000f */
[----:B------:R3:W4:Y:S02]  /*27fc0*/  @P1 LDG.E.U8 R46, desc[UR42][R10.64] ;  /* 0x0000002a0a2e1981 */ /* 0x000724000c1e1100 */
[----:B---3--:R-:W-:Y:S02]  /*27fd0*/  @P1 IMAD.MOV.U32 R11, RZ, RZ, R14 ;  /* 0x000000ffff0b1224 */ /* 0x008fe400078e000e */
[----:B------:R-:W-:-:S05]  /*27fe0*/  @P1 IMAD.MOV.U32 R10, RZ, RZ, R7 ;  /* 0x000000ffff0a1224 */ /* 0x000fca00078e0007 */
[----:B------:R0:W3:Y:S04]  /*27ff0*/  @P1 LDG.E.U8 R45, desc[UR42][R10.64] ;  /* 0x0000002a0a2d1981 */ /* 0x0000e8000c1e1100 */
[----:B--2---:R-:W-:Y:S04]  /*28000*/  STL [R1+0x2b6c], R50 ;  /* 0x002b6c3201007387 */ /* 0x004fe80000100800 */
[----:B------:R-:W2:Y:S04]  /*28010*/  LDL R9, [R1+0x1fb4] ;  /* 0x001fb40001097983 */ /* 0x000ea80000100800 */
[----:B------:R-:W2:Y:S04]  /*28020*/  LDL R8, [R1+0x1fb8] ;  /* 0x001fb80001087983 */ /* 0x000ea80000100800 */
[----:B----4-:R-:W-:Y:S04]  /*28030*/  STL [R1+0x2b70], R48 ;  /* 0x002b703001007387 */ /* 0x010fe80000100800 */
[----:B------:R-:W4:Y:S04]  /*28040*/  LDL R17, [R1+0x1fac] ;  /* 0x001fac0001117983 */ /* 0x000f280000100800 */
[----:B------:R-:W4:Y:S04]  /*28050*/  LDL R16, [R1+0x1fb0] ;  /* 0x001fb00001107983 */ /* 0x000f280000100800 */
[----:B------:R-:W4:Y:S04]  /*28060*/  LDL R6, [R1+0x1fa8] ;  /* 0x001fa80001067983 */ /* 0x000f280000100800 */
[----:B------:R-:W-:Y:S04]  /*28070*/  STL [R1+0x2b74], R46 ;  /* 0x002b742e01007387 */ /* 0x000fe80000100800 */
[----:B------:R-:W4:Y:S01]  /*28080*/  LDL R7, [R1+0x1fa4] ;  /* 0x001fa40001077983 */ /* 0x000f220000100800 */
[----:B------:R-:W-:-:S02]  /*28090*/  ISETP.GT.AND P2, PT, R38, 0x75, PT ;  /* 0x000000752600780c */ /* 0x000fc40003f44270 */
[----:B------:R-:W-:-:S11]  /*280a0*/  PRMT R32, RZ, 0x7610, R32 ;  /* 0x00007610ff207816 */ /* 0x000fd60000000020 */
[----:B0-----:R-:W-:Y:S02]  /*280b0*/  @P2 IMAD.MOV.U32 R10, RZ, RZ, R12 ;  /* 0x000000ffff0a2224 */ /* 0x001fe400078e000c */
[----:B------:R-:W-:Y:S02]  /*280c0*/  @P2 IMAD.MOV.U32 R11, RZ, RZ, R13 ;  /* 0x000000ffff0b2224 */ /* 0x000fe400078e000d */
[----:B------:R-:W-:Y:S02]  /*280d0*/  @P2 IMAD.MOV.U32 R12, RZ, RZ, R0 ;  /* 0x000000ffff0c2224 */ /* 0x000fe400078e0000 */
[----:B------:R-:W-:Y:S01]  /*280e0*/  @P2 IMAD.MOV.U32 R13, RZ, RZ, R3 ;  /* 0x000000ffff0d2224 */ /* 0x000fe200078e0003 */
[----:B---3--:R-:W-:Y:S04]  /*280f0*/  STL [R1+0x2b78], R45 ;  /* 0x002b782d01007387 */ /* 0x008fe80000100800 */
[----:B------:R-:W3:Y:S04]  /*28100*/  LDL R19, [R1+0x1f9c] ;  /* 0x001f9c0001137983 */ /* 0x000ee80000100800 */
[----:B------:R-:W3:Y:S04]  /*28110*/  LDL R18, [R1+0x1fa0] ;  /* 0x001fa00001127983 */ /* 0x000ee80000100800 */
[----:B------:R-:W3:Y:S04]  /*28120*/  LDL R3, [R1+0x1f94] ;  /* 0x001f940001037983 */ /* 0x000ee80000100800 */
[----:B------:R-:W3:Y:S04]  /*28130*/  LDL R0, [R1+0x1f98] ;  /* 0x001f980001007983 */ /* 0x000ee80000100800 */
[----:B------:R0:W3:Y:S04]  /*28140*/  @P2 LDG.E.U8 R32, desc[UR42][R12.64] ;  /* 0x0000002a0c202981 */ /* 0x0000e8000c1e1100 */
[----:B------:R-:W3:Y:S04]  /*28150*/  LDL R23, [R1+0x1f7c] ;  /* 0x001f7c0001177983 */ /* 0x000ee80000100800 */
[----:B------:R-:W3:Y:S01]  /*28160*/  LDL R22, [R1+0x1f80] ;  /* 0x001f800001167983 */ /* 0x000ee20000100800 */
[----:B0-----:R-:W-:-:S02]  /*28170*/  @P2 IMAD.MOV.U32 R12, RZ, RZ, R4 ;  /* 0x000000ffff0c2224 */ /* 0x001fc400078e0004 */
[----:B------:R-:W-:Y:S01]  /*28180*/  @P2 IMAD.MOV.U32 R13, RZ, RZ, R5 ;  /* 0x000000ffff0d2224 */ /* 0x000fe200078e0005 */
[----:B------:R-:W3:Y:S04]  /*28190*/  LDL R4, [R1+0x1f90] ;  /* 0x001f900001047983 */ /* 0x000ee80000100800 */
[----:B------:R-:W3:Y:S01]  /*281a0*/  LDL R5, [R1+0x1f8c] ;  /* 0x001f8c0001057983 */ /* 0x000ee20000100800 */
[----:B------:R-:W-:Y:S02]  /*281b0*/  PRMT R36, RZ, 0x7610, R36 ;  /* 0x00007610ff247816 */ /* 0x000fe40000000024 */
[----:B------:R-:W-:-:S04]  /*281c0*/  ISETP.GT.AND P1, PT, R38, 0x76, PT ;  /* 0x000000762600780c */ /* 0x000fc80003f24270 */
[----:B------:R0:W3:Y:S02]  /*281d0*/  @P2 LDG.E.U8 R36, desc[UR42][R10.64] ;  /* 0x0000002a0a242981 */ /* 0x0000e4000c1e1100 */
[----:B0-----:R-:W-:Y:S01]  /*281e0*/  PRMT R11, RZ, 0x7610, R11 ;  /* 0x00007610ff0b7816 */ /* 0x001fe2000000000b */
[----:B--2---:R-:W-:Y:S02]  /*281f0*/  @P2 IMAD.MOV.U32 R15, RZ, RZ, R9 ;  /* 0x000000ffff0f2224 */ /* 0x004fe400078e0009 */
[----:B------:R-:W-:Y:S01]  /*28200*/  @P2 IMAD.MOV.U32 R14, RZ, RZ, R8 ;  /* 0x000000ffff0e2224 */ /* 0x000fe200078e0008 */
[----:B------:R-:W2:Y:S04]  /*28210*/  LDL R9, [R1+0x1f84] ;  /* 0x001f840001097983 */ /* 0x000ea80000100800 */
[----:B------:R-:W2:Y:S04]  /*28220*/  LDL R8, [R1+0x1f88] ;  /* 0x001f880001087983 */ /* 0x000ea80000100800 */
[----:B------:R4:W2:Y:S02]  /*28230*/  @P2 LDG.E.U8 R11, desc[UR42][R14.64] ;  /* 0x0000002a0e0b2981 */ /* 0x0008a4000c1e1100 */
[----:B----4-:R-:W-:-:S02]  /*28240*/  @P1 IMAD.MOV.U32 R15, RZ, RZ, R17 ;  /* 0x000000ffff0f1224 */ /* 0x010fc400078e0011 */
[----:B------:R-:W-:Y:S02]  /*28250*/  @P1 IMAD.MOV.U32 R14, RZ, RZ, R16 ;  /* 0x000000ffff0e1224 */ /* 0x000fe400078e0010 */
[----:B------:R-:W-:Y:S02]  /*28260*/  @P1 IMAD.MOV.U32 R16, RZ, RZ, R6 ;  /* 0x000000ffff101224 */ /* 0x000fe400078e0006 */
[----:B------:R-:W4:Y:S01]  /*28270*/  LDL R6, [R1+0x1f78] ;  /* 0x001f780001067983 */ /* 0x000f220000100800 */
[----:B------:R-:W-:-:S03]  /*28280*/  @P1 IMAD.MOV.U32 R17, RZ, RZ, R7 ;  /* 0x000000ffff111224 */ /* 0x000fc600078e0007 */
[----:B------:R-:W4:Y:S01]  /*28290*/  LDL R7, [R1+0x1f74] ;  /* 0x001f740001077983 */ /* 0x000f220000100800 */
[----:B------:R-:W-:-:S06]  /*282a0*/  PRMT R10, RZ, 0x7610, R10 ;  /* 0x00007610ff0a7816 */ /* 0x000fcc000000000a */
[----:B------:R0:W4:Y:S01]  /*282b0*/  @P2 LDG.E.U8 R10, desc[UR42][R12.64] ;  /* 0x0000002a0c0a2981 */ /* 0x000122000c1e1100 */
[----:B------:R-:W-:Y:S02]  /*282c0*/  ISETP.GT.AND P2, PT, R38, 0x77, PT ;  /* 0x000000772600780c */ /* 0x000fe40003f44270 */
[----:B0-----:R-:W-:Y:S02]  /*282d0*/  PRMT R12, RZ, 0x7610, R12 ;  /* 0x00007610ff0c7816 */ /* 0x001fe4000000000c */
[----:B------:R-:W-:-:S04]  /*282e0*/  PRMT R13, RZ, 0x7610, R13 ;  /* 0x00007610ff0d7816 */ /* 0x000fc8000000000d */
[----:B------:R0:W4:Y:S04]  /*282f0*/  @P1 LDG.E.U8 R12, desc[UR42][R14.64] ;  /* 0x0000002a0e0c1981 */ /* 0x000128000c1e1100 */
[----:B------:R3:W4:Y:S01]  /*28300*/  @P1 LDG.E.U8 R13, desc[UR42][R16.64] ;  /* 0x0000002a100d1981 */ /* 0x000722000c1e1100 */
[----:B0-----:R-:W-:Y:S02]  /*28310*/  PRMT R14, RZ, 0x7610, R14 ;  /* 0x00007610ff0e7816 */ /* 0x001fe4000000000e */
[----:B------:R-:W-:Y:S01]  /*28320*/  PRMT R15, RZ, 0x7610, R15 ;  /* 0x00007610ff0f7816 */ /* 0x000fe2000000000f */
[----:B---3--:R-:W-:Y:S02]  /*28330*/  @P1 IMAD.MOV.U32 R16, RZ, RZ, R18 ;  /* 0x000000ffff101224 */ /* 0x008fe400078e0012 */
[----:B------:R-:W-:-:S02]  /*28340*/  @P1 IMAD.MOV.U32 R17, RZ, RZ, R19 ;  /* 0x000000ffff111224 */ /* 0x000fc400078e0013 */
[----:B------:R-:W-:Y:S02]  /*28350*/  @P1 IMAD.MOV.U32 R18, RZ, RZ, R0 ;  /* 0x000000ffff121224 */ /* 0x000fe400078e0000 */
[----:B------:R-:W-:Y:S01]  /*28360*/  @P1 IMAD.MOV.U32 R19, RZ, RZ, R3 ;  /* 0x000000ffff131224 */ /* 0x000fe200078e0003 */
[----:B------:R-:W3:Y:S04]  /*28370*/  LDL R0, [R1+0x1f50] ;  /* 0x001f500001007983 */ /* 0x000ee80000100800 */
[----:B------:R0:W3:Y:S04]  /*28380*/  @P1 LDG.E.U8 R14, desc[UR42][R16.64] ;  /* 0x0000002a100e1981 */ /* 0x0000e8000c1e1100 */
[----:B------:R1:W3:Y:S04]  /*28390*/  @P1 LDG.E.U8 R15, desc[UR42][R18.64] ;  /* 0x0000002a120f1981 */ /* 0x0002e8000c1e1100 */
[----:B------:R-:W3:Y:S01]  /*283a0*/  LDL R3, [R1+0x1f4c] ;  /* 0x001f4c0001037983 */ /* 0x000ee20000100800 */
[----:B0-----:R-:W-:Y:S01]  /*283b0*/  PRMT R16, RZ, 0x7610, R16 ;  /* 0x00007610ff107816 */ /* 0x001fe20000000010 */
[----:B-1----:R-:W-:-:S02]  /*283c0*/  @P2 IMAD.MOV.U32 R18, RZ, RZ, R4 ;  /* 0x000000ffff122224 */ /* 0x002fc400078e0004 */
[----:B------:R-:W-:Y:S01]  /*283d0*/  @P2 IMAD.MOV.U32 R19, RZ, RZ, R5 ;  /* 0x000000ffff132224 */ /* 0x000fe200078e0005 */
[----:B------:R-:W-:Y:S01]  /*283e0*/  PRMT R17, RZ, 0x7610, R17 ;  /* 0x00007610ff117816 */ /* 0x000fe20000000011 */
[----:B------:R-:W3:Y:S04]  /*283f0*/  LDL R5, [R1+0x1f44] ;  /* 0x001f440001057983 */ /* 0x000ee80000100800 */
[----:B------:R0:W3:Y:S04]  /*28400*/  @P2 LDG.E.U8 R16, desc[UR42][R18.64] ;  /* 0x0000002a12102981 */ /* 0x0000e8000c1e1100 */
[----:B------:R-:W3:Y:S01]  /*28410*/  LDL R4, [R1+0x1f48] ;  /* 0x001f480001047983 */ /* 0x000ee20000100800 */
[----:B0-----:R-:W-:-:S02]  /*28420*/  PRMT R18, RZ, 0x7610, R18 ;  /* 0x00007610ff127816 */ /* 0x001fc40000000012 */
[----:B------:R-:W-:Y:S01]  /*28430*/  PRMT R19, RZ, 0x7610, R19 ;  /* 0x00007610ff137816 */ /* 0x000fe20000000013 */
[----:B--2---:R-:W-:Y:S02]  /*28440*/  @P2 IMAD.MOV.U32 R21, RZ, RZ, R9 ;  /* 0x000000ffff152224 */ /* 0x004fe400078e0009 */
[----:B------:R-:W-:-:S05]  /*28450*/  @P2 IMAD.MOV.U32 R20, RZ, RZ, R8 ;  /* 0x000000ffff142224 */ /* 0x000fca00078e0008 */
[----:B------:R0:W2:Y:S02]  /*28460*/  @P2 LDG.E.U8 R17, desc[UR42][R20.64] ;  /* 0x0000002a14112981 */ /* 0x0000a4000c1e1100 */
[----:B0-----:R-:W-:Y:S02]  /*28470*/  @P2 IMAD.MOV.U32 R20, RZ, RZ, R22 ;  /* 0x000000ffff142224 */ /* 0x001fe400078e0016 */
[----:B------:R-:W-:-:S05]  /*28480*/  @P2 IMAD.MOV.U32 R21, RZ, RZ, R23 ;  /* 0x000000ffff152224 */ /* 0x000fca00078e0017 */
[----:B------:R-:W2:Y:S01]  /*28490*/  @P2 LDG.E.U8 R18, desc[UR42][R20.64] ;  /* 0x0000002a14122981 */ /* 0x000ea2000c1e1100 */
[----:B----4-:R-:W-:Y:S02]  /*284a0*/  @P2 IMAD.MOV.U32 R22, RZ, RZ, R6 ;  /* 0x000000ffff162224 */ /* 0x010fe400078e0006 */
[----:B------:R-:W-:-:S05]  /*284b0*/  @P2 IMAD.MOV.U32 R23, RZ, RZ, R7 ;  /* 0x000000ffff172224 */ /* 0x000fca00078e0007 */
[----:B------:R0:W4:Y:S04]  /*284c0*/  @P2 LDG.E.U8 R19, desc[UR42][R22.64] ;  /* 0x0000002a16132981 */ /* 0x000128000c1e1100 */
[----:B---3--:R1:W-:Y:S04]  /*284d0*/  STL [R1+0x2b7c], R16 ;  /* 0x002b7c1001007387 */ /* 0x0083e80000100800 */
[----:B------:R-:W3:Y:S04]  /*284e0*/  LDL R9, [R1+0x1f3c] ;  /* 0x001f3c0001097983 */ /* 0x000ee80000100800 */
[----:B------:R-:W3:Y:S01]  /*284f0*/  LDL R8, [R1+0x1f40] ;  /* 0x001f400001087983 */ /* 0x000ee20000100800 */
[----:B------:R-:W-:-:S13]  /*28500*/  ISETP.GT.AND P1, PT, R38, 0x79, PT ;  /* 0x000000792600780c */ /* 0x000fda0003f24270 */
[----:B0-----:R-:W-:Y:S02]  /*28510*/  @P1 IMAD.MOV.U32 R22, RZ, RZ, R0 ;  /* 0x000000ffff161224 */ /* 0x001fe400078e0000 */
[----:B------:R-:W-:Y:S02]  /*28520*/  @P1 IMAD.MOV.U32 R23, RZ, RZ, R3 ;  /* 0x000000ffff171224 */ /* 0x000fe400078e0003 */
[----:B------:R-:W-:Y:S02]  /*28530*/  @P1 IMAD.MOV.U32 R24, RZ, RZ, R4 ;  /* 0x000000ffff181224 */ /* 0x000fe400078e0004 */
[----:B------:R-:W-:Y:S01]  /*28540*/  @P1 IMAD.MOV.U32 R25, RZ, RZ, R5 ;  /* 0x000000ffff191224 */ /* 0x000fe200078e0005 */
[----:B--2---:R0:W-:Y:S04]  /*28550*/  STL [R1+0x2b80], R17 ;  /* 0x002b801101007387 */ /* 0x0041e80000100800 */
[----:B-1----:R-:W2:Y:S04]  /*28560*/  LDL R16, [R1+0x1f38] ;  /* 0x001f380001107983 */ /* 0x002ea80000100800 */
[----:B0-----:R-:W2:Y:S04]  /*28570*/  LDL R17, [R1+0x1f34] ;  /* 0x001f340001117983 */ /* 0x001ea80000100800 */
[----:B------:R-:W-:Y:S04]  /*28580*/  STL [R1+0x2b84], R18 ;  /* 0x002b841201007387 */ /* 0x000fe80000100800 */
[----:B------:R-:W2:Y:S04]  /*28590*/  LDL R7, [R1+0x1f2c] ;  /* 0x001f2c0001077983 */ /* 0x000ea80000100800 */
[----:B------:R-:W2:Y:S04]  /*285a0*/  LDL R6, [R1+0x1f30] ;  /* 0x001f300001067983 */ /* 0x000ea80000100800 */
[----:B----4-:R-:W-:Y:S04]  /*285b0*/  STL [R1+0x2b88], R19 ;  /* 0x002b881301007387 */ /* 0x010fe80000100800 */
[----:B------:R-:W4:Y:S04]  /*285c0*/  LDL R3, [R1+0x1f24] ;  /* 0x001f240001037983 */ /* 0x000f280000100800 */
[----:B------:R-:W4:Y:S04]  /*285d0*/  LDL R0, [R1+0x1f28] ;  /* 0x001f280001007983 */ /* 0x000f280000100800 */
[----:B------:R-:W4:Y:S04]  /*285e0*/  LDL R5, [R1+0x1ecc] ;  /* 0x001ecc0001057983 */ /* 0x000f280000100800 */
[----:B------:R-:W4:Y:S01]  /*285f0*/  LDL R4, [R1+0x1ed0] ;  /* 0x001ed00001047983 */ /* 0x000f220000100800 */
[----:B------:R-:W-:-:S02]  /*28600*/  PRMT R20, RZ, 0x7610, R20 ;  /* 0x00007610ff147816 */ /* 0x000fc40000000014 */
[----:B------:R-:W-:Y:S02]  /*28610*/  PRMT R21, RZ, 0x7610, R21 ;  /* 0x00007610ff157816 */ /* 0x000fe40000000015 */
[----:B------:R-:W-:Y:S02]  /*28620*/  ISETP.GT.AND P2, PT, R38, 0x7a, PT ;  /* 0x0000007a2600780c */ /* 0x000fe40003f44270 */
[----:B------:R0:W4:Y:S04]  /*28630*/  @P1 LDG.E.U8 R20, desc[UR42][R22.64] ;  /* 0x0000002a16141981 */ /* 0x000128000c1e1100 */
[----:B------:R3:W4:Y:S01]  /*28640*/  @P1 LDG.E.U8 R21, desc[UR42][R24.64] ;  /* 0x0000002a18151981 */ /* 0x000722000c1e1100 */
[----:B0-----:R-:W-:Y:S01]  /*28650*/  PRMT R23, RZ, 0x7610, R23 ;  /* 0x00007610ff177816 */ /* 0x001fe20000000017 */
[----:B---3--:R-:W-:-:S02]  /*28660*/  @P1 IMAD.MOV.U32 R25, RZ, RZ, R9 ;  /* 0x000000ffff191224 */ /* 0x008fc400078e0009 */
        /* <DEDUP_REMOVED lines=8> */
[----:B------:R-:W-:Y:S02]  /*286f0*/  @P1 IMAD.MOV.U32 R27, RZ, RZ, R17 ;  /* 0x000000ffff1b1224 */ /* 0x000fe400078e0011 */
[----:B----4-:R-:W-:-:S03]  /*28700*/  @P2 IMAD.MOV.U32 R29, RZ, RZ, R3 ;  /* 0x000000ffff1d2224 */ /* 0x010fc600078e0003 */
[----:B------:R0:W2:Y:S01]  /*28710*/  @P1 LDG.E.U8 R23, desc[UR42][R26.64] ;  /* 0x0000002a1a171981 */ /* 0x0000a2000c1e1100 */
[----:B------:R-:W-:-:S03]  /*28720*/  @P2 IMAD.MOV.U32 R28, RZ, RZ, R0 ;  /* 0x000000ffff1c2224 */ /* 0x000fc600078e0000 */
[----:B------:R-:W4:Y:S04]  /*28730*/  LDL R3, [R1+0x1eb4] ;  /* 0x001eb40001037983 */ /* 0x000f280000100800 */
[----:B------:R-:W2:Y:S01]  /*28740*/  LDL R0, [R1+0x1eb8] ;  /* 0x001eb80001007983 */ /* 0x000ea20000100800 */
[----:B------:R-:W-:-:S03]  /*28750*/  PRMT R24, RZ, 0x7610, R24 ;  /* 0x00007610ff187816 */ /* 0x000fc60000000018 */
[----:B------:R-:W2:Y:S04]  /*28760*/  LDL R17, [R1+0x1f14] ;  /* 0x001f140001117983 */ /* 0x000ea80000100800 */
[----:B------:R1:W2:Y:S04]  /*28770*/  @P2 LDG.E.U8 R25, desc[UR42][R28.64] ;  /* 0x0000002a1c192981 */ /* 0x0002a8000c1e1100 */
[----:B------:R-:W2:Y:S01]  /*28780*/  LDL R16, [R1+0x1f18] ;  /* 0x001f180001107983 */ /* 0x000ea20000100800 */
[----:B0-----:R-:W-:Y:S02]  /*28790*/  @P2 IMAD.MOV.U32 R26, RZ, RZ, R6 ;  /* 0x000000ffff1a2224 */ /* 0x001fe400078e0006 */
[----:B------:R-:W-:Y:S01]  /*287a0*/  @P2 IMAD.MOV.U32 R27, RZ, RZ, R7 ;  /* 0x000000ffff1b2224 */ /* 0x000fe200078e0007 */
[----:B------:R-:W2:Y:S04]  /*287b0*/  LDL R6, [R1+0x1ec0] ;  /* 0x001ec00001067983 */ /* 0x000ea80000100800 */
[----:B------:R-:W4:Y:S04]  /*287c0*/  LDL R7, [R1+0x1ebc] ;  /* 0x001ebc0001077983 */ /* 0x000f280000100800 */
[----:B------:R0:W4:Y:S01]  /*287d0*/  @P2 LDG.E.U8 R24, desc[UR42][R26.64] ;  /* 0x0000002a1a182981 */ /* 0x000122000c1e1100 */
[----:B-1----:R-:W-:-:S02]  /*287e0*/  @P3 IMAD.MOV.U32 R28, RZ, RZ, R4 ;  /* 0x000000ffff1c3224 */ /* 0x002fc400078e0004 */
[----:B------:R-:W-:Y:S01]  /*287f0*/  @P3 IMAD.MOV.U32 R29, RZ, RZ, R5 ;  /* 0x000000ffff1d3224 */ /* 0x000fe200078e0005 */
[----:B------:R-:W4:Y:S04]  /*28800*/  LDL R4, [R1+0x1f20] ;  /* 0x001f200001047983 */ /* 0x000f280000100800 */
[----:B------:R-:W4:Y:S01]  /*28810*/  LDL R5, [R1+0x1f1c] ;  /* 0x001f1c0001057983 */ /* 0x000f220000100800 */
[----:B0-----:R-:W-:Y:S01]  /*28820*/  PRMT R27, RZ, 0x7610, R27 ;  /* 0x00007610ff1b7816 */ /* 0x001fe2000000001b */
[----:B---3--:R-:W-:Y:S02]  /*28830*/  @P3 IMAD.MOV.U32 R31, RZ, RZ, R9 ;  /* 0x000000ffff1f3224 */ /* 0x008fe400078e0009 */
[----:B------:R-:W-:Y:S01]  /*28840*/  @P3 IMAD.MOV.U32 R30, RZ, RZ, R8 ;  /* 0x000000ffff1e3224 */ /* 0x000fe200078e0008 */
[----:B------:R-:W3:Y:S04]  /*28850*/  LDL R9, [R1+0x1f0c] ;  /* 0x001f0c0001097983 */ /* 0x000ee80000100800 */
[----:B------:R-:W3:Y:S04]  /*28860*/  LDL R8, [R1+0x1f10] ;  /* 0x001f100001087983 */ /* 0x000ee80000100800 */
[----:B------:R-:W3:Y:S01]  /*28870*/  @P3 LDG.E.U8 R27, desc[UR42][R30.64] ;  /* 0x0000002a1e1b3981 */ /* 0x000ee2000c1e1100 */
[----:B------:R-:W-:-:S06]  /*28880*/  PRMT R26, RZ, 0x7610, R26 ;  /* 0x00007610ff1a7816 */ /* 0x000fcc000000001a */
[----:B------:R0:W3:Y:S02]  /*28890*/  @P3 LDG.E.U8 R26, desc[UR42][R28.64] ;  /* 0x0000002a1c1a3981 */ /* 0x0000e4000c1e1100 */
[----:B0-----:R-:W-:Y:S02]  /*288a0*/  PRMT R28, RZ, 0x7610, R28 ;  /* 0x00007610ff1c7816 */ /* 0x001fe4000000001c */
[----:B------:R-:W-:Y:S01]  /*288b0*/  PRMT R29, RZ, 0x7610, R29 ;  /* 0x00007610ff1d7816 */ /* 0x000fe2000000001d */
[----:B--2---:R-:W-:Y:S02]  /*288c0*/  @P3 IMAD.MOV.U32 R30, RZ, RZ, R6 ;  /* 0x000000ffff1e3224 */ /* 0x004fe400078e0006 */
[----:B----4-:R-:W-:Y:S01]  /*288d0*/  @P3 IMAD.MOV.U32 R31, RZ, RZ, R7 ;  /* 0x000000ffff1f3224 */ /* 0x010fe200078e0007 */
[----:B------:R-:W2:Y:S04]  /*288e0*/  LDL R6, [R1+0x1f08] ;  /* 0x001f080001067983 */ /* 0x000ea80000100800 */
[----:B------:R-:W4:Y:S04]  /*288f0*/  LDL R7, [R1+0x1f04] ;  /* 0x001f040001077983 */ /* 0x000f280000100800 */
[----:B------:R0:W4:Y:S02]  /*28900*/  @P3 LDG.E.U8 R28, desc[UR42][R30.64] ;  /* 0x0000002a1e1c3981 */ /* 0x000124000c1e1100 */
[----:B0-----:R-:W-:-:S02]  /*28910*/  @P3 IMAD.MOV.U32 R30, RZ, RZ, R0 ;  /* 0x000000ffff1e3224 */ /* 0x001fc400078e0000 */
[----:B------:R-:W-:Y:S01]  /*28920*/  @P3 IMAD.MOV.U32 R31, RZ, RZ, R3 ;  /* 0x000000ffff1f3224 */ /* 0x000fe200078e0003 */
[----:B------:R-:W4:Y:S04]  /*28930*/  LDL R0, [R1+0x1f00] ;  /* 0x001f000001007983 */ /* 0x000f280000100800 */
[----:B------:R-:W4:Y:S04]  /*28940*/  LDL R3, [R1+0x1efc] ;  /* 0x001efc0001037983 */ /* 0x000f280000100800 */
[----:B------:R0:W4:Y:S02]  /*28950*/  @P3 LDG.E.U8 R29, desc[UR42][R30.64] ;  /* 0x0000002a1e1d3981 */ /* 0x000124000c1e1100 */
[----:B0-----:R-:W-:-:S02]  /*28960*/  @P2 IMAD.MOV.U32 R30, RZ, RZ, R4 ;  /* 0x000000ffff1e2224 */ /* 0x001fc400078e0004 */
[----:B------:R-:W-:Y:S01]  /*28970*/  @P2 IMAD.MOV.U32 R31, RZ, RZ, R5 ;  /* 0x000000ffff1f2224 */ /* 0x000fe200078e0005 */
[----:B------:R-:W4:Y:S04]  /*28980*/  LDL R4, [R1+0x1ef8] ;  /* 0x001ef80001047983 */ /* 0x000f280000100800 */
[----:B------:R-:W4:Y:S01]  /*28990*/  LDL R5, [R1+0x1ef4] ;  /* 0x001ef40001057983 */ /* 0x000f220000100800 */
[----:B------:R-:W-:Y:S02]  /*289a0*/  ISETP.GT.AND P1, PT, R38, 0x7b, PT ;  /* 0x0000007b2600780c */ /* 0x000fe40003f24270 */
[----:B------:R-:W-:Y:S02]  /*289b0*/  PRMT R33, RZ, 0x7610, R33 ;  /* 0x00007610ff217816 */ /* 0x000fe40000000021 */
[----:B------:R-:W-:-:S04]  /*289c0*/  PRMT R34, RZ, 0x7610, R34 ;  /* 0x00007610ff227816 */ /* 0x000fc80000000022 */
[----:B------:R0:W4:Y:S01]  /*289d0*/  @P2 LDG.E.U8 R33, desc[UR42][R30.64] ;  /* 0x0000002a1e212981 */ /* 0x000122000c1e1100 */
[----:B------:R-:W-:Y:S01]  /*289e0*/  PRMT R35, RZ, 0x7610, R35 ;  /* 0x00007610ff237816 */ /* 0x000fe20000000023 */
[----:B0-----:R-:W-:Y:S02]  /*289f0*/  @P2 IMAD.MOV.U32 R30, RZ, RZ, R16 ;  /* 0x000000ffff1e2224 */ /* 0x001fe400078e0010 */
[----:B------:R-:W-:-:S05]  /*28a00*/  @P2 IMAD.MOV.U32 R31, RZ, RZ, R17 ;  /* 0x000000ffff1f2224 */ /* 0x000fca00078e0011 */
[----:B------:R3:W4:Y:S01]  /*28a10*/  @P2 LDG.E.U8 R34, desc[UR42][R30.64] ;  /* 0x0000002a1e222981 */ /* 0x000722000c1e1100 */
[----:B------:R-:W-:Y:S01]  /*28a20*/  PRMT R39, RZ, 0x7610, R39 ;  /* 0x00007610ff277816 */ /* 0x000fe20000000027 */
[----:B---3--:R-:W-:Y:S02]  /*28a30*/  @P1 IMAD.MOV.U32 R30, RZ, RZ, R8 ;  /* 0x000000ffff1e1224 */ /* 0x008fe400078e0008 */
[----:B------:R-:W-:-:S05]  /*28a40*/  @P1 IMAD.MOV.U32 R31, RZ, RZ, R9 ;  /* 0x000000ffff1f1224 */ /* 0x000fca00078e0009 */
[----:B------:R2:W3:Y:S01]  /*28a50*/  @P1 LDG.E.U8 R35, desc[UR42][R30.64] ;  /* 0x0000002a1e231981 */ /* 0x0004e2000c1e1100 */
[----:B------:R-:W-:Y:S02]  /*28a60*/  PRMT R40, RZ, 0x7610, R40 ;  /* 0x00007610ff287816 */ /* 0x000fe40000000028 */
[----:B------:R-:W-:Y:S01]  /*28a70*/  PRMT R41, RZ, 0x7610, R41 ;  /* 0x00007610ff297816 */ /* 0x000fe20000000029 */
[----:B--2---:R-:W-:Y:S02]  /*28a80*/  @P1 IMAD.MOV.U32 R30, RZ, RZ, R6 ;  /* 0x000000ffff1e1224 */ /* 0x004fe400078e0006 */
[----:B----4-:R-:W-:-:S05]  /*28a90*/  @P1 IMAD.MOV.U32 R31, RZ, RZ, R7 ;  /* 0x000000ffff1f1224 */ /* 0x010fca00078e0007 */
[----:B------:R0:W2:Y:S02]  /*28aa0*/  @P1 LDG.E.U8 R39, desc[UR42][R30.64] ;  /* 0x0000002a1e271981 */ /* 0x0000a4000c1e1100 */
[----:B0-----:R-:W-:Y:S02]  /*28ab0*/  @P1 IMAD.MOV.U32 R30, RZ, RZ, R0 ;  /* 0x000000ffff1e1224 */ /* 0x001fe400078e0000 */
[----:B------:R-:W-:-:S05]  /*28ac0*/  @P1 IMAD.MOV.U32 R31, RZ, RZ, R3 ;  /* 0x000000ffff1f1224 */ /* 0x000fca00078e0003 */
[----:B------:R0:W4:Y:S02]  /*28ad0*/  @P1 LDG.E.U8 R40, desc[UR42][R30.64] ;  /* 0x0000002a1e281981 */ /* 0x000124000c1e1100 */
[----:B0-----:R-:W-:Y:S02]  /*28ae0*/  @P1 IMAD.MOV.U32 R30, RZ, RZ, R4 ;  /* 0x000000ffff1e1224 */ /* 0x001fe400078e0004 */
[----:B------:R-:W-:-:S05]  /*28af0*/  @P1 IMAD.MOV.U32 R31, RZ, RZ, R5 ;  /* 0x000000ffff1f1224 */ /* 0x000fca00078e0005 */
[----:B------:R-:W4:Y:S04]  /*28b00*/  @P1 LDG.E.U8 R41, desc[UR42][R30.64] ;  /* 0x0000002a1e291981 */ /* 0x000f28000c1e1100 */
[----:B---3--:R0:W-:Y:S01]  /*28b10*/  STL [R1+0x2b8c], R35 ;  /* 0x002b8c2301007387 */ /* 0x0081e20000100800 */
[----:B------:R-:W1:Y:S02]  /*28b20*/  S2R R44, SR_TID.X ;  /* 0x00000000002c7919 */ /* 0x000e640000002100 */
[----:B-1----:R-:W-:-:S04]  /*28b30*/  LOP3.LUT R44, R44, 0x1f, RZ, 0xc0, !PT ;  /* 0x0000001f2c2c7812 */ /* 0x002fc800078ec0ff */
[C---:B------:R-:W-:Y:S02]  /*28b40*/  LOP3.LUT R5, R44.reuse, 0x20, RZ, 0xfc, !PT ;  /* 0x000000202c057812 */ /* 0x040fe400078efcff */
[----:B------:R-:W-:Y:S02]  /*28b50*/  LOP3.LUT R4, R44, 0x40, RZ, 0xfc, !PT ;  /* 0x000000402c047812 */ /* 0x000fe400078efcff */
[-C--:B------:R-:W-:Y:S02]  /*28b60*/  ISETP.GE.AND P3, PT, R5, R38.reuse, PT ;  /* 0x000000260500720c */ /* 0x080fe40003f66270 */
[----:B------:R-:W-:Y:S01]  /*28b70*/  ISETP.GE.AND P4, PT, R4, R38, PT ;  /* 0x000000260400720c */ /* 0x000fe20003f86270 */
[----:B--2---:R1:W-:Y:S04]  /*28b80*/  STL [R1+0x2b90], R39 ;  /* 0x002b902701007387 */ /* 0x0043e80000100800 */
[----:B------:R-:W2:Y:S04]  /*28b90*/  LDL R3, [R1+0x1eac] ;  /* 0x001eac0001037983 */ /* 0x000ea80000100800 */
[----:B------:R-:W3:Y:S04]  /*28ba0*/  LDL R0, [R1+0x1eb0] ;  /* 0x001eb00001007983 */ /* 0x000ee80000100800 */
[----:B----4-:R-:W-:Y:S04]  /*28bb0*/  STL [R1+0x2b94], R40 ;  /* 0x002b942801007387 */ /* 0x010fe80000100800 */
[----:B------:R-:W4:Y:S04]  /*28bc0*/  LDL R37, [R1+0x1ea4] ;  /* 0x001ea40001257983 */ /* 0x000f280000100800 */
[----:B0-----:R-:W4:Y:S04]  /*28bd0*/  LDL R35, [R1+0x1ea8] ;  /* 0x001ea80001237983 */ /* 0x001f280000100800 */
[----:B------:R-:W4:Y:S04]  /*28be0*/  LDL R19, [R1+0x1e9c] ;  /* 0x001e9c0001137983 */ /* 0x000f280000100800 */
[----:B------:R-:W4:Y:S04]  /*28bf0*/  LDL R18, [R1+0x1ea0] ;  /* 0x001ea00001127983 */ /* 0x000f280000100800 */
[----:B------:R-:W4:Y:S04]  /*28c00*/  LDL R17, [R1+0x1e94] ;  /* 0x001e940001117983 */ /* 0x000f280000100800 */
[----:B------:R-:W4:Y:S04]  /*28c10*/  LDL R16, [R1+0x1e98] ;  /* 0x001e980001107983 */ /* 0x000f280000100800 */
[----:B------:R-:W4:Y:S04]  /*28c20*/  LDL R9, [R1+0x1e8c] ;  /* 0x001e8c0001097983 */ /* 0x000f280000100800 */
[----:B------:R-:W4:Y:S04]  /*28c30*/  LDL R8, [R1+0x1e90] ;  /* 0x001e900001087983 */ /* 0x000f280000100800 */
[----:B------:R-:W4:Y:S04]  /*28c40*/  LDL R7, [R1+0x1e84] ;  /* 0x001e840001077983 */ /* 0x000f280000100800 */
[----:B------:R-:W4:Y:S04]  /*28c50*/  LDL R6, [R1+0x1e88] ;  /* 0x001e880001067983 */ /* 0x000f280000100800 */
[----:B------:R-:W-:Y:S04]  /*28c60*/  STL [R1+0x2b98], R41 ;  /* 0x002b982901007387 */ /* 0x000fe80000100800 */
[----:B------:R-:W4:Y:S04]  /*28c70*/  LDL R5, [R1+0x1e7c] ;  /* 0x001e7c0001057983 */ /* 0x000f280000100800 */
[----:B------:R-:W4:Y:S01]  /*28c80*/  LDL R4, [R1+0x1e80] ;  /* 0x001e800001047983 */ /* 0x000f220000100800 */
[----:B------:R-:W-:-:S02]  /*28c90*/  ISETP.GT.AND P2, PT, R38, 0x7e, PT ;  /* 0x0000007e2600780c */ /* 0x000fc40003f44270 */
[----:B------:R-:W-:Y:S02]  /*28ca0*/  PRMT R47, RZ, 0x7610, R47 ;  /* 0x00007610ff2f7816 */ /* 0x000fe4000000002f */
[----:B-1----:R-:W-:Y:S02]  /*28cb0*/  LOP3.LUT R39, R44, 0x60, RZ, 0xfc, !PT ;  /* 0x000000602c277812 */ /* 0x002fe400078efcff */
[----:B------:R-:W-:Y:S02]  /*28cc0*/  ISETP.GT.AND P1, PT, R38, 0x7f, PT ;  /* 0x0000007f2600780c */ /* 0x000fe40003f24270 */
[----:B------:R-:W-:Y:S02]  /*28cd0*/  ISETP.GE.AND P5, PT, R39, R38, PT ;  /* 0x000000262700720c */ /* 0x000fe40003fa6270 */
[----:B------:R-:W-:Y:S02]  /*28ce0*/  PRMT R38, RZ, 0x7610, R38 ;  /* 0x00007610ff267816 */ /* 0x000fe40000000026 */
[----:B------:R-:W-:-:S02]  /*28cf0*/  PRMT R49, RZ, 0x7610, R49 ;  /* 0x00007610ff317816 */ /* 0x000fc40000000031 */
[----:B------:R-:W-:Y:S02]  /*28d00*/  PRMT R51, RZ, 0x7610, R51 ;  /* 0x00007610ff337816 */ /* 0x000fe40000000033 */
[----:B------:R-:W-:Y:S02]  /*28d10*/  PRMT R53, RZ, 0x7610, R53 ;  /* 0x00007610ff357816 */ /* 0x000fe40000000035 */
[----:B------:R-:W-:Y:S02]  /*28d20*/  PRMT R55, RZ, 0x7610, R55 ;  /* 0x00007610ff377816 */ /* 0x000fe40000000037 */
[----:B------:R-:W-:Y:S01]  /*28d30*/  PRMT R56, RZ, 0x7610, R56 ;  /* 0x00007610ff387816 */ /* 0x000fe20000000038 */
[----:B--2---:R-:W-:Y:S02]  /*28d40*/  @P2 IMAD.MOV.U32 R31, RZ, RZ, R3 ;  /* 0x000000ffff1f2224 */ /* 0x004fe400078e0003 */
[----:B---3--:R-:W-:Y:S01]  /*28d50*/  @P2 IMAD.MOV.U32 R30, RZ, RZ, R0 ;  /* 0x000000ffff1e2224 */ /* 0x008fe200078e0000 */
[----:B------:R-:W2:Y:S04]  /*28d60*/  LDL R3, [R1+0x1e74] ;  /* 0x001e740001037983 */ /* 0x000ea80000100800 */
[----:B------:R-:W3:Y:S04]  /*28d70*/  LDL R0, [R1+0x1e78] ;  /* 0x001e780001007983 */ /* 0x000ee80000100800 */
[----:B------:R4:W3:Y:S02]  /*28d80*/  @P2 LDG.E.U8 R47, desc[UR42][R30.64] ;  /* 0x0000002a1e2f2981 */ /* 0x0008e4000c1e1100 */
[----:B----4-:R-:W-:-:S02]  /*28d90*/  @P2 IMAD.MOV.U32 R31, RZ, RZ, R37 ;  /* 0x000000ffff1f2224 */ /* 0x010fc400078e0025 */
[----:B------:R-:W-:-:S05]  /*28da0*/  @P2 IMAD.MOV.U32 R30, RZ, RZ, R35 ;  /* 0x000000ffff1e2224 */ /* 0x000fca00078e0023 */
[----:B------:R0:W4:Y:S02]  /*28db0*/  @P2 LDG.E.U8 R38, desc[UR42][R30.64] ;  /* 0x0000002a1e262981 */ /* 0x000124000c1e1100 */
[----:B0-----:R-:W-:Y:S02]  /*28dc0*/  @P2 IMAD.MOV.U32 R30, RZ, RZ, R18 ;  /* 0x000000ffff1e2224 */ /* 0x001fe400078e0012 */
        /* <DEDUP_REMOVED lines=13> */
[----:B------:R2:W4:Y:S01]  /*28ea0*/  @P1 LDG.E.U8 R56, desc[UR42][R30.64] ;  /* 0x0000002a1e381981 */ /* 0x000522000c1e1100 */
[----:B------:R-:W-:Y:S01]  /*28eb0*/  PRMT R57, RZ, 0x7610, R57 ;  /* 0x00007610ff397816 */ /* 0x000fe20000000039 */
[----:B--2---:R-:W-:Y:S02]  /*28ec0*/  @P1 IMAD.MOV.U32 R31, RZ, RZ, R3 ;  /* 0x000000ffff1f1224 */ /* 0x004fe400078e0003 */
[----:B---3--:R-:W-:-:S05]  /*28ed0*/  @P1 IMAD.MOV.U32 R30, RZ, RZ, R0 ;  /* 0x000000ffff1e1224 */ /* 0x008fca00078e0000 */
[----:B------:R-:W2:Y:S01]  /*28ee0*/  @P1 LDG.E.U8 R57, desc[UR42][R30.64] ;  /* 0x0000002a1e391981 */ /* 0x000ea2000c1e1100 */
[----:B------:R-:W0:Y:S01]  /*28ef0*/  S2R R39, SR_TID.X ;  /* 0x0000000000277919 */ /* 0x000e220000002100 */
[----:B------:R-:W-:Y:S06]  /*28f00*/  BAR.SYNC.DEFER_BLOCKING 0x0 ;  /* 0x0000000000007b1d */ /* 0x000fec0000010000 */
[----:B----4-:R-:W-:Y:S04]  /*28f10*/  STL [R1+0x2b9c], R53 ;  /* 0x002b9c3501007387 */ /* 0x010fe80000100800 */
[----:B------:R-:W-:Y:S04]  /*28f20*/  STL [R1+0x2ba0], R55 ;  /* 0x002ba03701007387 */ /* 0x000fe80000100800 */
[----:B------:R-:W-:Y:S04]  /*28f30*/  STL [R1+0x2ba4], R56 ;  /* 0x002ba43801007387 */ /* 0x000fe80000100800 */
[----:B------:R-:W3:Y:S04]  /*28f40*/  LDL.LU R35, [R1+0xb50] ;  /* 0x000b500001237983 */ /* 0x000ee80000300800 */
[----:B------:R-:W4:Y:S04]  /*28f50*/  LDL.LU R19, [R1+0xb4c] ;  /* 0x000b4c0001137983 */ /* 0x000f280000300800 */
[----:B------:R-:W3:Y:S04]  /*28f60*/  LDL.LU R18, [R1+0xb48] ;  /* 0x000b480001127983 */ /* 0x000ee80000300800 */
        /* <DEDUP_REMOVED lines=20> */
[----:B--2---:R-:W-:Y:S04]  /*290b0*/  STL [R1+0x2ba8], R57 ;  /* 0x002ba83901007387 */ /* 0x004fe80000100800 */
        /* <DEDUP_REMOVED lines=85> */
[----:B------:R1:W-:Y:S01]  /*29610*/  STL [R1+0x2bac], R31 ;  /* 0x002bac1f01007387 */ /* 0x0003e20000100800 */
[----:B0-----:R-:W-:-:S03]  /*29620*/  LOP3.LUT R30, R39, 0x1f, RZ, 0xc0, !PT ;  /* 0x0000001f271e7812 */ /* 0x001fc600078ec0ff */
[----:B-1----:R-:W2:Y:S04]  /*29630*/  LDL.LU R31, [R1+0xa04] ;  /* 0x000a0400011f7983 */ /* 0x002ea80000300800 */
[----:B------:R-:W2:Y:S04]  /*29640*/  LDL.LU R57, [R1+0x9d0] ;  /* 0x0009d00001397983 */ /* 0x000ea80000300800 */
[----:B------:R-:W2:Y:S04]  /*29650*/  LDL.LU R56, [R1+0x9cc] ;  /* 0x0009cc0001387983 */ /* 0x000ea80000300800 */
[----:B------:R-:W2:Y:S04]  /*29660*/  LDL.LU R55, [R1+0x9c8] ;  /* 0x0009c80001377983 */ /* 0x000ea80000300800 */
[----:B------:R-:W2:Y:S04]  /*29670*/  LDL.LU R53, [R1+0x9c0] ;  /* 0x0009c00001357983 */ /* 0x000ea80000300800 */
[----:B------:R-:W2:Y:S04]  /*29680*/  LDL.LU R41, [R1+0x98c] ;  /* 0x00098c0001297983 */ /* 0x000ea80000300800 */
[----:B------:R-:W2:Y:S04]  /*29690*/  LDL.LU R40, [R1+0x988] ;  /* 0x0009880001287983 */ /* 0x000ea80000300800 */
[----:B---3--:R0:W-:Y:S04]  /*296a0*/  STS.U8 [R30+UR4], R35 ;  /* 0x000000231e007988 */ /* 0x0081e80008000004 */
[----:B------:R-:W3:Y:S04]  /*296b0*/  LDL.LU R39, [R1+0x984] ;  /* 0x0009840001277983 */ /* 0x000ee80000300800 */
[----:B----4-:R1:W-:Y:S04]  /*296c0*/  STS.U8 [R30+UR4+0x20], R19 ;  /* 0x000020131e007988 */ /* 0x0103e80008000004 */
[----:B------:R4:W-:Y:S04]  /*296d0*/  STS.U8 [R30+UR4+0x40], R18 ;  /* 0x000040121e007988 */ /* 0x0009e80008000004 */
[----:B------:R0:W-:Y:S04]  /*296e0*/  STS.U8 [R30+UR4+0x60], R17 ;  /* 0x000060111e007988 */ /* 0x0001e80008000004 */
[----:B------:R1:W-:Y:S04]  /*296f0*/  STS.U8 [R30+UR4+0x220], R16 ;  /* 0x000220101e007988 */ /* 0x0003e80008000004 */
[----:B------:R4:W-:Y:S04]  /*29700*/  STS.U8 [R30+UR4+0x200], R45 ;  /* 0x0002002d1e007988 */ /* 0x0009e80008000004 */
[----:B0-----:R-:W3:Y:S04]  /*29710*/  LDL.LU R35, [R1+0x980] ;  /* 0x0009800001237983 */ /* 0x001ee80000300800 */
[----:B-1----:R-:W3:Y:S04]  /*29720*/  LDL.LU R19, [R1+0x94c] ;  /* 0x00094c0001137983 */ /* 0x002ee80000300800 */
[----:B----4-:R-:W4:Y:S04]  /*29730*/  LDL.LU R18, [R1+0x948] ;  /* 0x0009480001127983 */ /* 0x010f280000300800 */
[----:B------:R-:W4:Y:S04]  /*29740*/  LDL.LU R17, [R1+0x944] ;  /* 0x0009440001117983 */ /* 0x000f280000300800 */
[----:B------:R-:W4:Y:S04]  /*29750*/  LDL.LU R16, [R1+0x940] ;  /* 0x0009400001107983 */ /* 0x000f280000300800 */
[----:B------:R0:W-:Y:S04]  /*29760*/  STS.U8 [R30+UR4+0x260], R46 ;  /* 0x0002602e1e007988 */ /* 0x0001e80008000004 */
[----:B------:R-:W4:Y:S04]  /*29770*/  LDL.LU R45, [R1+0x90c] ;  /* 0x00090c00012d7983 */ /* 0x000f280000300800 */
[----:B------:R1:W-:Y:S04]  /*29780*/  STS.U8 [R30+UR4+0x240], R48 ;  /* 0x000240301e007988 */ /* 0x0003e80008000004 */
[----:B------:R0:W-:Y:S04]  /*29790*/  STS.U8 [R30+UR4+0x440], R50 ;  /* 0x000440321e007988 */ /* 0x0001e80008000004 */
[----:B------:R0:W-:Y:S04]  /*297a0*/  STS.U8 [R30+UR4+0x460], R59 ;  /* 0x0004603b1e007988 */ /* 0x0001e80008000004 */
[----:B------:R1:W-:Y:S04]  /*297b0*/  STS.U8 [R30+UR4+0x400], R61 ;  /* 0x0004003d1e007988 */ /* 0x0003e80008000004 */
[----:B------:R1:W-:Y:S04]  /*297c0*/  STS.U8 [R30+UR4+0x420], R0 ;  /* 0x000420001e007988 */ /* 0x0003e80008000004 */
[----:B0-----:R-:W4:Y:S04]  /*297d0*/  LDL.LU R46, [R1+0x908] ;  /* 0x00090800012e7983 */ /* 0x001f280000300800 */
[----:B-1----:R-:W4:Y:S04]  /*297e0*/  LDL.LU R48, [R1+0x904] ;  /* 0x0009040001307983 */ /* 0x002f280000300800 */
[----:B------:R-:W4:Y:S04]  /*297f0*/  LDL.LU R50, [R1+0x900] ;  /* 0x0009000001327983 */ /* 0x000f280000300800 */
        /* <DEDUP_REMOVED lines=25> */
[----:B--2---:R0:W-:Y:S04]  /*29990*/  STS.U8 [R30+UR4+0xa40], R31 ;  /* 0x000a401f1e007988 */ /* 0x0041e80008000004 */
[----:B------:R1:W-:Y:S04]  /*299a0*/  STS.U8 [R30+UR4+0xc40], R57 ;  /* 0x000c40391e007988 */ /* 0x0003e80008000004 */
[----:B------:R2:W-:Y:S04]  /*299b0*/  STS.U8 [R30+UR4+0xc60], R56 ;  /* 0x000c60381e007988 */ /* 0x0005e80008000004 */
[----:B------:R0:W-:Y:S04]  /*299c0*/  STS.U8 [R30+UR4+0xc00], R55 ;  /* 0x000c00371e007988 */ /* 0x0001e80008000004 */
[----:B------:R1:W-:Y:S04]  /*299d0*/  STS.U8 [R30+UR4+0xc20], R53 ;  /* 0x000c20351e007988 */ /* 0x0003e80008000004 */
[----:B------:R2:W-:Y:S04]  /*299e0*/  STS.U8 [R30+UR4+0xe60], R41 ;  /* 0x000e60291e007988 */ /* 0x0005e80008000004 */
[----:B0-----:R-:W4:Y:S04]  /*299f0*/  LDL.LU R31, [R1+0x67c] ;  /* 0x00067c00011f7983 */ /* 0x001f280000300800 */
[----:B-1----:R-:W4:Y:S04]  /*29a00*/  LDL.LU R57, [R1+0x678] ;  /* 0x0006780001397983 */ /* 0x002f280000300800 */
[----:B--2---:R-:W2:Y:S04]  /*29a10*/  LDL.LU R56, [R1+0x514] ;  /* 0x0005140001387983 */ /* 0x004ea80000300800 */
[----:B------:R-:W2:Y:S04]  /*29a20*/  LDL.LU R55, [R1+0x510] ;  /* 0x0005100001377983 */ /* 0x000ea80000300800 */
[----:B------:R-:W2:Y:S04]  /*29a30*/  LDL.LU R53, [R1+0x50c] ;  /* 0x00050c0001357983 */ /* 0x000ea80000300800 */
[----:B------:R0:W-:Y:S04]  /*29a40*/  STS.U8 [R30+UR4+0xe40], R40 ;  /* 0x000e40281e007988 */ /* 0x0001e80008000004 */
[----:B------:R-:W2:Y:S04]  /*29a50*/  LDL.LU R41, [R1+0x508] ;  /* 0x0005080001297983 */ /* 0x000ea80000300800 */
[----:B---3--:R1:W-:Y:S04]  /*29a60*/  STS.U8 [R30+UR4+0xe20], R39 ;  /* 0x000e20271e007988 */ /* 0x0083e80008000004 */
[----:B------:R3:W-:Y:S04]  /*29a70*/  STS.U8 [R30+UR4+0xe00], R35 ;  /* 0x000e00231e007988 */ /* 0x0007e80008000004 */
[----:B------:R0:W-:Y:S04]  /*29a80*/  STS.U8 [R30+UR4+0x1000], R19 ;  /* 0x001000131e007988 */ /* 0x0001e80008000004 */
[----:B----4-:R4:W-:Y:S04]  /*29a90*/  STS.U8 [R30+UR4+0x1020], R18 ;  /* 0x001020121e007988 */ /* 0x0109e80008000004 */
[----:B------:R3:W-:Y:S04]  /*29aa0*/  STS.U8 [R30+UR4+0x1040], R17 ;  /* 0x001040111e007988 */ /* 0x0007e80008000004 */
[----:B0-----:R-:W2:Y:S04]  /*29ab0*/  LDL.LU R40, [R1+0x4d4] ;  /* 0x0004d40001287983 */ /* 0x001ea80000300800 */
[----:B-1----:R-:W2:Y:S04]  /*29ac0*/  LDL.LU R39, [R1+0x4d0] ;  /* 0x0004d00001277983 */ /* 0x002ea80000300800 */
[----:B---3--:R-:W3:Y:S04]  /*29ad0*/  LDL.LU R35, [R1+0x4cc] ;  /* 0x0004cc0001237983 */ /* 0x008ee80000300800 */
[----:B------:R-:W3:Y:S04]  /*29ae0*/  LDL.LU R19, [R1+0x4c8] ;  /* 0x0004c80001137983 */ /* 0x000ee80000300800 */
[----:B----4-:R-:W4:Y:S04]  /*29af0*/  LDL.LU R18, [R1+0x3c4] ;  /* 0x0003c40001127983 */ /* 0x010f280000300800 */
        /* <DEDUP_REMOVED lines=38> */
[----:B0-----:R-:W4:Y:S04]  /*29d60*/  LDL.LU R44, [R1+0x1d4] ;  /* 0x0001d400012c7983 */ /* 0x001f280000300800 */
[----:B------:R-:W-:Y:S04]  /*29d70*/  STS.U8 [R30+UR4+0x1a60], R31 ;  /* 0x001a601f1e007988 */ /* 0x000fe80008000004 */
[----:B------:R-:W-:Y:S04]  /*29d80*/  STS.U8 [R30+UR4+0x1a40], R57 ;  /* 0x001a40391e007988 */ /* 0x000fe80008000004 */
[----:B--2---:R-:W-:Y:S04]  /*29d90*/  STS.U8 [R30+UR4+0x1c40], R56 ;  /* 0x001c40381e007988 */ /* 0x004fe80008000004 */
[----:B------:R-:W-:Y:S04]  /*29da0*/  STS.U8 [R30+UR4+0x1c60], R55 ;  /* 0x001c60371e007988 */ /* 0x000fe80008000004 */
[----:B------:R-:W-:Y:S04]  /*29db0*/  STS.U8 [R30+UR4+0x1c00], R53 ;  /* 0x001c00351e007988 */ /* 0x000fe80008000004 */
[----:B------:R-:W-:Y:S04]  /*29dc0*/  STS.U8 [R30+UR4+0x1c20], R41 ;  /* 0x001c20291e007988 */ /* 0x000fe80008000004 */
[----:B------:R-:W-:Y:S04]  /*29dd0*/  STS.U8 [R30+UR4+0x1e60], R40 ;  /* 0x001e60281e007988 */ /* 0x000fe80008000004 */
[----:B------:R-:W-:Y:S04]  /*29de0*/  STS.U8 [R30+UR4+0x1e40], R39 ;  /* 0x001e40271e007988 */ /* 0x000fe80008000004 */
[----:B---3--:R-:W-:Y:S04]  /*29df0*/  STS.U8 [R30+UR4+0x1e20], R35 ;  /* 0x001e20231e007988 */ /* 0x008fe80008000004 */
[----:B------:R-:W-:Y:S04]  /*29e00*/  STS.U8 [R30+UR4+0x1e00], R19 ;  /* 0x001e00131e007988 */ /* 0x000fe80008000004 */
[----:B----4-:R-:W-:Y:S04]  /*29e10*/  STS.U8 [R30+UR4+0x2000], R18 ;  /* 0x002000121e007988 */ /* 0x010fe80008000004 */
[----:B------:R-:W-:Y:S04]  /*29e20*/  STS.U8 [R30+UR4+0x2020], R17 ;  /* 0x002020111e007988 */ /* 0x000fe80008000004 */
        /* <DEDUP_REMOVED lines=8> */
[----:B------:R0:W-:Y:S04]  /*29eb0*/  STS.U8 [R30+UR4+0x2400], R3 ;  /* 0x002400031e007988 */ /* 0x0001e80008000004 */
[----:B------:R1:W-:Y:S04]  /*29ec0*/  STS.U8 [R30+UR4+0x2420], R4 ;  /* 0x002420041e007988 */ /* 0x0003e80008000004 */
[----:B------:R2:W-:Y:S04]  /*29ed0*/  STS.U8 [R30+UR4+0x2660], R5 ;  /* 0x002660051e007988 */ /* 0x0005e80008000004 */
[----:B------:R3:W-:Y:S04]  /*29ee0*/  STS.U8 [R30+UR4+0x2640], R6 ;  /* 0x002640061e007988 */ /* 0x0007e80008000004 */
[----:B0-----:R-:W4:Y:S04]  /*29ef0*/  LDL.LU R3, [R1+0x1d0] ;  /* 0x0001d00001037983 */ /* 0x001f280000300800 */
[----:B-1----:R-:W4:Y:S04]  /*29f00*/  LDL.LU R4, [R1+0x1cc] ;  /* 0x0001cc0001047983 */ /* 0x002f280000300800 */
[----:B--2---:R-:W2:Y:S04]  /*29f10*/  LDL.LU R5, [R1+0x1c8] ;  /* 0x0001c80001057983 */ /* 0x004ea80000300800 */
[----:B------:R0:W-:Y:S04]  /*29f20*/  STS.U8 [R30+UR4+0x2620], R7 ;  /* 0x002620071e007988 */ /* 0x0001e80008000004 */
[----:B---3--:R-:W3:Y:S04]  /*29f30*/  LDL.LU R6, [R1+0x194] ;  /* 0x0001940001067983 */ /* 0x008ee80000300800 */
[----:B------:R1:W-:Y:S04]  /*29f40*/  STS.U8 [R30+UR4+0x2600], R8 ;  /* 0x002600081e007988 */ /* 0x0003e80008000004 */
[----:B------:R0:W-:Y:S04]  /*29f50*/  STS.U8 [R30+UR4+0x2800], R9 ;  /* 0x002800091e007988 */ /* 0x0001e80008000004 */
[----:B------:R0:W-:Y:S04]  /*29f60*/  STS.U8 [R30+UR4+0x2820], R37 ;  /* 0x002820251e007988 */ /* 0x0001e80008000004 */
[----:B------:R1:W-:Y:S04]  /*29f70*/  STS.U8 [R30+UR4+0x2840], R42 ;  /* 0x0028402a1e007988 */ /* 0x0003e80008000004 */
[----:B------:R1:W-:Y:S04]  /*29f80*/  STS.U8 [R30+UR4+0x2860], R43 ;  /* 0x0028602b1e007988 */ /* 0x0003e80008000004 */
[----:B0-----:R-:W3:Y:S04]  /*29f90*/  LDL.LU R7, [R1+0x190] ;  /* 0x0001900001077983 */ /* 0x001ee80000300800 */
[----:B-1----:R-:W3:Y:S04]  /*29fa0*/  LDL.LU R8, [R1+0x18c] ;  /* 0x00018c0001087983 */ /* 0x002ee80000300800 */
[----:B------:R-:W3:Y:S04]  /*29fb0*/  LDL.LU R9, [R1+0x188] ;  /* 0x0001880001097983 */ /* 0x000ee80000300800 */
[----:B------:R-:W3:Y:S04]  /*29fc0*/  LDL.LU R37, [R1+0x154] ;  /* 0x0001540001257983 */ /* 0x000ee80000300800 */
[----:B------:R-:W3:Y:S04]  /*29fd0*/  LDL.LU R42, [R1+0x150] ;  /* 0x00015000012a7983 */ /* 0x000ee80000300800 */
[----:B------:R0:W-:Y:S04]  /*29fe0*/  STS.U8 [R30+UR4+0x2a20], R44 ;  /* 0x002a202c1e007988 */ /* 0x0001e80008000004 */
[----:B------:R-:W3:Y:S04]  /*29ff0*/  LDL.LU R43, [R1+0x14c] ;  /* 0x00014c00012b7983 */ /* 0x000ee80000300800 */
[----:B0-----:R-:W3:Y:S04]  /*2a000*/  LDL.LU R44, [R1+0x148] ;  /* 0x00014800012c7983 */ /* 0x001ee80000300800 */
        /* <DEDUP_REMOVED lines=20> */
[----:B----4-:R0:W-:Y:S04]  /*2a150*/  STS.U8 [R30+UR4+0x2a00], R3 ;  /* 0x002a00031e007988 */ /* 0x0101e80008000004 */
[----:B------:R1:W-:Y:S04]  /*2a160*/  STS.U8 [R30+UR4+0x2a60], R4 ;  /* 0x002a60041e007988 */ /* 0x0003e80008000004 */
[----:B--2---:R2:W-:Y:S04]  /*2a170*/  STS.U8 [R30+UR4+0x2a40], R5 ;  /* 0x002a40051e007988 */ /* 0x0045e80008000004 */
[----:B---3--:R3:W-:Y:S04]  /*2a180*/  STS.U8 [R30+UR4+0x2c40], R6 ;  /* 0x002c40061e007988 */ /* 0x0087e80008000004 */
        /* <DEDUP_REMOVED lines=10> */
[----:B0-----:R-:W2:Y:S04]  /*2a230*/  LDL.LU R7, [R1+0x2c00] ;  /* 0x002c000001077983 */ /* 0x001ea80000300800 */
[----:B-1----:R-:W2:Y:S04]  /*2a240*/  LDL.LU R8, [R1+0x2bfc] ;  /* 0x002bfc0001087983 */ /* 0x002ea80000300800 */
[----:B------:R-:W2:Y:S04]  /*2a250*/  LDL.LU R9, [R1+0x2bf8] ;  /* 0x002bf80001097983 */ /* 0x000ea80000300800 */
[----:B------:R-:W2:Y:S04]  /*2a260*/  LDL.LU R37, [R1+0x2bf4] ;  /* 0x002bf40001257983 */ /* 0x000ea80000300800 */
[----:B------:R-:W2:Y:S04]  /*2a270*/  LDL.LU R42, [R1+0x2bf0] ;  /* 0x002bf000012a7983 */ /* 0x000ea80000300800 */
[----:B------:R-:W2:Y:S04]  /*2a280*/  LDL.LU R43, [R1+0x2bec] ;  /* 0x002bec00012b7983 */ /* 0x000ea80000300800 */
[----:B------:R0:W-:Y:S04]  /*2a290*/  STS.U8 [R30+UR4+0x2e00], R44 ;  /* 0x002e002c1e007988 */ /* 0x0001e80008000004 */
[----:B0-----:R-:W2:Y:S04]  /*2a2a0*/  LDL.LU R44, [R1+0x2be8] ;  /* 0x002be800012c7983 */ /* 0x001ea80000300800 */
[----:B------:R0:W-:Y:S04]  /*2a2b0*/  STS.U8 [R30+UR4+0x3000], R31 ;  /* 0x0030001f1e007988 */ /* 0x0001e80008000004 */
        /* <DEDUP_REMOVED lines=37> */
[----:B0-----:R-:W4:Y:S04]  /*2a510*/  LDL.LU R61, [R1+0xa38] ;  /* 0x000a3800013d7983 */ /* 0x001f280000300800 */
[----:B-1----:R-:W4:Y:S04]  /*2a520*/  LDL.LU R0, [R1+0xa34] ;  /* 0x000a340001007983 */ /* 0x002f280000300800 */
[----:B--2---:R-:W-:Y:S04]  /*2a530*/  STS.U8 [R30+UR4+0x3a20], R44 ;  /* 0x003a202c1e007988 */ /* 0x004fe80008000004 */
[----:B------:R0:W-:Y:S02]  /*2a540*/  STL [R1+0x2bb0], R44 ;  /* 0x002bb02c01007387 */ /* 0x0001e40000100800 */
[----:B0-----:R-:W0:Y:S02]  /*2a550*/  S2R R44, SR_TID.X ;  /* 0x00000000002c7919 */ /* 0x001e240000002100 */
[----:B------:R-:W-:Y:S04]  /*2a560*/  STS.U8 [R30+UR4+0x3a00], R43 ;  /* 0x003a002b1e007988 */ /* 0x000fe80008000004 */
[----:B------:R-:W-:Y:S04]  /*2a570*/  STS.U8 [R30+UR4+0x3a60], R42 ;  /* 0x003a602a1e007988 */ /* 0x000fe80008000004 */
[----:B------:R-:W-:Y:S04]  /*2a580*/  STL [R1+0x2bb4], R43 ;  /* 0x002bb42b01007387 */ /* 0x000fe80000100800 */
        /* <DEDUP_REMOVED lines=8> */
[----:B---3--:R-:W-:Y:S04]  /*2a610*/  STS.U8 [R30+UR4+0x3c20], R6 ;  /* 0x003c20061e007988 */ /* 0x008fe80008000004 */
[----:B------:R-:W-:Y:S04]  /*2a620*/  STL [R1+0x2bc8], R7 ;  /* 0x002bc80701007387 */ /* 0x000fe80000100800 */
[----:B------:R-:W-:Y:S04]  /*2a630*/  STS.U8 [R30+UR4+0x3e60], R5 ;  /* 0x003e60051e007988 */ /* 0x000fe80008000004 */
[----:B------:R-:W-:Y:S04]  /*2a640*/  STL [R1+0x2bcc], R6 ;  /* 0x002bcc0601007387 */ /* 0x000fe80000100800 */
[----:B----4-:R-:W-:Y:S04]  /*2a650*/  STS.U8 [R30+UR4+0x3e40], R4 ;  /* 0x003e40041e007988 */ /* 0x010fe80008000004 */
[----:B------:R-:W-:Y:S04]  /*2a660*/  STL [R1+0x2bd0], R5 ;  /* 0x002bd00501007387 */ /* 0x000fe80000100800 */
[----:B------:R-:W-:Y:S04]  /*2a670*/  STS.U8 [R30+UR4+0x3e20], R3 ;  /* 0x003e20031e007988 */ /* 0x000fe80008000004 */
[----:B------:R-:W-:Y:S04]  /*2a680*/  STL [R1+0x2bd4], R4 ;  /* 0x002bd40401007387 */ /* 0x000fe80000100800 */
[----:B------:R1:W-:Y:S04]  /*2a690*/  STS.U8 [R30+UR4+0x3e00], R2 ;  /* 0x003e00021e007988 */ /* 0x0003e80008000004 */
[----:B-1----:R-:W2:Y:S04]  /*2a6a0*/  LDL.LU R2, [R1+0xa00] ;  /* 0x000a000001027983 */ /* 0x002ea80000300800 */
[----:B------:R-:W3:Y:S01]  /*2a6b0*/  LDL.LU R3, [R1+0x9fc] ;  /* 0x0009fc0001037983 */ /* 0x000ee20000300800 */
[----:B0-----:R-:W-:-:S03]  /*2a6c0*/  LOP3.LUT R44, R44, 0x1f, RZ, 0xc0, !PT ;  /* 0x0000001f2c2c7812 */ /* 0x001fc600078ec0ff */
[----:B------:R-:W4:Y:S04]  /*2a6d0*/  LDL.LU R4, [R1+0x9f8] ;  /* 0x0009f80001047983 */ /* 0x000f280000300800 */
[----:B------:R-:W4:Y:S04]  /*2a6e0*/  LDL.LU R5, [R1+0x9f4] ;  /* 0x0009f40001057983 */ /* 0x000f280000300800 */
[----:B------:R-:W4:Y:S01]  /*2a6f0*/  LDL.LU R6, [R1+0x9bc] ;  /* 0x0009bc0001067983 */ /* 0x000f220000300800 */
[----:B------:R-:W-:-:S03]  /*2a700*/  LOP3.LUT R44, R44, 0x8, RZ, 0x3c, !PT ;  /* 0x000000082c2c7812 */ /* 0x000fc600078e3cff */
[----:B------:R-:W4:Y:S04]  /*2a710*/  LDL.LU R7, [R1+0x9b8] ;  /* 0x0009b80001077983 */ /* 0x000f280000300800 */
[----:B------:R-:W4:Y:S04]  /*2a720*/  LDL.LU R8, [R1+0x9b4] ;  /* 0x0009b40001087983 */ /* 0x000f280000300800 */
        /* <DEDUP_REMOVED lines=44> */
[----:B--2---:R0:W-:Y:S04]  /*2a9f0*/  STS.U8 [R44+UR4+0xaa0], R2 ;  /* 0x000aa0022c007988 */ /* 0x0041e80008000004 */
[----:B---3--:R1:W-:Y:S04]  /*2aa00*/  STS.U8 [R44+UR4+0xa80], R3 ;  /* 0x000a80032c007988 */ /* 0x0083e80008000004 */
[----:B----4-:R2:W-:Y:S04]  /*2aa10*/  STS.U8 [R44+UR4+0xae0], R4 ;  /* 0x000ae0042c007988 */ /* 0x0105e80008000004 */
[----:B------:R3:W-:Y:S04]  /*2aa20*/  STS.U8 [R44+UR4+0xac0], R5 ;  /* 0x000ac0052c007988 */ /* 0x0007e80008000004 */
[----:B------:R4:W-:Y:S04]  /*2aa30*/  STS.U8 [R44+UR4+0xcc0], R6 ;  /* 0x000cc0062c007988 */ /* 0x0009e80008000004 */
[----:B------:R2:W-:Y:S04]  /*2aa40*/  STS.U8 [R44+UR4+0xce0], R7 ;  /* 0x000ce0072c007988 */ /* 0x0005e80008000004 */
[----:B0-----:R-:W4:Y:S04]  /*2aa50*/  LDL.LU R2, [R1+0x6a8] ;  /* 0x0006a80001027983 */ /* 0x001f280000300800 */
[----:B-1----:R-:W4:Y:S04]  /*2aa60*/  LDL.LU R3, [R1+0x674] ;  /* 0x0006740001037983 */ /* 0x002f280000300800 */
[----:B--2---:R-:W2:Y:S04]  /*2aa70*/  LDL.LU R4, [R1+0x670] ;  /* 0x0006700001047983 */ /* 0x004ea80000300800 */
[----:B---3--:R-:W3:Y:S04]  /*2aa80*/  LDL.LU R5, [R1+0x53c] ;  /* 0x00053c0001057983 */ /* 0x008ee80000300800 */
        /* <DEDUP_REMOVED lines=55> */
[----:B---3--:R-:W-:Y:S04]  /*2ae00*/  STS.U8 [R44+UR4+0x1ae0], R5 ;  /* 0x001ae0052c007988 */ /* 0x008fe80008000004 */
        /* <DEDUP_REMOVED lines=27> */
[----:B0-----:R-:W2:Y:S04]  /*2afc0*/  LDL.LU R61, [R1+0x1fc] ;  /* 0x0001fc00013d7983 */ /* 0x001ea80000300800 */
[----:B-1----:R-:W3:Y:S04]  /*2afd0*/  LDL.LU R0, [R1+0x1f8] ;  /* 0x0001f80001007983 */ /* 0x002ee80000300800 */
[----:B------:R-:W4:Y:S04]  /*2afe0*/  LDL.LU R2, [R1+0x1c4] ;  /* 0x0001c40001027983 */ /* 0x000f280000300800 */
        /* <DEDUP_REMOVED lines=28> */
[----:B--2---:R0:W-:Y:S04]  /*2b1b0*/  STS.U8 [R44+UR4+0x28c0], R61 ;  /* 0x0028c03d2c007988 */ /* 0x0041e80008000004 */
[----:B---3--:R1:W-:Y:S04]  /*2b1c0*/  STS.U8 [R44+UR4+0x28e0], R0 ;  /* 0x0028e0002c007988 */ /* 0x0083e80008000004 */
[----:B0-----:R-:W2:Y:S04]  /*2b1d0*/  LDL.LU R61, [R1+0x2be4] ;  /* 0x002be400013d7983 */ /* 0x001ea80000300800 */
[----:B-1----:R-:W3:Y:S04]  /*2b1e0*/  LDL.LU R0, [R1+0x2be0] ;  /* 0x002be00001007983 */ /* 0x002ee80000300800 */
        /* <DEDUP_REMOVED lines=15> */
[----:B------:R1:W-:Y:S04]  /*2b2e0*/  STS.U8 [R44+UR4+0x30e0], R53 ;  /* 0x0030e0352c007988 */ /* 0x0003e80008000004 */
[----:B------:R4:W-:Y:S04]  /*2b2f0*/  STS.U8 [R44+UR4+0x32a0], R41 ;  /* 0x0032a0292c007988 */ /* 0x0009e80008000004 */
[----:B0-----:R-:W2:Y:S04]  /*2b300*/  LDL.LU R31, [R1+0xb30] ;  /* 0x000b3000011f7983 */ /* 0x001ea80000300800 */
[----:B-1----:R-:W2:Y:S04]  /*2b310*/  LDL.LU R57, [R1+0xb2c] ;  /* 0x000b2c0001397983 */ /* 0x002ea80000300800 */
        /* <DEDUP_REMOVED lines=27> */
[----:B------:R-:W4:Y:S01]  /*2b4d0*/  LDL.LU R59, [R1+0xa2c] ;  /* 0x000a2c00013b7983 */ /* 0x000f220000300800 */
[----:B------:R-:W-:-:S03]  /*2b4e0*/  LOP3.LUT R2, R30, 0x10, RZ, 0x3c, !PT ;  /* 0x000000101e027812 */ /* 0x000fc600078e3cff */
[----:B---3--:R0:W-:Y:S04]  /*2b4f0*/  STS.U8 [R44+UR4+0x38a0], R0 ;  /* 0x0038a0002c007988 */ /* 0x0081e80008000004 */
[----:B0-----:R-:W3:Y:S04]  /*2b500*/  LDL.LU R0, [R1+0xa28] ;  /* 0x000a280001007983 */ /* 0x001ee80000300800 */
[----:B--2---:R-:W-:Y:S04]  /*2b510*/  STS.U8 [R44+UR4+0x38c0], R61 ;  /* 0x0038c03d2c007988 */ /* 0x004fe80008000004 */
[----:B------:R-:W-:Y:S04]  /*2b520*/  STS.U8 [R44+UR4+0x38e0], R60 ;  /* 0x0038e03c2c007988 */ /* 0x000fe80008000004 */
[----:B------:R0:W-:Y:S04]  /*2b530*/  STL [R1+0x2bd8], R61 ;  /* 0x002bd83d01007387 */ /* 0x0001e80000100800 */
[----:B------:R-:W-:Y:S04]  /*2b540*/  STS.U8 [R44+UR4+0x3aa0], R36 ;  /* 0x003aa0242c007988 */ /* 0x000fe80008000004 */
[----:B------:R-:W-:Y:S04]  /*2b550*/  STS.U8 [R44+UR4+0x3a80], R32 ;  /* 0x003a80202c007988 */ /* 0x000fe80008000004 */
[----:B------:R-:W-:Y:S04]  /*2b560*/  STS.U8 [R44+UR4+0x3ae0], R10 ;  /* 0x003ae00a2c007988 */ /* 0x000fe80008000004 */
[----:B------:R-:W-:Y:S04]  /*2b570*/  STS.U8 [R44+UR4+0x3ac0], R11 ;  /* 0x003ac00b2c007988 */ /* 0x000fe80008000004 */
[----:B------:R-:W-:Y:S04]  /*2b580*/  STS.U8 [R44+UR4+0x3cc0], R20 ;  /* 0x003cc0142c007988 */ /* 0x000fe80008000004 */
[----:B------:R-:W-:Y:S04]  /*2b590*/  STS.U8 [R44+UR4+0x3ce0], R21 ;  /* 0x003ce0152c007988 */ /* 0x000fe80008000004 */
[----:B0-----:R-:W2:Y:S04]  /*2b5a0*/  LDL.LU R61, [R1+0xa24] ;  /* 0x000a2400013d7983 */ /* 0x001ea80000300800 */
[----:B------:R-:W2:Y:S04]  /*2b5b0*/  LDL.LU R3, [R1+0x9f0] ;  /* 0x0009f00001037983 */ /* 0x000ea80000300800 */
[----:B------:R-:W2:Y:S04]  /*2b5c0*/  LDL.LU R4, [R1+0x9ec] ;  /* 0x0009ec0001047983 */ /* 0x000ea80000300800 */
[----:B------:R-:W2:Y:S04]  /*2b5d0*/  LDL.LU R5, [R1+0x9e8] ;  /* 0x0009e80001057983 */ /* 0x000ea80000300800 */
[----:B------:R-:W2:Y:S04]  /*2b5e0*/  LDL.LU R6, [R1+0x9e4] ;  /* 0x0009e40001067983 */ /* 0x000ea80000300800 */
[----:B------:R-:W-:Y:S04]  /*2b5f0*/  STS.U8 [R44+UR4+0x3c80], R22 ;  /* 0x003c80162c007988 */ /* 0x000fe80008000004 */
        /* <DEDUP_REMOVED lines=9> */
[----:B------:R0:W-:Y:S04]  /*2b690*/  STS.U8 [R44+UR4+0x3e80], R29 ;  /* 0x003e801d2c007988 */ /* 0x0001e80008000004 */
[----:B------:R-:W2:Y:S04]  /*2b6a0*/  LDL.LU R43, [R1+0x968] ;  /* 0x00096800012b7983 */ /* 0x000ea80000300800 */
[----:B------:R1:W-:Y:S04]  /*2b6b0*/  STS.U8 [R2+UR4+0x100], R31 ;  /* 0x0001001f02007988 */ /* 0x0003e80008000004 */
[----:B------:R0:W-:Y:S04]  /*2b6c0*/  STS.U8 [R2+UR4+0x120], R57 ;  /* 0x0001203902007988 */ /* 0x0001e80008000004 */
[----:B----4-:R4:W-:Y:S04]  /*2b6d0*/  STS.U8 [R2+UR4+0x140], R56 ;  /* 0x0001403802007988 */ /* 0x0109e80008000004 */
[----:B------:R1:W-:Y:S04]  /*2b6e0*/  STS.U8 [R2+UR4+0x160], R55 ;  /* 0x0001603702007988 */ /* 0x0003e80008000004 */
[----:B------:R4:W-:Y:S04]  /*2b6f0*/  STS.U8 [R2+UR4+0x320], R53 ;  /* 0x0003203502007988 */ /* 0x0009e80008000004 */
[----:B0-----:R-:W2:Y:S04]  /*2b700*/  LDL.LU R44, [R1+0x964] ;  /* 0x00096400012c7983 */ /* 0x001ea80000300800 */
[----:B-1----:R-:W2:Y:S04]  /*2b710*/  LDL.LU R31, [R1+0x960] ;  /* 0x00096000011f7983 */ /* 0x002ea80000300800 */
[----:B------:R-:W2:Y:S04]  /*2b720*/  LDL.LU R57, [R1+0x92c] ;  /* 0x00092c0001397983 */ /* 0x000ea80000300800 */
[----:B----4-:R-:W4:Y:S04]  /*2b730*/  LDL.LU R56, [R1+0x928] ;  /* 0x0009280001387983 */ /* 0x010f280000300800 */
        /* <DEDUP_REMOVED lines=28> */
[----:B---3--:R0:W-:Y:S04]  /*2b900*/  STS.U8 [R2+UR4+0x940], R0 ;  /* 0x0009400002007988 */ /* 0x0081e80008000004 */
[----:B0-----:R-:W3:Y:S04]  /*2b910*/  LDL.LU R0, [R1+0x6a0] ;  /* 0x0006a00001007983 */ /* 0x001ee80000300800 */
[----:B--2---:R0:W-:Y:S04]  /*2b920*/  STS.U8 [R2+UR4+0x960], R61 ;  /* 0x0009603d02007988 */ /* 0x0041e80008000004 */
[----:B------:R1:W-:Y:S04]  /*2b930*/  STS.U8 [R2+UR4+0xb20], R3 ;  /* 0x000b200302007988 */ /* 0x0003e80008000004 */
[----:B------:R2:W-:Y:S04]  /*2b940*/  STS.U8 [R2+UR4+0xb00], R4 ;  /* 0x000b000402007988 */ /* 0x0005e80008000004 */
[----:B------:R1:W-:Y:S04]  /*2b950*/  STS.U8 [R2+UR4+0xb60], R5 ;  /* 0x000b600502007988 */ /* 0x0003e80008000004 */
[----:B------:R2:W-:Y:S04]  /*2b960*/  STS.U8 [R2+UR4+0xb40], R6 ;  /* 0x000b400602007988 */ /* 0x0005e80008000004 */
[----:B0-----:R-:W3:Y:S04]  /*2b970*/  LDL.LU R61, [R1+0x69c] ;  /* 0x00069c00013d7983 */ /* 0x001ee80000300800 */
[----:B-1----:R-:W3:Y:S04]  /*2b980*/  LDL.LU R3, [R1+0x698] ;  /* 0x0006980001037983 */ /* 0x002ee80000300800 */
[----:B------:R0:W-:Y:S04]  /*2b990*/  STS.U8 [R2+UR4+0xd40], R7 ;  /* 0x000d400702007988 */ /* 0x0001e80008000004 */
[----:B--2---:R-:W2:Y:S04]  /*2b9a0*/  LDL.LU R4, [R1+0x534] ;  /* 0x0005340001047983 */ /* 0x004ea80000300800 */
[----:B------:R-:W2:Y:S04]  /*2b9b0*/  LDL.LU R5, [R1+0x530] ;  /* 0x0005300001057983 */ /* 0x000ea80000300800 */
[----:B------:R-:W2:Y:S04]  /*2b9c0*/  LDL.LU R6, [R1+0x52c] ;  /* 0x00052c0001067983 */ /* 0x000ea80000300800 */
[----:B------:R1:W-:Y:S04]  /*2b9d0*/  STS.U8 [R2+UR4+0xd60], R8 ;  /* 0x000d600802007988 */ /* 0x0003e80008000004 */
[----:B------:R0:W-:Y:S04]  /*2b9e0*/  STS.U8 [R2+UR4+0xd00], R9 ;  /* 0x000d000902007988 */ /* 0x0001e80008000004 */
[----:B------:R1:W-:Y:S04]  /*2b9f0*/  STS.U8 [R2+UR4+0xd20], R37 ;  /* 0x000d202502007988 */ /* 0x0003e80008000004 */
[----:B------:R1:W-:Y:S04]  /*2ba00*/  STS.U8 [R2+UR4+0xf60], R42 ;  /* 0x000f602a02007988 */ /* 0x0003e80008000004 */
[----:B0-----:R-:W2:Y:S04]  /*2ba10*/  LDL.LU R7, [R1+0x528] ;  /* 0x0005280001077983 */ /* 0x001ea80000300800 */
[----:B------:R0:W-:Y:S04]  /*2ba20*/  STS.U8 [R2+UR4+0xf40], R43 ;  /* 0x000f402b02007988 */ /* 0x0001e80008000004 */
[----:B-1----:R-:W2:Y:S04]  /*2ba30*/  LDL.LU R8, [R1+0x4f4] ;  /* 0x0004f40001087983 */ /* 0x002ea80000300800 */
[----:B------:R-:W2:Y:S04]  /*2ba40*/  LDL.LU R9, [R1+0x4f0] ;  /* 0x0004f00001097983 */ /* 0x000ea80000300800 */
[----:B------:R-:W2:Y:S04]  /*2ba50*/  LDL.LU R37, [R1+0x4ec] ;  /* 0x0004ec0001257983 */ /* 0x000ea80000300800 */
[----:B------:R-:W2:Y:S04]  /*2ba60*/  LDL.LU R42, [R1+0x4e8] ;  /* 0x0004e800012a7983 */ /* 0x000ea80000300800 */
[----:B------:R1:W-:Y:S04]  /*2ba70*/  STS.U8 [R2+UR4+0xf20], R44 ;  /* 0x000f202c02007988 */ /* 0x0003e80008000004 */
[----:B0-----:R-:W2:Y:S04]  /*2ba80*/  LDL.LU R43, [R1+0x3e4] ;  /* 0x0003e400012b7983 */ /* 0x001ea80000300800 */
[----:B------:R0:W-:Y:S04]  /*2ba90*/  STS.U8 [R2+UR4+0xf00], R31 ;  /* 0x000f001f02007988 */ /* 0x0001e80008000004 */
[----:B------:R0:W-:Y:S04]  /*2baa0*/  STS.U8 [R2+UR4+0x1100], R57 ;  /* 0x0011003902007988 */ /* 0x0001e80008000004 */
[----:B----4-:R4:W-:Y:S04]  /*2bab0*/  STS.U8 [R2+UR4+0x1120], R56 ;  /* 0x0011203802007988 */ /* 0x0109e80008000004 */
[----:B------:R0:W-:Y:S04]  /*2bac0*/  STS.U8 [R2+UR4+0x1140], R55 ;  /* 0x0011403702007988 */ /* 0x0001e80008000004 */
[----:B------:R4:W-:Y:S04]  /*2bad0*/  STS.U8 [R2+UR4+0x1160], R53 ;  /* 0x0011603502007988 */ /* 0x0009e80008000004 */
[----:B-1----:R-:W2:Y:S04]  /*2bae0*/  LDL.LU R44, [R1+0x3e0] ;  /* 0x0003e000012c7983 */ /* 0x002ea80000300800 */
[----:B0-----:R-:W2:Y:S04]  /*2baf0*/  LDL.LU R31, [R1+0x3dc] ;  /* 0x0003dc00011f7983 */ /* 0x001ea80000300800 */
        /* <DEDUP_REMOVED lines=62> */
[----:B0-----:R-:W2:Y:S04]  /*2bee0*/  LDL.LU R59, [R1+0x1f0] ;  /* 0x0001f000013b7983 */ /* 0x001ea80000300800 */
        /* <DEDUP_REMOVED lines=29> */
[----:B---3--:R0:W-:Y:S04]  /*2c0c0*/  STS.U8 [R2+UR4+0x2900], R0 ;  /* 0x0029000002007988 */ /* 0x0081e80008000004 */
[----:B0-----:R-:W3:Y:S04]  /*2c0d0*/  LDL.LU R0, [R1+0x28] ;  /* 0x0000280001007983 */ /* 0x001ee80000300800 */
[----:B--2---:R0:W-:Y:S04]  /*2c0e0*/  STS.U8 [R2+UR4+0x2920], R59 ;  /* 0x0029203b02007988 */ /* 0x0041e80008000004 */
[----:B0-----:R-:W2:Y:S04]  /*2c0f0*/  LDL.LU R59, [R1+0x2bdc] ;  /* 0x002bdc00013b7983 */ /* 0x001ea80000300800 */
        /* <DEDUP_REMOVED lines=36> */
[----:B---3--:R-:W3:Y:S04]  /*2c340*/  LDL.LU R17, [R1+0xa94] ;  /* 0x000a940001117983 */ /* 0x008ee80000300800 */
        /* <DEDUP_REMOVED lines=10> */
[----:B0-----:R-:W3:Y:S04]  /*2c3f0*/  LDL.LU R0, [R1+0xa1c] ;  /* 0x000a1c0001007983 */ /* 0x001ee80000300800 */
[----:B------:R-:W3:Y:S01]  /*2c400*/  LDL.LU R61, [R1+0xa18] ;  /* 0x000a1800013d7983 */ /* 0x000ee20000300800 */
[----:B------:R-:W-:-:S03]  /*2c410*/  LOP3.LUT R30, R30, 0x18, RZ, 0x3c, !PT ;  /* 0x000000181e1e7812 */ /* 0x000fc600078e3cff */
        /* <DEDUP_REMOVED lines=17> */
[----:B------:R-:W2:Y:S04]  /*2c530*/  LDL.LU R3, [R1+0x9e0] ;  /* 0x0009e00001037983 */ /* 0x000ea80000300800 */
        /* <DEDUP_REMOVED lines=9> */
[----:B------:R0:W-:Y:S04]  /*2c5d0*/  STS.U8 [R30+UR4+0x180], R31 ;  /* 0x0001801f1e007988 */ /* 0x0001e80008000004 */
[----:B------:R-:W2:Y:S04]  /*2c5e0*/  LDL.LU R44, [R1+0x954] ;  /* 0x00095400012c7983 */ /* 0x000ea80000300800 */
[----:B------:R1:W-:Y:S04]  /*2c5f0*/  STS.U8 [R30+UR4+0x1a0], R57 ;  /* 0x0001a0391e007988 */ /* 0x0003e80008000004 */
[----:B----4-:R4:W-:Y:S04]  /*2c600*/  STS.U8 [R30+UR4+0x1c0], R56 ;  /* 0x0001c0381e007988 */ /* 0x0109e80008000004 */
        /* <DEDUP_REMOVED lines=14> */
[----:B---3--:R3:W-:Y:S04]  /*2c6f0*/  STS.U8 [R30+UR4+0x5a0], R17 ;  /* 0x0005a0111e007988 */ /* 0x0087e80008000004 */
        /* <DEDUP_REMOVED lines=18> */
[----:B------:R0:W-:Y:S04]  /*2c820*/  STS.U8 [R30+UR4+0x9c0], R61 ;  /* 0x0009c03d1e007988 */ /* 0x0001e80008000004 */
[----:B0-----:R-:W3:Y:S04]  /*2c830*/  LDL.LU R61, [R1+0x690] ;  /* 0x00069000013d7983 */ /* 0x001ee80000300800 */
[----:B--2---:R0:W-:Y:S04]  /*2c840*/  STS.U8 [R30+UR4+0x9e0], R2 ;  /* 0x0009e0021e007988 */ /* 0x0041e80008000004 */
[----:B------:R1:W-:Y:S04]  /*2c850*/  STS.U8 [R30+UR4+0xba0], R3 ;  /* 0x000ba0031e007988 */ /* 0x0003e80008000004 */
[----:B------:R2:W-:Y:S04]  /*2c860*/  STS.U8 [R30+UR4+0xb80], R4 ;  /* 0x000b80041e007988 */ /* 0x0005e80008000004 */
[----:B------:R0:W-:Y:S04]  /*2c870*/  STS.U8 [R30+UR4+0xbe0], R5 ;  /* 0x000be0051e007988 */ /* 0x0001e80008000004 */
[----:B------:R1:W-:Y:S04]  /*2c880*/  STS.U8 [R30+UR4+0xbc0], R6 ;  /* 0x000bc0061e007988 */ /* 0x0003e80008000004 */
[----:B------:R2:W-:Y:S04]  /*2c890*/  STS.U8 [R30+UR4+0xdc0], R7 ;  /* 0x000dc0071e007988 */ /* 0x0005e80008000004 */
[----:B0-----:R-:W3:Y:S04]  /*2c8a0*/  LDL.LU R2, [R1+0x68c] ;  /* 0x00068c0001027983 */ /* 0x001ee80000300800 */
[----:B-1----:R-:W3:Y:S04]  /*2c8b0*/  LDL.LU R3, [R1+0x688] ;  /* 0x0006880001037983 */ /* 0x002ee80000300800 */
[----:B--2---:R-:W2:Y:S04]  /*2c8c0*/  LDL.LU R4, [R1+0x524] ;  /* 0x0005240001047983 */ /* 0x004ea80000300800 */
[----:B------:R-:W2:Y:S04]  /*2c8d0*/  LDL.LU R5, [R1+0x520] ;  /* 0x0005200001057983 */ /* 0x000ea80000300800 */
[----:B------:R-:W2:Y:S04]  /*2c8e0*/  LDL.LU R6, [R1+0x51c] ;  /* 0x00051c0001067983 */ /* 0x000ea80000300800 */
[----:B------:R0:W-:Y:S04]  /*2c8f0*/  STS.U8 [R30+UR4+0xde0], R8 ;  /* 0x000de0081e007988 */ /* 0x0001e80008000004 */
[----:B------:R-:W2:Y:S04]  /*2c900*/  LDL.LU R7, [R1+0x518] ;  /* 0x0005180001077983 */ /* 0x000ea80000300800 */
        /* <DEDUP_REMOVED lines=49> */
[----:B------:R-:W-:Y:S04]  /*2cc20*/  STS.U8 [R30+UR4+0x19c0], R2 ;  /* 0x0019c0021e007988 */ /* 0x000fe80008000004 */
[----:B------:R-:W-:Y:S04]  /*2cc30*/  STS.U8 [R30+UR4+0x19e0], R3 ;  /* 0x0019e0031e007988 */ /* 0x000fe80008000004 */
[----:B--2---:R0:W-:Y:S04]  /*2cc40*/  STS.U8 [R30+UR4+0x1ba0], R4 ;  /* 0x001ba0041e007988 */ /* 0x0041e80008000004 */
[----:B------:R1:W-:Y:S04]  /*2cc50*/  STS.U8 [R30+UR4+0x1b80], R5 ;  /* 0x001b80051e007988 */ /* 0x0003e80008000004 */
[----:B------:R2:W-:Y:S04]  /*2cc60*/  STS.U8 [R30+UR4+0x1be0], R6 ;  /* 0x001be0061e007988 */ /* 0x0005e80008000004 */
[----:B------:R2:W-:Y:S04]  /*2cc70*/  STS.U8 [R30+UR4+0x1bc0], R7 ;  /* 0x001bc0071e007988 */ /* 0x0005e80008000004 */
[----:B0-----:R-:W3:Y:S04]  /*2cc80*/  LDL.LU R4, [R1+0x1e0] ;  /* 0x0001e00001047983 */ /* 0x001ee80000300800 */
[----:B-1----:R-:W3:Y:S04]  /*2cc90*/  LDL.LU R5, [R1+0x1dc] ;  /* 0x0001dc0001057983 */ /* 0x002ee80000300800 */
[----:B--2---:R-:W2:Y:S04]  /*2cca0*/  LDL.LU R6, [R1+0x1d8] ;  /* 0x0001d80001067983 */ /* 0x004ea80000300800 */
        /* <DEDUP_REMOVED lines=49> */
[----:B------:R-:W3:Y:S04]  /*2cfc0*/  LDL.LU R2, [R1+0x20] ;  /* 0x0000200001027983 */ /* 0x000ee80000300800 */
[----:B------:R-:W3:Y:S04]  /*2cfd0*/  LDL.LU R3, [R1+0x1c] ;  /* 0x00001c0001037983 */ /* 0x000ee80000300800 */
[----:B------:R0:W-:Y:S04]  /*2cfe0*/  STS.U8 [R30+UR4+0x2980], R61 ;  /* 0x0029803d1e007988 */ /* 0x0001e80008000004 */
[----:B0-----:R-:W3:Y:S04]  /*2cff0*/  LDL.LU R61, [R1+0x2bd8] ;  /* 0x002bd800013d7983 */ /* 0x001ee80000300800 */
[----:B------:R0:W-:Y:S04]  /*2d000*/  STS.U8 [R30+UR4+0x29a0], R4 ;  /* 0x0029a0041e007988 */ /* 0x0001e80008000004 */
[----:B------:R1:W-:Y:S04]  /*2d010*/  STS.U8 [R30+UR4+0x29c0], R5 ;  /* 0x0029c0051e007988 */ /* 0x0003e80008000004 */
[----:B--2---:R2:W-:Y:S04]  /*2d020*/  STS.U8 [R30+UR4+0x29e0], R6 ;  /* 0x0029e0061e007988 */ /* 0x0045e80008000004 */
        /* <DEDUP_REMOVED lines=26> */
[----:B------:R-:W2:Y:S04]  /*2d1d0*/  LDL.LU R55, [R1+0x2ba0] ;  /* 0x002ba00001377983 */ /* 0x000ea80000300800 */
[----:B------:R-:W2:Y:S04]  /*2d1e0*/  LDL.LU R53, [R1+0x2b9c] ;  /* 0x002b9c0001357983 */ /* 0x000ea80000300800 */
[----:B------:R-:W2:Y:S04]  /*2d1f0*/  LDL.LU R41, [R1+0x2b98] ;  /* 0x002b980001297983 */ /* 0x000ea80000300800 */
[----:B------:R0:W-:Y:S04]  /*2d200*/  STS.U8 [R30+UR4+0x31a0], R40 ;  /* 0x0031a0281e007988 */ /* 0x0001e80008000004 */
[----:B------:R1:W-:Y:S04]  /*2d210*/  STS.U8 [R30+UR4+0x31c0], R39 ;  /* 0x0031c0271e007988 */ /* 0x0003e80008000004 */
[----:B------:R0:W-:Y:S04]  /*2d220*/  STS.U8 [R30+UR4+0x31e0], R35 ;  /* 0x0031e0231e007988 */ /* 0x0001e80008000004 */
[----:B------:R0:W-:Y:S04]  /*2d230*/  STS.U8 [R30+UR4+0x33a0], R19 ;  /* 0x0033a0131e007988 */ /* 0x0001e80008000004 */
[----:B------:R1:W-:Y:S04]  /*2d240*/  STS.U8 [R30+UR4+0x3380], R18 ;  /* 0x003380121e007988 */ /* 0x0003e80008000004 */
[----:B---3--:R3:W-:Y:S04]  /*2d250*/  STS.U8 [R30+UR4+0x33e0], R17 ;  /* 0x0033e0111e007988 */ /* 0x0087e80008000004 */
[----:B0-----:R-:W2:Y:S04]  /*2d260*/  LDL.LU R40, [R1+0x2b94] ;  /* 0x002b940001287983 */ /* 0x001ea80000300800 */
[----:B-1----:R-:W2:Y:S04]  /*2d270*/  LDL.LU R39, [R1+0x2b90] ;  /* 0x002b900001277983 */ /* 0x002ea80000300800 */
[----:B------:R-:W2:Y:S04]  /*2d280*/  LDL.LU R35, [R1+0x2b8c] ;  /* 0x002b8c0001237983 */ /* 0x000ea80000300800 */
[----:B------:R-:W2:Y:S04]  /*2d290*/  LDL.LU R19, [R1+0x2b88] ;  /* 0x002b880001137983 */ /* 0x000ea80000300800 */
[----:B------:R-:W2:Y:S04]  /*2d2a0*/  LDL.LU R18, [R1+0x2b84] ;  /* 0x002b840001127983 */ /* 0x000ea80000300800 */
        /* <DEDUP_REMOVED lines=12> */
[----:B0-----:R-:W2:Y:S04]  /*2d370*/  LDL.LU R0, [R1+0x2b68] ;  /* 0x002b680001007983 */ /* 0x001ea80000300800 */
[----:B------:R-:W-:Y:S04]  /*2d380*/  STS.U8 [R30+UR4+0x37c0], R2 ;  /* 0x0037c0021e007988 */ /* 0x000fe80008000004 */
[----:B------:R-:W-:Y:S04]  /*2d390*/  STS.U8 [R30+UR4+0x37a0], R3 ;  /* 0x0037a0031e007988 */ /* 0x000fe80008000004 */
[----:B--2---:R0:W-:Y:S04]  /*2d3a0*/  STS.U8 [R30+UR4+0x3780], R0 ;  /* 0x003780001e007988 */ /* 0x0041e80008000004 */
[----:B0-----:R-:W2:Y:S04]  /*2d3b0*/  LDL.LU R0, [R1+0x2b64] ;  /* 0x002b640001007983 */ /* 0x001ea80000300800 */
[----:B------:R-:W2:Y:S04]  /*2d3c0*/  LDL R3, [R1+0x16a8] ;  /* 0x0016a80001037983 */ /* 0x000ea80000100800 */
[----:B------:R-:W2:Y:S04]  /*2d3d0*/  LDL R2, [R1+0x16ac] ;  /* 0x0016ac0001027983 */ /* 0x000ea80000100800 */
[----:B------:R-:W-:Y:S04]  /*2d3e0*/  STS.U8 [R30+UR4+0x3980], R50 ;  /* 0x003980321e007988 */ /* 0x000fe80008000004 */
[----:B------:R-:W-:Y:S04]  /*2d3f0*/  STS.U8 [R30+UR4+0x39a0], R48 ;  /* 0x0039a0301e007988 */ /* 0x000fe80008000004 */
[----:B------:R-:W-:Y:S04]  /*2d400*/  STS.U8 [R30+UR4+0x39c0], R46 ;  /* 0x0039c02e1e007988 */ /* 0x000fe80008000004 */
[----:B------:R-:W-:Y:S04]  /*2d410*/  STS.U8 [R30+UR4+0x39e0], R45 ;  /* 0x0039e02d1e007988 */ /* 0x000fe80008000004 */
[----:B------:R-:W-:Y:S04]  /*2d420*/  STS.U8 [R30+UR4+0x3ba0], R16 ;  /* 0x003ba0101e007988 */ /* 0x000fe80008000004 */
[----:B---3--:R-:W-:Y:S04]  /*2d430*/  STS.U8 [R30+UR4+0x3b80], R17 ;  /* 0x003b80111e007988 */ /* 0x008fe80008000004 */
        /* <DEDUP_REMOVED lines=9> */
[----:B------:R0:W-:Y:S01]  /*2d4d0*/  STS.U8 [R30+UR4+0x3f80], R57 ;  /* 0x003f80391e007988 */ /* 0x0001e20008000004 */
[----:B------:R-:W-:Y:S06]  /*2d4e0*/  BAR.SYNC.DEFER_BLOCKING 0x0 ;  /* 0x0000000000007b1d */ /* 0x000fec0000010000 */
[----:B0-----:R-:W3:Y:S01]  /*2d4f0*/  LDL.LU R30, [R1+0x2b60] ;  /* 0x002b6000011e7983 */ /* 0x001ee20000300800 */
[----:B--2---:R-:W-:-:S06]  /*2d500*/  PRMT R0, RZ, 0x7610, R0 ;  /* 0x00007610ff007816 */ /* 0x004fcc0000000000 */
[----:B------:R-:W2:Y:S04]  /*2d510*/  @!P5 LDG.E.U8 R0, desc[UR42][R2.64] ;  /* 0x0000002a0200d981 */ /* 0x000ea8000c1e1100 */
[----:B--2---:R0:W-:Y:S04]  /*2d520*/  STL [R1+0x4d8], R0 ;  /* 0x0004d80001007387 */ /* 0x0041e80000100800 */
[----:B0-----:R-:W2:Y:S04]  /*2d530*/  LDL.LU R0, [R1+0x2b5c] ;  /* 0x002b5c0001007983 */ /* 0x001ea80000300800 */
[----:B------:R-:W4:Y:S04]  /*2d540*/  LDL R2, [R1+0x16c0] ;  /* 0x0016c00001027983 */ /* 0x000f280000100800 */
[----:B------:R-:W4:Y:S01]  /*2d550*/  LDL R3, [R1+0x16c4] ;  /* 0x0016c40001037983 */ /* 0x000f220000100800 */
[----:B---3--:R-:W-:-:S02]  /*2d560*/  PRMT R30, RZ, 0x7610, R30 ;  /* 0x00007610ff1e7816 */ /* 0x008fc4000000001e */
[----:B----4-:R-:W-:-:S04]  /*2d570*/  @!P0 LOP3.LUT R3, R3, R2, RZ, 0x3c, !PT ;  /* 0x0000000203038212 */ /* 0x010fc800078e3cff */
[----:B------:R-:W-:-:S04]  /*2d580*/  @!P0 LOP3.LUT R2, R3, R2, RZ, 0x3c, !PT ;  /* 0x0000000203028212 */ /* 0x000fc800078e3cff */
[----:B------:R-:W-:-:S05]  /*2d590*/  @!P0 LOP3.LUT R3, R3, R2, RZ, 0x3c, !PT ;  /* 0x0000000203038212 */ /* 0x000fca00078e3cff */
[----:B------:R-:W3:Y:S04]  /*2d5a0*/  @!P0 LDG.E.U8 R30, desc[UR42][R2.64] ;  /* 0x0000002a021e8981 */ /* 0x000ee8000c1e1100 */
[----:B---3--:R0:W-:Y:S04]  /*2d5b0*/  STL [R1+0x4d4], R30 ;  /* 0x0004d41e01007387 */ /* 0x0081e80000100800 */
[----:B0-----:R-:W3:Y:S04]  /*2d5c0*/  LDL.LU R30, [R1+0x2b58] ;  /* 0x002b5800011e7983 */ /* 0x001ee80000300800 */
[----:B------:R-:W4:Y:S04]  /*2d5d0*/  LDL R2, [R1+0x16b8] ;  /* 0x0016b80001027983 */ /* 0x000f280000100800 */
[----:B------:R-:W4:Y:S01]  /*2d5e0*/  LDL R3, [R1+0x16bc] ;  /* 0x0016bc0001037983 */ /* 0x000f220000100800 */
[----:B--2---:R-:W-:-:S02]  /*2d5f0*/  PRMT R0, RZ, 0x7610, R0 ;  /* 0x00007610ff007816 */ /* 0x004fc40000000000 */
[----:B----4-:R-:W-:-:S04]  /*2d600*/  @!P3 LOP3.LUT R3, R3, R2, RZ, 0x3c, !PT ;  /* 0x000000020303b212 */ /* 0x010fc800078e3cff */
[----:B------:R-:W-:-:S04]  /*2d610*/  @!P3 LOP3.LUT R2, R3, R2, RZ, 0x3c, !PT ;  /* 0x000000020302b212 */ /* 0x000fc800078e3cff */
[----:B------:R-:W-:-:S05]  /*2d620*/  @!P3 LOP3.LUT R3, R3, R2, RZ, 0x3c, !PT ;  /* 0x000000020303b212 */ /* 0x000fca00078e3cff */
        /* <DEDUP_REMOVED lines=1427> */
[----:B------:R-:W-:-:S02]  /*32f60*/  PRMT R59, RZ, 0x7610, R59 ;  /* 0x00007610ff3b7816 */ /* 0x000fc4000000003b */
[----:B----4-:R-:W-:-:S04]  /*32f70*/  @!P3 LOP3.LUT R3, R3, R2, RZ, 0x3c, !PT ;  /* 0x000000020303b212 */ /* 0x010fc800078e3cff */
[----:B------:R-:W-:-:S04]  /*32f80*/  @!P3 LOP3.LUT R2, R3, R2, RZ, 0x3c, !PT ;  /* 0x000000020302b212 */ /* 0x000fc800078e3cff */
[----:B------:R-:W-:-:S05]  /*32f90*/  @!P3 LOP3.LUT R3, R3, R2, RZ, 0x3c, !PT ;  /* 0x000000020303b212 */ /* 0x000fca00078e3cff */
[----:B------:R0:W4:Y:S04]  /*32fa0*/  @!P3 LDG.E.U8 R59, desc[UR42][R2.64] ;  /* 0x0000002a023bb981 */ /* 0x000128000c1e1100 */
[----:B------:R-:W0:Y:S04]  /*32fb0*/  LDL R2, [R1+0x19b0] ;  /* 0x0019b00001027983 */ /* 0x000e280000100800 */
[----:B------:R-:W0:Y:S01]  /*32fc0*/  LDL R3, [R1+0x19b4] ;  /* 0x0019b40001037983 */ /* 0x000e220000100800 */
[----:B--2---:R-:W-:Y:S02]  /*32fd0*/  PRMT R0, RZ, 0x7610, R0 ;  /* 0x00007610ff007816 */ /* 0x004fe40000000000 */
[----:B0-----:R-:W-:-:S04]  /*32fe0*/  @!P4 LOP3.LUT R3, R3, R2, RZ, 0x3c, !PT ;  /* 0x000000020303c212 */ /* 0x001fc800078e3cff */
[----:B------:R-:W-:-:S04]  /*32ff0*/  @!P4 LOP3.LUT R2, R3, R2, RZ, 0x3c, !PT ;  /* 0x000000020302c212 */ /* 0x000fc800078e3cff */
[----:B------:R-:W-:-:S05]  /*33000*/  @!P4 LOP3.LUT R3, R3, R2, RZ, 0x3c, !PT ;  /* 0x000000020303c212 */ /* 0x000fca00078e3cff */
[----:B------:R-:W2:Y:S04]  /*33010*/  @!P4 LDG.E.U8 R0, desc[UR42][R2.64] ;  /* 0x0000002a0200c981 */ /* 0x000ea8000c1e1100 */
[----:B----4-:R0:W-:Y:S04]  /*33020*/  STL [R1+0xa8], R59 ;  /* 0x0000a83b01007387 */ /* 0x0101e80000100800 */
[----:B0-----:R-:W4:Y:S04]  /*33030*/  LDL R59, [R1+0x198c] ;  /* 0x00198c00013b7983 */ /* 0x001f280000100800 */
[----:B--2---:R0:W-:Y:S04]  /*33040*/  STL [R1+0xa4], R0 ;  /* 0x0000a40001007387 */ /* 0x0041e80000100800 */
[----:B0-----:R-:W2:Y:S04]  /*33050*/  LDL.LU R0, [R1+0x28d8] ;  /* 0x0028d80001007983 */ /* 0x001ea80000300800 */
[----:B------:R-:W2:Y:S04]  /*33060*/  LDL R2, [R1+0x19a8] ;  /* 0x0019a80001027983 */ /* 0x000ea80000100800 */
[----:B------:R-:W2:Y:S01]  /*33070*/  LDL R3, [R1+0x19ac] ;  /* 0x0019ac0001037983 */ /* 0x000ea20000100800 */
[----:B---3--:R-:W-:-:S02]  /*33080*/  PRMT R30, RZ, 0x7610, R30 ;  /* 0x00007610ff1e7816 */ /* 0x008fc4000000001e */
[----:B--2---:R-:W-:-:S04]  /*33090*/  @!P5 LOP3.LUT R3, R3, R2, RZ, 0x3c, !PT ;  /* 0x000000020303d212 */ /* 0x004fc800078e3cff */
[----:B------:R-:W-:-:S04]  /*330a0*/  @!P5 LOP3.LUT R2, R3, R2, RZ, 0x3c, !PT ;  /* 0x000000020302d212 */ /* 0x000fc800078e3cff */
[----:B------:R-:W-:-:S05]  /*330b0*/  @!P5 LOP3.LUT R3, R3, R2, RZ, 0x3c, !PT ;  /* 0x000000020303d212 */ /* 0x000fca00078e3cff */
[----:B------:R-:W2:Y:S04]  /*330c0*/  @!P5 LDG.E.U8 R30, desc[UR42][R2.64] ;  /* 0x0000002a021ed981 */ /* 0x000ea8000c1e1100 */
[----:B--2---:R0:W-:Y:S04]  /*330d0*/  STL [R1+0xa0], R30 ;  /* 0x0000a01e01007387 */ /* 0x0041e80000100800 */
[----:B0-----:R-:W2:Y:S04]  /*330e0*/  LDL.LU R30, [R1+0x28d4] ;  /* 0x0028d400011e7983 */ /* 0x001ea80000300800 */
[----:B------:R-:W3:Y:S04]  /*330f0*/  LDL R2, [R1+0x19a0] ;  /* 0x0019a00001027983 */ /* 0x000ee80000100800 */
[----:B------:R-:W3:Y:S01]  /*33100*/  LDL R3, [R1+0x19a4] ;  /* 0x0019a40001037983 */ /* 0x000ee20000100800 */
[----:B------:R-:W-:-:S02]  /*33110*/  PRMT R0, RZ, 0x7610, R0 ;  /* 0x00007610ff007816 */ /* 0x000fc40000000000 */
[----:B---3--:R-:W-:-:S04]  /*33120*/  @!P0 LOP3.LUT R3, R3, R2, RZ, 0x3c, !PT ;  /* 0x0000000203038212 */ /* 0x008fc800078e3cff */
[----:B------:R-:W-:-:S04]  /*33130*/  @!P0 LOP3.LUT R2, R3, R2, RZ, 0x3c, !PT ;  /* 0x0000000203028212 */ /* 0x000fc800078e3cff */
[----:B------:R-:W-:-:S05]  /*33140*/  @!P0 LOP3.LUT R3, R3, R2, RZ, 0x3c, !PT ;  /* 0x0000000203038212 */ /* 0x000fca00078e3cff */
[----:B------:R-:W3:Y:S04]  /*33150*/  @!P0 LDG.E.U8 R0, desc[UR42][R2.64] ;  /* 0x0000002a02008981 */ /* 0x000ee8000c1e1100 */
[----:B---3--:R0:W-:Y:S04]  /*33160*/  STL [R1+0x9c], R0 ;  /* 0x00009c0001007387 */ /* 0x0081e80000100800 */
[----:B0-----:R-:W3:Y:S04]  /*33170*/  LDL.LU R0, [R1+0x28d0] ;  /* 0x0028d00001007983 */ /* 0x001ee80000300800 */
[----:B------:R-:W3:Y:S04]  /*33180*/  LDL R2, [R1+0x1998] ;  /* 0x0019980001027983 */ /* 0x000ee80000100800 */
[----:B------:R-:W3:Y:S01]  /*33190*/  LDL R3, [R1+0x199c] ;  /* 0x00199c0001037983 */ /* 0x000ee20000100800 */
[----:B--2---:R-:W-:-:S02]  /*331a0*/  PRMT R30, RZ, 0x7610, R30 ;  /* 0x00007610ff1e7816 */ /* 0x004fc4000000001e */
[----:B---3--:R-:W-:-:S04]  /*331b0*/  @!P3 LOP3.LUT R3, R3, R2, RZ, 0x3c, !PT ;  /* 0x000000020303b212 */ /* 0x008fc800078e3cff */
        /* <DEDUP_REMOVED lines=11> */
[----:B------:R-:W3:Y:S01]  /*33270*/  @!P4 LDG.E.U8 R0, desc[UR42][R2.64] ;  /* 0x0000002a0200c981 */ /* 0x000ee2000c1e1100 */
[----:B--2---:R-:W-:-:S03]  /*33280*/  PRMT R30, RZ, 0x7610, R30 ;  /* 0x00007610ff1e7816 */ /* 0x004fc6000000001e */
[----:B---3--:R0:W-:Y:S04]  /*33290*/  STL [R1+0x94], R0 ;  /* 0x0000940001007387 */ /* 0x0081e80000100800 */
[----:B0-----:R-:W2:Y:S04]  /*332a0*/  LDL.LU R0, [R1+0x28c8] ;  /* 0x0028c80001007983 */ /* 0x001ea80000300800 */
[----:B------:R-:W3:Y:S01]  /*332b0*/  LDL R3, [R1+0x1988] ;  /* 0x0019880001037983 */ /* 0x000ee20000100800 */
[----:B----4-:R-:W-:-:S03]  /*332c0*/  @!P5 IMAD.MOV.U32 R2, RZ, RZ, R59 ;  /* 0x000000ffff02d224 */ /* 0x010fc600078e003b */
[----:B------:R-:W4:Y:S04]  /*332d0*/  LDL R59, [R1+0x1964] ;  /* 0x00196400013b7983 */ /* 0x000f280000100800 */
[----:B---3--:R-:W3:Y:S04]  /*332e0*/  @!P5 LDG.E.U8 R30, desc[UR42][R2.64] ;  /* 0x0000002a021ed981 */ /* 0x008ee8000c1e1100 */
        /* <DEDUP_REMOVED lines=17> */
[----:B------:R0:W3:Y:S04]  /*33400*/  @!P3 LDG.E.U8 R61, desc[UR42][R2.64] ;  /* 0x0000002a023db981 */ /* 0x0000e8000c1e1100 */
[----:B------:R-:W0:Y:S04]  /*33410*/  LDL R2, [R1+0x1970] ;  /* 0x0019700001027983 */ /* 0x000e280000100800 */
[----:B------:R-:W0:Y:S01]  /*33420*/  LDL R3, [R1+0x1974] ;  /* 0x0019740001037983 */ /* 0x000e220000100800 */
[----:B------:R-:W-:Y:S02]  /*33430*/  PRMT R60, RZ, 0x7610, R60 ;  /* 0x00007610ff3c7816 */ /* 0x000fe4000000003c */
[----:B0-----:R-:W-:-:S04]  /*33440*/  @!P4 LOP3.LUT R3, R3, R2, RZ, 0x3c, !PT ;  /* 0x000000020303c212 */ /* 0x001fc800078e3cff */
[----:B------:R-:W-:-:S04]  /*33450*/  @!P4 LOP3.LUT R2, R3, R2, RZ, 0x3c, !PT ;  /* 0x000000020302c212 */ /* 0x000fc800078e3cff */
[----:B------:R-:W-:Y:S01]  /*33460*/  @!P4 LOP3.LUT R3, R3, R2, RZ, 0x3c, !PT ;  /* 0x000000020303c212 */ /* 0x000fe200078e3cff */
[----:B---3--:R0:W-:Y:S04]  /*33470*/  STL [R1+0x88], R61 ;  /* 0x0000883d01007387 */ /* 0x0081e80000100800 */
[----:B------:R1:W3:Y:S01]  /*33480*/  @!P4 LDG.E.U8 R60, desc[UR42][R2.64] ;  /* 0x0000002a023cc981 */ /* 0x0002e2000c1e1100 */
[----:B------:R-:W-:-:S03]  /*33490*/  PRMT R31, RZ, 0x7610, R31 ;  /* 0x00007610ff1f7816 */ /* 0x000fc6000000001f */
[----:B0-----:R-:W2:Y:S04]  /*334a0*/  LDL R61, [R1+0x1954] ;  /* 0x00195400013d7983 */ /* 0x001ea80000100800 */
[----:B------:R-:W1:Y:S04]  /*334b0*/  LDL R2, [R1+0x1968] ;  /* 0x0019680001027983 */ /* 0x000e680000100800 */
[----:B------:R-:W1:Y:S02]  /*334c0*/  LDL R3, [R1+0x196c] ;  /* 0x00196c0001037983 */ /* 0x000e640000100800 */
[----:B-1----:R-:W-:-:S04]  /*334d0*/  @!P5 LOP3.LUT R3, R3, R2, RZ, 0x3c, !PT ;  /* 0x000000020303d212 */ /* 0x002fc800078e3cff */
[----:B------:R-:W-:-:S04]  /*334e0*/  @!P5 LOP3.LUT R2, R3, R2, RZ, 0x3c, !PT ;  /* 0x000000020302d212 */ /* 0x000fc800078e3cff */
[----:B------:R-:W-:-:S05]  /*334f0*/  @!P5 LOP3.LUT R3, R3, R2, RZ, 0x3c, !PT ;  /* 0x000000020303d212 */ /* 0x000fca00078e3cff */
[----:B------:R-:W2:Y:S04]  /*33500*/  @!P5 LDG.E.U8 R31, desc[UR42][R2.64] ;  /* 0x0000002a021fd981 */ /* 0x000ea8000c1e1100 */
[----:B---3--:R0:W-:Y:S04]  /*33510*/  STL [R1+0x84], R60 ;  /* 0x0000843c01007387 */ /* 0x0081e80000100800 */
[----:B0-----:R-:W3:Y:S04]  /*33520*/  LDL R60, [R1+0x194c] ;  /* 0x00194c00013c7983 */ /* 0x001ee80000100800 */
[----:B--2---:R0:W-:Y:S04]  /*33530*/  STL [R1+0x80], R31 ;  /* 0x0000801f01007387 */ /* 0x0041e80000100800 */
[----:B0-----:R-:W2:Y:S04]  /*33540*/  LDL.LU R31, [R1+0x28bc] ;  /* 0x0028bc00011f7983 */ /* 0x001ea80000300800 */
[----:B------:R-:W2:Y:S01]  /*33550*/  LDL R3, [R1+0x1960] ;  /* 0x0019600001037983 */ /* 0x000ea20000100800 */
[----:B------:R-:W-:Y:S01]  /*33560*/  PRMT R0, RZ, 0x7610, R0 ;  /* 0x00007610ff007816 */ /* 0x000fe20000000000 */
[----:B----4-:R-:W-:-:S02]  /*33570*/  @!P0 IMAD.MOV.U32 R2, RZ, RZ, R59 ;  /* 0x000000ffff028224 */ /* 0x010fc400078e003b */
[----:B------:R-:W4:Y:S04]  /*33580*/  LDL R59, [R1+0x1944] ;  /* 0x00194400013b7983 */ /* 0x000f280000100800 */
[----:B--2---:R-:W2:Y:S04]  /*33590*/  @!P0 LDG.E.U8 R0, desc[UR42][R2.64] ;  /* 0x0000002a02008981 */ /* 0x004ea8000c1e1100 */
[----:B--2---:R0:W-:Y:S04]  /*335a0*/  STL [R1+0x7c], R0 ;  /* 0x00007c0001007387 */ /* 0x0041e80000100800 */
[----:B0-----:R-:W2:Y:S04]  /*335b0*/  LDL.LU R0, [R1+0x28b8] ;  /* 0x0028b80001007983 */ /* 0x001ea80000300800 */
[----:B------:R-:W2:Y:S04]  /*335c0*/  LDL R2, [R1+0x1958] ;  /* 0x0019580001027983 */ /* 0x000ea80000100800 */
[----:B------:R-:W2:Y:S01]  /*335d0*/  LDL R3, [R1+0x195c] ;  /* 0x00195c0001037983 */ /* 0x000ea20000100800 */
[----:B------:R-:W-:-:S02]  /*335e0*/  PRMT R58, RZ, 0x7610, R58 ;  /* 0x00007610ff3a7816 */ /* 0x000fc4000000003a */
[----:B--2---:R-:W-:-:S04]  /*335f0*/  @!P3 LOP3.LUT R3, R3, R2, RZ, 0x3c, !PT ;  /* 0x000000020303b212 */ /* 0x004fc800078e3cff */
[----:B------:R-:W-:-:S04]  /*33600*/  @!P3 LOP3.LUT R2, R3, R2, RZ, 0x3c, !PT ;  /* 0x000000020302b212 */ /* 0x000fc800078e3cff */
[----:B------:R-:W-:-:S05]  /*33610*/  @!P3 LOP3.LUT R3, R3, R2, RZ, 0x3c, !PT ;  /* 0x000000020303b212 */ /* 0x000fca00078e3cff */
[----:B------:R0:W2:Y:S04]  /*33620*/  @!P3 LDG.E.U8 R58, desc[UR42][R2.64] ;  /* 0x0000002a023ab981 */ /* 0x0000a8000c1e1100 */
[----:B------:R-:W3:Y:S01]  /*33630*/  LDL R3, [R1+0x1950] ;  /* 0x0019500001037983 */ /* 0x000ee20000100800 */
[----:B------:R-:W-:Y:S01]  /*33640*/  PRMT R57, RZ, 0x7610, R57 ;  /* 0x00007610ff397816 */ /* 0x000fe20000000039 */
[----:B0-----:R-:W-:Y:S02]  /*33650*/  @!P4 IMAD.MOV.U32 R2, RZ, RZ, R61 ;  /* 0x000000ffff02c224 */ /* 0x001fe400078e003d */
[----:B--2---:R0:W-:Y:S01]  /*33660*/  STL [R1+0x78], R58 ;  /* 0x0000783a01007387 */ /* 0x0041e20000100800 */
[----:B------:R-:W-:-:S03]  /*33670*/  PRMT R56, RZ, 0x7610, R56 ;  /* 0x00007610ff387816 */ /* 0x000fc60000000038 */
[----:B------:R-:W2:Y:S04]  /*33680*/  LDL R61, [R1+0x1930] ;  /* 0x00193000013d7983 */ /* 0x000ea80000100800 */
[----:B---3--:R1:W3:Y:S04]  /*33690*/  @!P4 LDG.E.U8 R57, desc[UR42][R2.64] ;  /* 0x0000002a0239c981 */ /* 0x0082e8000c1e1100 */
[----:B0-----:R-:W2:Y:S04]  /*336a0*/  LDL R58, [R1+0x193c] ;  /* 0x00193c00013a7983 */ /* 0x001ea80000100800 */
[----:B------:R-:W2:Y:S01]  /*336b0*/  LDL R3, [R1+0x1948] ;  /* 0x0019480001037983 */ /* 0x000ea20000100800 */
[----:B-1----:R-:W-:-:S03]  /*336c0*/  @!P5 IMAD.MOV.U32 R2, RZ, RZ, R60 ;  /* 0x000000ffff02d224 */ /* 0x002fc600078e003c */
[----:B---3--:R0:W-:Y:S01]  /*336d0*/  STL [R1+0x74], R57 ;  /* 0x0000743901007387 */ /* 0x0081e20000100800 */
[----:B------:R-:W-:-:S03]  /*336e0*/  PRMT R9, RZ, 0x7610, R9 ;  /* 0x00007610ff097816 */ /* 0x000fc60000000009 */
[----:B------:R-:W3:Y:S04]  /*336f0*/  LDL R60, [R1+0x1928] ;  /* 0x00192800013c7983 */ /* 0x000ee80000100800 */
[----:B--2---:R4:W2:Y:S04]  /*33700*/  @!P5 LDG.E.U8 R56, desc[UR42][R2.64] ;  /* 0x0000002a0238d981 */ /* 0x0048a8000c1e1100 */
[----:B0-----:R-:W3:Y:S04]  /*33710*/  LDL R57, [R1+0x1934] ;  /* 0x0019340001397983 */ /* 0x001ee80000100800 */
[----:B------:R-:W3:Y:S01]  /*33720*/  LDL R3, [R1+0x1940] ;  /* 0x0019400001037983 */ /* 0x000ee20000100800 */
[----:B----4-:R-:W-:-:S03]  /*33730*/  @!P0 IMAD.MOV.U32 R2, RZ, RZ, R59 ;  /* 0x000000ffff028224 */ /* 0x010fc600078e003b */
[----:B--2---:R0:W-:Y:S01]  /*33740*/  STL [R1+0x70], R56 ;  /* 0x0000703801007387 */ /* 0x0041e20000100800 */
[----:B------:R-:W-:Y:S02]  /*33750*/  PRMT R11, RZ, 0x7610, R11 ;  /* 0x00007610ff0b7816 */ /* 0x000fe4000000000b */
[----:B------:R-:W-:Y:S02]  /*33760*/  PRMT R5, RZ, 0x7610, R5 ;  /* 0x00007610ff057816 */ /* 0x000fe40000000005 */
[----:B------:R-:W-:Y:S01]  /*33770*/  PRMT R7, RZ, 0x7610, R7 ;  /* 0x00007610ff077816 */ /* 0x000fe20000000007 */
[----:B------:R-:W2:Y:S04]  /*33780*/  LDL R59, [R1+0x1920] ;  /* 0x00192000013b7983 */ /* 0x000ea80000100800 */
[----:B---3--:R1:W3:Y:S04]  /*33790*/  @!P0 LDG.E.U8 R9, desc[UR42][R2.64] ;  /* 0x0000002a02098981 */ /* 0x0082e8000c1e1100 */
[----:B0-----:R-:W4:Y:S04]  /*337a0*/  LDL R56, [R1+0x192c] ;  /* 0x00192c0001387983 */ /* 0x001f280000100800 */
[----:B------:R-:W2:Y:S01]  /*337b0*/  LDL R3, [R1+0x1938] ;  /* 0x0019380001037983 */ /* 0x000ea20000100800 */
[----:B-1----:R-:W-:-:S05]  /*337c0*/  @!P3 IMAD.MOV.U32 R2, RZ, RZ, R58 ;  /* 0x000000ffff02b224 */ /* 0x002fca00078e003a */
[----:B--2---:R0:W2:Y:S02]  /*337d0*/  @!P3 LDG.E.U8 R11, desc[UR42][R2.64] ;  /* 0x0000002a020bb981 */ /* 0x0040a4000c1e1100 */
[----:B0-----:R-:W-:Y:S02]  /*337e0*/  @!P4 IMAD.MOV.U32 R2, RZ, RZ, R57 ;  /* 0x000000ffff02c224 */ /* 0x001fe400078e0039 */
[----:B------:R-:W-:Y:S01]  /*337f0*/  @!P4 IMAD.MOV.U32 R3, RZ, RZ, R61 ;  /* 0x000000ffff03c224 */ /* 0x000fe200078e003d */
[----:B---3--:R0:W-:Y:S04]  /*33800*/  STL [R1+0x6c], R9 ;  /* 0x00006c0901007387 */ /* 0x0081e80000100800 */
[----:B------:R-:W3:Y:S01]  /*33810*/  LDL R58, [R1+0x1918] ;  /* 0x00191800013a7983 */ /* 0x000ee20000100800 */
[----:B------:R-:W-:-:S02]  /*33820*/  PRMT R8, RZ, 0x7610, R8 ;  /* 0x00007610ff087816 */ /* 0x000fc40000000008 */
[----:B------:R-:W-:Y:S01]  /*33830*/  PRMT R10, RZ, 0x7610, R10 ;  /* 0x00007610ff0a7816 */ /* 0x000fe2000000000a */
[----:B------:R4:W3:Y:S01]  /*33840*/  @!P4 LDG.E.U8 R5, desc[UR42][R2.64] ;  /* 0x0000002a0205c981 */ /* 0x0008e2000c1e1100 */
[----:B------:R-:W-:Y:S02]  /*33850*/  PRMT R4, RZ, 0x7610, R4 ;  /* 0x00007610ff047816 */ /* 0x000fe40000000004 */
[----:B------:R-:W-:Y:S02]  /*33860*/  PRMT R15, RZ, 0x7610, R15 ;  /* 0x00007610ff0f7816 */ /* 0x000fe4000000000f */
[----:B------:R-:W-:Y:S02]  /*33870*/  PRMT R31, RZ, 0x7610, R31 ;  /* 0x00007610ff1f7816 */ /* 0x000fe4000000001f */
[----:B------:R-:W-:Y:S02]  /*33880*/  PRMT R30, RZ, 0x7610, R30 ;  /* 0x00007610ff1e7816 */ /* 0x000fe4000000001e */
[----:B------:R-:W-:Y:S01]  /*33890*/  PRMT R29, RZ, 0x7610, R29 ;  /* 0x00007610ff1d7816 */ /* 0x000fe2000000001d */
[----:B0-----:R-:W3:Y:S01]  /*338a0*/  LDL R9, [R1+0x1924] ;  /* 0x0019240001097983 */ /* 0x001ee20000100800 */
[----:B------:R-:W-:-:S02]  /*338b0*/  PRMT R28, RZ, 0x7610, R28 ;  /* 0x00007610ff1c7816 */ /* 0x000fc4000000001c */
[----:B------:R-:W-:Y:S02]  /*338c0*/  PRMT R27, RZ, 0x7610, R27 ;  /* 0x00007610ff1b7816 */ /* 0x000fe4000000001b */
[----:B------:R-:W-:Y:S01]  /*338d0*/  PRMT R26, RZ, 0x7610, R26 ;  /* 0x00007610ff1a7816 */ /* 0x000fe2000000001a */
[----:B----4-:R-:W-:Y:S02]  /*338e0*/  @!P5 IMAD.MOV.U32 R2, RZ, RZ, R56 ;  /* 0x000000ffff02d224 */ /* 0x010fe400078e0038 */
[----:B------:R-:W-:Y:S01]  /*338f0*/  @!P5 IMAD.MOV.U32 R3, RZ, RZ, R60 ;  /* 0x000000ffff03d224 */ /* 0x000fe200078e003c */
[----:B------:R-:W-:Y:S02]  /*33900*/  PRMT R25, RZ, 0x7610, R25 ;  /* 0x00007610ff197816 */ /* 0x000fe40000000019 */
[----:B------:R-:W-:Y:S02]  /*33910*/  PRMT R24, RZ, 0x7610, R24 ;  /* 0x00007610ff187816 */ /* 0x000fe40000000018 */
[----:B------:R-:W-:-:S02]  /*33920*/  PRMT R23, RZ, 0x7610, R23 ;  /* 0x00007610ff177816 */ /* 0x000fc40000000017 */
[----:B------:R-:W-:Y:S01]  /*33930*/  PRMT R22, RZ, 0x7610, R22 ;  /* 0x00007610ff167816 */ /* 0x000fe20000000016 */
[----:B------:R-:W4:Y:S01]  /*33940*/  @!P5 LDG.E.U8 R7, desc[UR42][R2.64] ;  /* 0x0000002a0207d981 */ /* 0x000f22000c1e1100 */
[----:B------:R-:W-:Y:S02]  /*33950*/  PRMT R21, RZ, 0x7610, R21 ;  /* 0x00007610ff157816 */ /* 0x000fe40000000015 */
[----:B------:R-:W-:Y:S02]  /*33960*/  PRMT R20, RZ, 0x7610, R20 ;  /* 0x00007610ff147816 */ /* 0x000fe40000000014 */
[----:B------:R-:W-:Y:S02]  /*33970*/  PRMT R19, RZ, 0x7610, R19 ;  /* 0x00007610ff137816 */ /* 0x000fe40000000013 */
[----:B------:R-:W-:Y:S02]  /*33980*/  PRMT R18, RZ, 0x7610, R18 ;  /* 0x00007610ff127816 */ /* 0x000fe40000000012 */
[----:B------:R-:W-:-:S02]  /*33990*/  PRMT R16, RZ, 0x7610, R16 ;  /* 0x00007610ff107816 */ /* 0x000fc40000000010 */
[----:B------:R-:W-:Y:S02]  /*339a0*/  PRMT R14, RZ, 0x7610, R14 ;  /* 0x00007610ff0e7816 */ /* 0x000fe4000000000e */
        /* <DEDUP_REMOVED lines=27> */
[----:B------:R-:W-:Y:S01]  /*33b60*/  PRMT R54, RZ, 0x7610, R54 ;  /* 0x00007610ff367816 */ /* 0x000fe20000000036 */
[----:B------:R-:W-:Y:S04]  /*33b70*/  LDS.U8 R61, [R0+UR4+0x880] ;  /* 0x00088004003d7984 */ /* 0x000fe80008000000 */
[----:B--2---:R0:W-:Y:S04]  /*33b80*/  STL [R1+0x68], R11 ;  /* 0x0000680b01007387 */ /* 0x0041e80000100800 */
[----:B------:R-:W2:Y:S04]  /*33b90*/  LDL R57, [R1+0x1910] ;  /* 0x0019100001397983 */ /* 0x000ea80000100800 */
[----:B------:R-:W-:Y:S04]  /*33ba0*/  LDS.U8 R60, [R0+UR4+0x808] ;  /* 0x00080804003c7984 */ /* 0x000fe80008000000 */
[----:B0-----:R-:W2:Y:S04]  /*33bb0*/  LDL R11, [R1+0x191c] ;  /* 0x00191c00010b7983 */ /* 0x001ea80000100800 */
[----:B---3--:R0:W-:Y:S04]  /*33bc0*/  STL [R1+0x64], R5 ;  /* 0x0000640501007387 */ /* 0x0081e80000100800 */
[----:B------:R-:W3:Y:S04]  /*33bd0*/  LDL R56, [R1+0x1908] ;  /* 0x0019080001387983 */ /* 0x000ee80000100800 */
[----:B0-----:R-:W3:Y:S04]  /*33be0*/  LDL R5, [R1+0x1914] ;  /* 0x0019140001057983 */ /* 0x001ee80000100800 */
[----:B----4-:R0:W-:Y:S04]  /*33bf0*/  STL [R1+0x60], R7 ;  /* 0x0000600701007387 */ /* 0x0101e80000100800 */
[----:B0-----:R-:W4:Y:S01]  /*33c00*/  LDL R7, [R1+0x190c] ;  /* 0x00190c0001077983 */ /* 0x001f220000100800 */
[----:B------:R-:W-:-:S02]  /*33c10*/  @!P0 IMAD.MOV.U32 R2, RZ, RZ, R9 ;  /* 0x000000ffff028224 */ /* 0x000fc400078e0009 */
[----:B------:R-:W-:Y:S01]  /*33c20*/  @!P0 IMAD.MOV.U32 R3, RZ, RZ, R59 ;  /* 0x000000ffff038224 */ /* 0x000fe200078e003b */
[----:B------:R-:W4:Y:S04]  /*33c30*/  LDL R9, [R1+0x1900] ;  /* 0x0019000001097983 */ /* 0x000f280000100800 */
[----:B------:R-:W-:Y:S04]  /*33c40*/  LDS.U8 R59, [R0+UR4+0x888] ;  /* 0x00088804003b7984 */ /* 0x000fe80008000000 */
[----:B------:R0:W4:Y:S02]  /*33c50*/  @!P0 LDG.E.U8 R8, desc[UR42][R2.64] ;  /* 0x0000002a02088981 */ /* 0x000124000c1e1100 */
[----:B0-----:R-:W-:-:S02]  /*33c60*/  @!P3 IMAD.MOV.U32 R3, RZ, RZ, R58 ;  /* 0x000000ffff03b224 */ /* 0x001fc400078e003a */
[----:B------:R-:W-:Y:S01]  /*33c70*/  LDS.U8 R58, [R0+UR4+0x800] ;  /* 0x00080004003a7984 */ /* 0x000fe20008000000 */
[----:B--2---:R-:W-:-:S05]  /*33c80*/  @!P3 IMAD.MOV.U32 R2, RZ, RZ, R11 ;  /* 0x000000ffff02b224 */ /* 0x004fca00078e000b */
[----:B------:R0:W2:Y:S02]  /*33c90*/  @!P3 LDG.E.U8 R10, desc[UR42][R2.64] ;  /* 0x0000002a020ab981 */ /* 0x0000a4000c1e1100 */
[----:B0-----:R-:W-:Y:S02]  /*33ca0*/  @!P4 IMAD.MOV.U32 R3, RZ, RZ, R57 ;  /* 0x000000ffff03c224 */ /* 0x001fe400078e0039 */
[----:B---3--:R-:W-:Y:S01]  /*33cb0*/  @!P4 IMAD.MOV.U32 R2, RZ, RZ, R5 ;  /* 0x000000ffff02c224 */ /* 0x008fe200078e0005 */
[----:B------:R-:W-:Y:S04]  /*33cc0*/  LDS.U8 R57, [R0+UR4+0x80] ;  /* 0x0000800400397984 */ /* 0x000fe80008000000 */
[----:B------:R0:W3:Y:S02]  /*33cd0*/  @!P4 LDG.E.U8 R4, desc[UR42][R2.64] ;  /* 0x0000002a0204c981 */ /* 0x0000e4000c1e1100 */
[----:B0-----:R-:W-:-:S02]  /*33ce0*/  @!P5 IMAD.MOV.U32 R3, RZ, RZ, R56 ;  /* 0x000000ffff03d224 */ /* 0x001fc400078e0038 */
[----:B----4-:R-:W-:Y:S01]  /*33cf0*/  @!P5 IMAD.MOV.U32 R2, RZ, RZ, R7 ;  /* 0x000000ffff02d224 */ /* 0x010fe200078e0007 */
[----:B------:R-:W-:Y:S04]  /*33d00*/  LDS.U8 R56, [R0+UR4+0x8] ;  /* 0x0000080400387984 */ /* 0x000fe80008000000 */
[----:B------:R-:W4:Y:S04]  /*33d10*/  @!P5 LDG.E.U8 R15, desc[UR42][R2.64] ;  /* 0x0000002a020fd981 */ /* 0x000f28000c1e1100 */
[----:B------:R0:W-:Y:S04]  /*33d20*/  STL [R1+0x5c], R8 ;  /* 0x00005c0801007387 */ /* 0x0001e80000100800 */
[----:B------:R-:W4:Y:S04]  /*33d30*/  LDL R11, [R1+0x18f8] ;  /* 0x0018f800010b7983 */ /* 0x000f280000100800 */
[----:B0-----:R-:W4:Y:S04]  /*33d40*/  LDL R8, [R1+0x1904] ;  /* 0x0019040001087983 */ /* 0x001f280000100800 */
[----:B--2---:R0:W-:Y:S04]  /*33d50*/  STL [R1+0x58], R10 ;  /* 0x0000580a01007387 */ /* 0x0041e80000100800 */
[----:B------:R-:W2:Y:S04]  /*33d60*/  LDL R5, [R1+0x18f0] ;  /* 0x0018f00001057983 */ /* 0x000ea80000100800 */
        /* <DEDUP_REMOVED lines=9> */
[----:B------:R-:W4:Y:S04]  /*33e00*/  LDL R9, [R1+0x18e0] ;  /* 0x0018e00001097983 */ /* 0x000f280000100800 */
[----:B------:R0:W4:Y:S02]  /*33e10*/  @!P0 LDG.E.U8 R31, desc[UR42][R2.64] ;  /* 0x0000002a021f8981 */ /* 0x000124000c1e1100 */
[----:B0-----:R-:W-:-:S02]  /*33e20*/  @!P3 IMAD.MOV.U32 R3, RZ, RZ, R11 ;  /* 0x000000ffff03b224 */ /* 0x001fc400078e000b */
[----:B------:R-:W4:Y:S01]  /*33e30*/  LDL R11, [R1+0x18d8] ;  /* 0x0018d800010b7983 */ /* 0x000f220000100800 */
[----:B--2---:R-:W-:-:S03]  /*33e40*/  @!P3 IMAD.MOV.U32 R2, RZ, RZ, R10 ;  /* 0x000000ffff02b224 */ /* 0x004fc600078e000a */
[----:B------:R-:W2:Y:S04]  /*33e50*/  LDL R10, [R1+0x18dc] ;  /* 0x0018dc00010a7983 */ /* 0x000ea80000100800 */
[----:B------:R0:W2:Y:S02]  /*33e60*/  @!P3 LDG.E.U8 R30, desc[UR42][R2.64] ;  /* 0x0000002a021eb981 */ /* 0x0000a4000c1e1100 */
[----:B0-----:R-:W-:Y:S02]  /*33e70*/  @!P4 IMAD.MOV.U32 R3, RZ, RZ, R5 ;  /* 0x000000ffff03c224 */ /* 0x001fe400078e0005 */
[----:B------:R-:W2:Y:S01]  /*33e80*/  LDL R5, [R1+0x18d0] ;  /* 0x0018d00001057983 */ /* 0x000ea20000100800 */
[----:B---3--:R-:W-:-:S03]  /*33e90*/  @!P4 IMAD.MOV.U32 R2, RZ, RZ, R4 ;  /* 0x000000ffff02c224 */ /* 0x008fc600078e0004 */
[----:B------:R-:W3:Y:S04]  /*33ea0*/  LDL R4, [R1+0x18d4] ;  /* 0x0018d40001047983 */ /* 0x000ee80000100800 */
[----:B------:R0:W3:Y:S02]  /*33eb0*/  @!P4 LDG.E.U8 R29, desc[UR42][R2.64] ;  /* 0x0000002a021dc981 */ /* 0x0000e4000c1e1100 */
[----:B0-----:R-:W-:Y:S02]  /*33ec0*/  @!P5 IMAD.MOV.U32 R2, RZ, RZ, R7 ;  /* 0x000000ffff02d224 */ /* 0x001fe400078e0007 */
[----:B----4-:R-:W-:Y:S01]  /*33ed0*/  @!P5 IMAD.MOV.U32 R3, RZ, RZ, R15 ;  /* 0x000000ffff03d224 */ /* 0x010fe200078e000f */
[----:B------:R-:W4:Y:S04]  /*33ee0*/  LDL R7, [R1+0x18cc] ;  /* 0x0018cc0001077983 */ /* 0x000f280000100800 */
[----:B------:R-:W4:Y:S04]  /*33ef0*/  LDL R15, [R1+0x18c8] ;  /* 0x0018c800010f7983 */ /* 0x000f280000100800 */
[----:B------:R0:W4:Y:S02]  /*33f00*/  @!P5 LDG.E.U8 R28, desc[UR42][R2.64] ;  /* 0x0000002a021cd981 */ /* 0x000124000c1e1100 */
[----:B0-----:R-:W-:-:S02]  /*33f10*/  @!P0 IMAD.MOV.U32 R2, RZ, RZ, R8 ;  /* 0x000000ffff028224 */ /* 0x001fc400078e0008 */
        /* <DEDUP_REMOVED lines=10> */
[----:B---3--:R-:W-:Y:S01]  /*33fc0*/  @!P4 IMAD.MOV.U32 R2, RZ, RZ, R4 ;  /* 0x000000ffff02c224 */ /* 0x008fe200078e0004 */
[----:B------:R-:W3:Y:S04]  /*33fd0*/  LDL R5, [R1+0x18b0] ;  /* 0x0018b00001057983 */ /* 0x000ee80000100800 */
[----:B------:R-:W3:Y:S04]  /*33fe0*/  LDL R4, [R1+0x18b4] ;  /* 0x0018b40001047983 */ /* 0x000ee80000100800 */
[----:B------:R4:W3:Y:S04]  /*33ff0*/  @!P4 LDG.E.U8 R25, desc[UR42][R2.64] ;  /* 0x0000002a0219c981 */ /* 0x0008e8000c1e1100 */
[----:B------:R-:W-:Y:S01]  /*34000*/  STL [R1+0x4c], R31 ;  /* 0x00004c1f01007387 */ /* 0x000fe20000100800 */
[----:B----4-:R-:W-:-:S02]  /*34010*/  @!P5 IMAD.MOV.U32 R2, RZ, RZ, R7 ;  /* 0x000000ffff02d224 */ /* 0x010fc400078e0007 */
[----:B------:R-:W-:Y:S01]  /*34020*/  @!P5 IMAD.MOV.U32 R3, RZ, RZ, R15 ;  /* 0x000000ffff03d224 */ /* 0x000fe200078e000f */
[----:B------:R-:W4:Y:S04]  /*34030*/  LDL R7, [R1+0x18ac] ;  /* 0x0018ac0001077983 */ /* 0x000f280000100800 */
[----:B------:R-:W4:Y:S04]  /*34040*/  LDL R15, [R1+0x18a8] ;  /* 0x0018a800010f7983 */ /* 0x000f280000100800 */
[----:B------:R0:W4:Y:S04]  /*34050*/  @!P5 LDG.E.U8 R24, desc[UR42][R2.64] ;  /* 0x0000002a0218d981 */ /* 0x000128000c1e1100 */
[----:B------:R-:W-:Y:S01]  /*34060*/  STL [R1+0x48], R30 ;  /* 0x0000481e01007387 */ /* 0x000fe20000100800 */
[----:B0-----:R-:W-:-:S02]  /*34070*/  @!P0 IMAD.MOV.U32 R2, RZ, RZ, R8 ;  /* 0x000000ffff028224 */ /* 0x001fc400078e0008 */
[----:B------:R-:W-:Y:S01]  /*34080*/  @!P0 IMAD.MOV.U32 R3, RZ, RZ, R9 ;  /* 0x000000ffff038224 */ /* 0x000fe200078e0009 */
[----:B------:R-:W4:Y:S04]  /*34090*/  LDL R8, [R1+0x18a4] ;  /* 0x0018a40001087983 */ /* 0x000f280000100800 */
[----:B------:R-:W4:Y:S04]  /*340a0*/  LDL R9, [R1+0x18a0] ;  /* 0x0018a00001097983 */ /* 0x000f280000100800 */
[----:B------:R0:W4:Y:S04]  /*340b0*/  @!P0 LDG.E.U8 R23, desc[UR42][R2.64] ;  /* 0x0000002a02178981 */ /* 0x000128000c1e1100 */
[----:B------:R-:W-:Y:S01]  /*340c0*/  STL [R1+0x44], R29 ;  /* 0x0000441d01007387 */ /* 0x000fe20000100800 */
[----:B0-----:R-:W-:-:S03]  /*340d0*/  @!P3 IMAD.MOV.U32 R3, RZ, RZ, R11 ;  /* 0x000000ffff03b224 */ /* 0x001fc600078e000b */
[----:B------:R-:W4:Y:S01]  /*340e0*/  LDL R11, [R1+0x1898] ;  /* 0x00189800010b7983 */ /* 0x000f220000100800 */
[----:B--2---:R-:W-:-:S03]  /*340f0*/  @!P3 IMAD.MOV.U32 R2, RZ, RZ, R10 ;  /* 0x000000ffff02b224 */ /* 0x004fc600078e000a */
[----:B------:R-:W2:Y:S04]  /*34100*/  LDL R10, [R1+0x189c] ;  /* 0x00189c00010a7983 */ /* 0x000ea80000100800 */
[----:B------:R3:W2:Y:S04]  /*34110*/  @!P3 LDG.E.U8 R22, desc[UR42][R2.64] ;  /* 0x0000002a0216b981 */ /* 0x0006a8000c1e1100 */
[----:B------:R-:W-:Y:S01]  /*34120*/  STL [R1+0x40], R28 ;  /* 0x0000401c01007387 */ /* 0x000fe20000100800 */
[----:B---3--:R-:W-:Y:S02]  /*34130*/  @!P4 IMAD.MOV.U32 R3, RZ, RZ, R5 ;  /* 0x000000ffff03c224 */ /* 0x008fe400078e0005 */
[----:B------:R-:W-:Y:S01]  /*34140*/  @!P4 IMAD.MOV.U32 R2, RZ, RZ, R4 ;  /* 0x000000ffff02c224 */ /* 0x000fe200078e0004 */
        /* <DEDUP_REMOVED lines=8> */
[----:B------:R0:W4:Y:S02]  /*341d0*/  @!P5 LDG.E.U8 R20, desc[UR42][R2.64] ;  /* 0x0000002a0214d981 */ /* 0x000124000c1e1100 */
[----:B0-----:R-:W-:-:S02]  /*341e0*/  @!P0 IMAD.MOV.U32 R2, RZ, RZ, R8 ;  /* 0x000000ffff028224 */ /* 0x001fc400078e0008 */
[----:B------:R-:W-:-:S05]  /*341f0*/  @!P0 IMAD.MOV.U32 R3, RZ, RZ, R9 ;  /* 0x000000ffff038224 */ /* 0x000fca00078e0009 */
[----:B------:R0:W4:Y:S04]  /*34200*/  @!P0 LDG.E.U8 R19, desc[UR42][R2.64] ;  /* 0x0000002a02138981 */ /* 0x000128000c1e1100 */
[----:B------:R-:W-:Y:S04]  /*34210*/  STL [R1+0x38], R26 ;  /* 0x0000381a01007387 */ /* 0x000fe80000100800 */
[----:B------:R-:W4:Y:S04]  /*34220*/  LDL R9, [R1+0x1880] ;  /* 0x0018800001097983 */ /* 0x000f280000100800 */
[----:B------:R-:W4:Y:S01]  /*34230*/  LDL R8, [R1+0x1884] ;  /* 0x0018840001087983 */ /* 0x000f220000100800 */
[----:B0-----:R-:W-:-:S03]  /*34240*/  @!P3 IMAD.MOV.U32 R3, RZ, RZ, R11 ;  /* 0x000000ffff03b224 */ /* 0x001fc600078e000b */
[----:B------:R-:W-:Y:S04]  /*34250*/  STL [R1+0x34], R25 ;  /* 0x0000341901007387 */ /* 0x000fe80000100800 */
[----:B------:R-:W4:Y:S01]  /*34260*/  LDL R11, [R1+0x1878] ;  /* 0x00187800010b7983 */ /* 0x000f220000100800 */
[----:B--2---:R-:W-:-:S03]  /*34270*/  @!P3 IMAD.MOV.U32 R2, RZ, RZ, R10 ;  /* 0x000000ffff02b224 */ /* 0x004fc600078e000a */
[----:B------:R-:W2:Y:S04]  /*34280*/  LDL R10, [R1+0x187c] ;  /* 0x00187c00010a7983 */ /* 0x000ea80000100800 */
[----:B------:R3:W2:Y:S02]  /*34290*/  @!P3 LDG.E.U8 R18, desc[UR42][R2.64] ;  /* 0x0000002a0212b981 */ /* 0x0006a4000c1e1100 */
[----:B---3--:R-:W-:Y:S02]  /*342a0*/  @!P4 IMAD.MOV.U32 R3, RZ, RZ, R5 ;  /* 0x000000ffff03c224 */ /* 0x008fe400078e0005 */
[----:B------:R-:W-:-:S05]  /*342b0*/  @!P4 IMAD.MOV.U32 R2, RZ, RZ, R4 ;  /* 0x000000ffff02c224 */ /* 0x000fca00078e0004 */
[----:B------:R4:W3:Y:S04]  /*342c0*/  @!P4 LDG.E.U8 R16, desc[UR42][R2.64] ;  /* 0x0000002a0210c981 */ /* 0x0008e8000c1e1100 */
[----:B------:R-:W-:Y:S04]  /*342d0*/  STL [R1+0x30], R24 ;  /* 0x0000301801007387 */ /* 0x000fe80000100800 */
[----:B------:R-:W3:Y:S04]  /*342e0*/  LDL R5, [R1+0x1870] ;  /* 0x0018700001057983 */ /* 0x000ee80000100800 */
[----:B------:R-:W3:Y:S01]  /*342f0*/  LDL R4, [R1+0x1874] ;  /* 0x0018740001047983 */ /* 0x000ee20000100800 */
[----:B----4-:R-:W-:-:S02]  /*34300*/  @!P5 IMAD.MOV.U32 R2, RZ, RZ, R7 ;  /* 0x000000ffff02d224 */ /* 0x010fc400078e0007 */
[----:B------:R-:W-:-:S05]  /*34310*/  @!P5 IMAD.MOV.U32 R3, RZ, RZ, R15 ;  /* 0x000000ffff03d224 */ /* 0x000fca00078e000f */
[----:B------:R0:W4:Y:S04]  /*34320*/  @!P5 LDG.E.U8 R14, desc[UR42][R2.64] ;  /* 0x0000002a020ed981 */ /* 0x000128000c1e1100 */
[----:B------:R-:W-:Y:S01]  /*34330*/  STL [R1+0x2c], R23 ;  /* 0x00002c1701007387 */ /* 0x000fe20000100800 */
[----:B0-----:R-:W-:Y:S02]  /*34340*/  @!P0 IMAD.MOV.U32 R3, RZ, RZ, R9 ;  /* 0x000000ffff038224 */ /* 0x001fe400078e0009 */
[----:B------:R-:W-:-:S05]  /*34350*/  @!P0 IMAD.MOV.U32 R2, RZ, RZ, R8 ;  /* 0x000000ffff028224 */ /* 0x000fca00078e0008 */
[----:B------:R0:W4:Y:S02]  /*34360*/  @!P0 LDG.E.U8 R17, desc[UR42][R2.64] ;  /* 0x0000002a02118981 */ /* 0x000124000c1e1100 */
[----:B0-----:R-:W-:Y:S02]  /*34370*/  @!P3 IMAD.MOV.U32 R3, RZ, RZ, R11 ;  /* 0x000000ffff03b224 */ /* 0x001fe400078e000b */
[----:B--2---:R-:W-:-:S05]  /*34380*/  @!P3 IMAD.MOV.U32 R2, RZ, RZ, R10 ;  /* 0x000000ffff02b224 */ /* 0x004fca00078e000a */
[----:B------:R0:W2:Y:S04]  /*34390*/  @!P3 LDG.E.U8 R13, desc[UR42][R2.64] ;  /* 0x0000002a020db981 */ /* 0x0000a8000c1e1100 */
[----:B---3--:R1:W-:Y:S04]  /*343a0*/  STL [R1+0x14], R16 ;  /* 0x0000141001007387 */ /* 0x0083e80000100800 */
[----:B------:R-:W3:Y:S01]  /*343b0*/  LDL R7, [R1+0x186c] ;  /* 0x00186c0001077983 */ /* 0x000ee20000100800 */
[----:B0-----:R-:W-:Y:S02]  /*343c0*/  @!P4 IMAD.MOV.U32 R2, RZ, RZ, R4 ;  /* 0x000000ffff02c224 */ /* 0x001fe400078e0004 */
[----:B------:R-:W-:-:S05]  /*343d0*/  @!P4 IMAD.MOV.U32 R3, RZ, RZ, R5 ;  /* 0x000000ffff03c224 */ /* 0x000fca00078e0005 */
[----:B------:R3:W3:Y:S04]  /*343e0*/  @!P4 LDG.E.U8 R12, desc[UR42][R2.64] ;  /* 0x0000002a020cc981 */ /* 0x0006e8000c1e1100 */
[----:B-1----:R-:W3:Y:S04]  /*343f0*/  LDL R16, [R1+0x1868] ;  /* 0x0018680001107983 */ /* 0x002ee80000100800 */
[----:B------:R-:W-:Y:S04]  /*34400*/  STL [R1+0x28], R22 ;  /* 0x0000281601007387 */ /* 0x000fe80000100800 */
[----:B------:R-:W3:Y:S04]  /*34410*/  LDL R15, [R1+0x1860] ;  /* 0x00186000010f7983 */ /* 0x000ee80000100800 */
[----:B----4-:R0:W-:Y:S04]  /*34420*/  STL [R1+0x10], R14 ;  /* 0x0000100e01007387 */ /* 0x0101e80000100800 */
[----:B0-----:R-:W4:Y:S04]  /*34430*/  LDL R14, [R1+0x1864] ;  /* 0x00186400010e7983 */ /* 0x001f280000100800 */
[----:B------:R-:W-:Y:S04]  /*34440*/  STL [R1+0x24], R21 ;  /* 0x0000241501007387 */ /* 0x000fe80000100800 */
[----:B------:R-:W4:Y:S04]  /*34450*/  LDL R9, [R1+0x1858] ;  /* 0x0018580001097983 */ /* 0x000f280000100800 */
[----:B------:R-:W4:Y:S04]  /*34460*/  LDL R8, [R1+0x185c] ;  /* 0x00185c0001087983 */ /* 0x000f280000100800 */
[----:B------:R-:W-:Y:S04]  /*34470*/  STL [R1+0x20], R20 ;  /* 0x0000201401007387 */ /* 0x000fe80000100800 */
[----:B------:R-:W4:Y:S04]  /*34480*/  LDL R11, [R1+0x1850] ;  /* 0x00185000010b7983 */ /* 0x000f280000100800 */
[----:B------:R-:W4:Y:S04]  /*34490*/  LDL R10, [R1+0x1854] ;  /* 0x00185400010a7983 */ /* 0x000f280000100800 */
[----:B------:R-:W-:Y:S04]  /*344a0*/  STL [R1+0x1c], R19 ;  /* 0x00001c1301007387 */ /* 0x000fe80000100800 */
[----:B------:R-:W4:Y:S04]  /*344b0*/  LDL R5, [R1+0x1848] ;  /* 0x0018480001057983 */ /* 0x000f280000100800 */
[----:B------:R-:W4:Y:S04]  /*344c0*/  LDL R4, [R1+0x184c] ;  /* 0x00184c0001047983 */ /* 0x000f280000100800 */
[----:B--2---:R0:W-:Y:S04]  /*344d0*/  STL [R1+0x8], R13 ;  /* 0x0000080d01007387 */ /* 0x0041e80000100800 */
[----:B0-----:R-:W2:Y:S01]  /*344e0*/  LDL R13, [R1+0x1840] ;  /* 0x00184000010d7983 */ /* 0x001ea20000100800 */
[----:B---3--:R-:W-:-:S02]  /*344f0*/  @!P5 IMAD.MOV.U32 R2, RZ, RZ, R7 ;  /* 0x000000ffff02d224 */ /* 0x008fc400078e0007 */
[----:B------:R-:W-:-:S05]  /*34500*/  @!P5 IMAD.MOV.U32 R3, RZ, RZ, R16 ;  /* 0x000000ffff03d224 */ /* 0x000fca00078e0010 */
[----:B------:R0:W3:Y:S04]  /*34510*/  @!P5 LDG.E.U8 R6, desc[UR42][R2.64] ;  /* 0x0000002a0206d981 */ /* 0x0000e8000c1e1100 */
[----:B------:R-:W-:Y:S04]  /*34520*/  STL [R1+0x18], R18 ;  /* 0x0000181201007387 */ /* 0x000fe80000100800 */
[----:B------:R1:W-:Y:S04]  /*34530*/  STL [R1+0x4], R12 ;  /* 0x0000040c01007387 */ /* 0x0003e80000100800 */
[----:B------:R-:W3:Y:S01]  /*34540*/  LDL R7, [R1+0x1838] ;  /* 0x0018380001077983 */ /* 0x000ee20000100800 */
[----:B0-----:R-:W-:-:S03]  /*34550*/  @!P0 IMAD.MOV.U32 R3, RZ, RZ, R15 ;  /* 0x000000ffff038224 */ /* 0x001fc600078e000f */
[----:B-1----:R-:W3:Y:S01]  /*34560*/  LDL R12, [R1+0x1844] ;  /* 0x00184400010c7983 */ /* 0x002ee20000100800 */
[----:B----4-:R-:W-:-:S05]  /*34570*/  @!P0 IMAD.MOV.U32 R2, RZ, RZ, R14 ;  /* 0x000000ffff028224 */ /* 0x010fca00078e000e */
[----:B------:R0:W4:Y:S02]  /*34580*/  @!P0 LDG.E.U8 R50, desc[UR42][R2.64] ;  /* 0x0000002a02328981 */ /* 0x000124000c1e1100 */
[----:B0-----:R-:W-:Y:S02]  /*34590*/  @!P3 IMAD.MOV.U32 R2, RZ, RZ, R8 ;  /* 0x000000ffff02b224 */ /* 0x001fe400078e0008 */
[----:B------:R-:W-:-:S05]  /*345a0*/  @!P3 IMAD.MOV.U32 R3, RZ, RZ, R9 ;  /* 0x000000ffff03b224 */ /* 0x000fca00078e0009 */
[----:B------:R0:W4:Y:S02]  /*345b0*/  @!P3 LDG.E.U8 R48, desc[UR42][R2.64] ;  /* 0x0000002a0230b981 */ /* 0x000124000c1e1100 */
[----:B0-----:R-:W-:Y:S02]  /*345c0*/  @!P4 IMAD.MOV.U32 R2, RZ, RZ, R10 ;  /* 0x000000ffff02c224 */ /* 0x001fe400078e000a */
[----:B------:R-:W-:-:S05]  /*345d0*/  @!P4 IMAD.MOV.U32 R3, RZ, RZ, R11 ;  /* 0x000000ffff03c224 */ /* 0x000fca00078e000b */
[----:B------:R0:W4:Y:S02]  /*345e0*/  @!P4 LDG.E.U8 R46, desc[UR42][R2.64] ;  /* 0x0000002a022ec981 */ /* 0x000124000c1e1100 */
[----:B0-----:R-:W-:Y:S02]  /*345f0*/  @!P5 IMAD.MOV.U32 R2, RZ, RZ, R4 ;  /* 0x000000ffff02d224 */ /* 0x001fe400078e0004 */
[----:B------:R-:W-:-:S05]  /*34600*/  @!P5 IMAD.MOV.U32 R3, RZ, RZ, R5 ;  /* 0x000000ffff03d224 */ /* 0x000fca00078e0005 */
[----:B------:R2:W4:Y:S02]  /*34610*/  @!P5 LDG.E.U8 R44, desc[UR42][R2.64] ;  /* 0x0000002a022cd981 */ /* 0x000524000c1e1100 */
[----:B--2---:R-:W-:Y:S02]  /*34620*/  @!P0 IMAD.MOV.U32 R3, RZ, RZ, R13 ;  /* 0x000000ffff038224 */ /* 0x004fe400078e000d */
[----:B---3--:R0:W-:Y:S04]  /*34630*/  STL [R1], R6 ;  /* 0x0000000601007387 */ /* 0x0081e80000100800 */
[----:B------:R-:W2:Y:S04]  /*34640*/  LDL R15, [R1+0x1830] ;  /* 0x00183000010f7983 */ /* 0x000ea80000100800 */
[----:B------:R-:W3:Y:S04]  /*34650*/  LDL R14, [R1+0x1834] ;  /* 0x00183400010e7983 */ /* 0x000ee80000100800 */
[----:B0-----:R-:W2:Y:S01]  /*34660*/  LDL R6, [R1+0x183c] ;  /* 0x00183c0001067983 */ /* 0x001ea20000100800 */
[----:B------:R-:W-:-:S05]  /*34670*/  @!P0 IMAD.MOV.U32 R2, RZ, RZ, R12 ;  /* 0x000000ffff028224 */ /* 0x000fca00078e000c */
[----:B------:R0:W3:Y:S04]  /*34680*/  @!P0 LDG.E.U8 R42, desc[UR42][R2.64] ;  /* 0x0000002a022a8981 */ /* 0x0000e8000c1e1100 */
[----:B----4-:R-:W-:Y:S04]  /*34690*/  STL [R1+0x2844], R50 ;  /* 0x0028443201007387 */ /* 0x010fe80000100800 */
[----:B------:R-:W4:Y:S04]  /*346a0*/  LDL R9, [R1+0x1828] ;  /* 0x0018280001097983 */ /* 0x000f280000100800 */
[----:B------:R-:W4:Y:S04]  /*346b0*/  LDL R8, [R1+0x182c] ;  /* 0x00182c0001087983 */ /* 0x000f280000100800 */
[----:B------:R1:W-:Y:S01]  /*346c0*/  STL [R1+0xc], R17 ;  /* 0x00000c1101007387 */ /* 0x0003e20000100800 */
[----:B0-----:R-:W-:-:S03]  /*346d0*/  @!P3 IMAD.MOV.U32 R3, RZ, RZ, R7 ;  /* 0x000000ffff03b224 */ /* 0x001fc600078e0007 */
        /* <DEDUP_REMOVED lines=8> */
[----:B------:R-:W4:Y:S01]  /*34760*/  LDL R12, [R1+0x1814] ;  /* 0x00181400010c7983 */ /* 0x000f220000100800 */
[----:B--2---:R-:W-:-:S05]  /*34770*/  @!P3 IMAD.MOV.U32 R2, RZ, RZ, R6 ;  /* 0x000000ffff02b224 */ /* 0x004fca00078e0006 */
[----:B------:R0:W2:Y:S04]  /*34780*/  @!P3 LDG.E.U8 R40, desc[UR42][R2.64] ;  /* 0x0000002a0228b981 */ /* 0x0000a8000c1e1100 */
[----:B---3--:R-:W-:Y:S04]  /*34790*/  STL [R1+0x2838], R42 ;  /* 0x0028382a01007387 */ /* 0x008fe80000100800 */
[----:B------:R-:W3:Y:S04]  /*347a0*/  LDL R7, [R1+0x1808] ;  /* 0x0018080001077983 */ /* 0x000ee80000100800 */
[----:B------:R-:W3:Y:S01]  /*347b0*/  LDL R6, [R1+0x180c] ;  /* 0x00180c0001067983 */ /* 0x000ee20000100800 */
[----:B0-----:R-:W-:-:S02]  /*347c0*/  @!P4 IMAD.MOV.U32 R2, RZ, RZ, R14 ;  /* 0x000000ffff02c224 */ /* 0x001fc400078e000e */
[----:B------:R-:W-:-:S05]  /*347d0*/  @!P4 IMAD.MOV.U32 R3, RZ, RZ, R15 ;  /* 0x000000ffff03c224 */ /* 0x000fca00078e000f */
[----:B------:R4:W3:Y:S02]  /*347e0*/  @!P4 LDG.E.U8 R38, desc[UR42][R2.64] ;  /* 0x0000002a0226c981 */ /* 0x0008e4000c1e1100 */
[----:B----4-:R-:W-:Y:S02]  /*347f0*/  @!P5 IMAD.MOV.U32 R2, RZ, RZ, R8 ;  /* 0x000000ffff02d224 */ /* 0x010fe400078e0008 */
[----:B------:R-:W-:-:S05]  /*34800*/  @!P5 IMAD.MOV.U32 R3, RZ, RZ, R9 ;  /* 0x000000ffff03d224 */ /* 0x000fca00078e0009 */
[----:B------:R0:W4:Y:S04]  /*34810*/  @!P5 LDG.E.U8 R36, desc[UR42][R2.64] ;  /* 0x0000002a0224d981 */ /* 0x000128000c1e1100 */
[----:B------:R1:W4:Y:S01]  /*34820*/  @!P3 LDG.E.U8 R32, desc[UR42][R4.64] ;  /* 0x0000002a0420b981 */ /* 0x000322000c1e1100 */
[----:B0-----:R-:W-:Y:S02]  /*34830*/  @!P0 IMAD.MOV.U32 R2, RZ, RZ, R10 ;  /* 0x000000ffff028224 */ /* 0x001fe400078e000a */
[----:B------:R-:W-:-:S05]  /*34840*/  @!P0 IMAD.MOV.U32 R3, RZ, RZ, R11 ;  /* 0x000000ffff038224 */ /* 0x000fca00078e000b */
[----:B------:R0:W4:Y:S01]  /*34850*/  @!P0 LDG.E.U8 R34, desc[UR42][R2.64] ;  /* 0x0000002a02228981 */ /* 0x000122000c1e1100 */
[----:B-1----:R-:W-:Y:S02]  /*34860*/  @!P4 IMAD.MOV.U32 R5, RZ, RZ, R13 ;  /* 0x000000ffff05c224 */ /* 0x002fe400078e000d */
[----:B------:R-:W-:Y:S01]  /*34870*/  @!P4 IMAD.MOV.U32 R4, RZ, RZ, R12 ;  /* 0x000000ffff04c224 */ /* 0x000fe200078e000c */
[----:B0-----:R-:W-:Y:S02]  /*34880*/  PRMT R2, RZ, 0x7610, R2 ;  /* 0x00007610ff027816 */ /* 0x001fe40000000002 */
[----:B------:R-:W-:-:S04]  /*34890*/  PRMT R3, RZ, 0x7610, R3 ;  /* 0x00007610ff037816 */ /* 0x000fc80000000003 */
[----:B------:R0:W4:Y:S04]  /*348a0*/  @!P4 LDG.E.U8 R2, desc[UR42][R4.64] ;  /* 0x0000002a0402c981 */ /* 0x000128000c1e1100 */
[----:B--2---:R-:W-:Y:S04]  /*348b0*/  STL [R1+0x283c], R40 ;  /* 0x00283c2801007387 */ /* 0x004fe80000100800 */
[----:B------:R-:W2:Y:S04]  /*348c0*/  LDL R15, [R1+0x1800] ;  /* 0x00180000010f7983 */ /* 0x000ea80000100800 */
[----:B------:R-:W2:Y:S04]  /*348d0*/  LDL R14, [R1+0x1804] ;  /* 0x00180400010e7983 */ /* 0x000ea80000100800 */
[----:B---3--:R2:W3:Y:S04]  /*348e0*/  @!P5 LDG.E.U8 R3, desc[UR42][R6.64] ;  /* 0x0000002a0603d981 */ /* 0x0084e8000c1e1100 */
[----:B------:R-:W-:Y:S04]  /*348f0*/  STL [R1+0x2840], R38 ;  /* 0x0028402601007387 */ /* 0x000fe80000100800 */
[----:B------:R-:W3:Y:S04]  /*34900*/  LDL R9, [R1+0x17f8] ;  /* 0x0017f80001097983 */ /* 0x000ee80000100800 */
[----:B------:R-:W3:Y:S04]  /*34910*/  LDL R8, [R1+0x17fc] ;  /* 0x0017fc0001087983 */ /* 0x000ee80000100800 */
[----:B----4-:R-:W-:Y:S04]  /*34920*/  STL [R1+0x2854], R36 ;  /* 0x0028542401007387 */ /* 0x010fe80000100800 */
[----:B------:R-:W4:Y:S04]  /*34930*/  LDL R17, [R1+0x17f0] ;  /* 0x0017f00001117983 */ /* 0x000f280000100800 */
[----:B------:R-:W4:Y:S01]  /*34940*/  LDL R16, [R1+0x17f4] ;  /* 0x0017f40001107983 */ /* 0x000f220000100800 */
[----:B0-----:R-:W-:-:S02]  /*34950*/  PRMT R4, RZ, 0x7610, R4 ;  /* 0x00007610ff047816 */ /* 0x001fc40000000004 */
[----:B------:R-:W-:Y:S01]  /*34960*/  PRMT R5, RZ, 0x7610, R5 ;  /* 0x00007610ff057816 */ /* 0x000fe20000000005 */
[----:B------:R-:W-:Y:S04]  /*34970*/  STL [R1+0x2858], R34 ;  /* 0x0028582201007387 */ /* 0x000fe80000100800 */
[----:B------:R-:W4:Y:S04]  /*34980*/  LDL R11, [R1+0x17e8] ;  /* 0x0017e800010b7983 */ /* 0x000f280000100800 */
[----:B------:R-:W4:Y:S04]  /*34990*/  LDL R10, [R1+0x17ec] ;  /* 0x0017ec00010a7983 */ /* 0x000f280000100800 */
[----:B------:R-:W-:Y:S04]  /*349a0*/  STL [R1+0x285c], R32 ;  /* 0x00285c2001007387 */ /* 0x000fe80000100800 */
[----:B------:R-:W4:Y:S04]  /*349b0*/  LDL R21, [R1+0x17e0] ;  /* 0x0017e00001157983 */ /* 0x000f280000100800 */
[----:B------:R-:W4:Y:S04]  /*349c0*/  LDL R13, [R1+0x17e4] ;  /* 0x0017e400010d7983 */ /* 0x000f280000100800 */
[----:B------:R0:W-:Y:S04]  /*349d0*/  STL [R1+0x2860], R2 ;  /* 0x0028600201007387 */ /* 0x0001e80000100800 */
[----:B------:R-:W4:Y:S04]  /*349e0*/  LDL R12, [R1+0x17d8] ;  /* 0x0017d800010c7983 */ /* 0x000f280000100800 */
[----:B0-----:R-:W4:Y:S01]  /*349f0*/  LDL R2, [R1+0x17dc] ;  /* 0x0017dc0001027983 */ /* 0x001f220000100800 */
[----:B--2---:R-:W-:-:S02]  /*34a00*/  @!P0 IMAD.MOV.U32 R7, RZ, RZ, R15 ;  /* 0x000000ffff078224 */ /* 0x004fc400078e000f */
[----:B------:R-:W-:Y:S01]  /*34a10*/  @!P0 IMAD.MOV.U32 R6, RZ, RZ, R14 ;  /* 0x000000ffff068224 */ /* 0x000fe200078e000e */
[----:B---3--:R-:W-:Y:S04]  /*34a20*/  STL [R1+0x2864], R3 ;  /* 0x0028640301007387 */ /* 0x008fe80000100800 */
[----:B------:R-:W2:Y:S04]  /*34a30*/  LDL R20, [R1+0x17d0] ;  /* 0x0017d00001147983 */ /* 0x000ea80000100800 */
[----:B------:R-:W3:Y:S04]  /*34a40*/  LDL R19, [R1+0x17d4] ;  /* 0x0017d40001137983 */ /* 0x000ee80000100800 */
[----:B------:R0:W3:Y:S02]  /*34a50*/  @!P0 LDG.E.U8 R4, desc[UR42][R6.64] ;  /* 0x0000002a06048981 */ /* 0x0000e4000c1e1100 */
[----:B0-----:R-:W-:-:S02]  /*34a60*/  PRMT R6, RZ, 0x7610, R6 ;  /* 0x00007610ff067816 */ /* 0x001fc40000000006 */
[----:B------:R4:W3:Y:S02]  /*34a70*/  @!P3 LDG.E.U8 R5, desc[UR42][R8.64] ;  /* 0x0000002a0805b981 */ /* 0x0008e4000c1e1100 */
[----:B----4-:R-:W-:Y:S02]  /*34a80*/  @!P4 IMAD.MOV.U32 R9, RZ, RZ, R17 ;  /* 0x000000ffff09c224 */ /* 0x010fe400078e0011 */
[----:B------:R-:W-:-:S05]  /*34a90*/  @!P4 IMAD.MOV.U32 R8, RZ, RZ, R16 ;  /* 0x000000ffff08c224 */ /* 0x000fca00078e0010 */
[----:B------:R0:W4:Y:S01]  /*34aa0*/  @!P4 LDG.E.U8 R6, desc[UR42][R8.64] ;  /* 0x0000002a0806c981 */ /* 0x000122000c1e1100 */
[----:B------:R-:W-:Y:S02]  /*34ab0*/  PRMT R7, RZ, 0x7610, R7 ;  /* 0x00007610ff077816 */ /* 0x000fe40000000007 */
[----:B0-----:R-:W-:-:S04]  /*34ac0*/  PRMT R8, RZ, 0x7610, R8 ;  /* 0x00007610ff087816 */ /* 0x001fc80000000008 */
[----:B------:R0:W4:Y:S01]  /*34ad0*/  @!P5 LDG.E.U8 R7, desc[UR42][R10.64] ;  /* 0x0000002a0a07d981 */ /* 0x000122000c1e1100 */
[----:B------:R-:W-:Y:S01]  /*34ae0*/  PRMT R9, RZ, 0x7610, R9 ;  /* 0x00007610ff097816 */ /* 0x000fe20000000009 */
[----:B0-----:R-:W-:Y:S02]  /*34af0*/  @!P0 IMAD.MOV.U32 R10, RZ, RZ, R13 ;  /* 0x000000ffff0a8224 */ /* 0x001fe400078e000d */
[----:B------:R-:W-:Y:S02]  /*34b00*/  @!P0 IMAD.MOV.U32 R11, RZ, RZ, R21 ;  /* 0x000000ffff0b8224 */ /* 0x000fe400078e0015 */
[----:B------:R-:W-:-:S03]  /*34b10*/  @!P3 IMAD.MOV.U32 R13, RZ, RZ, R12 ;  /* 0x000000ffff0db224 */ /* 0x000fc600078e000c */
[----:B------:R0:W4:Y:S01]  /*34b20*/  @!P0 LDG.E.U8 R8, desc[UR42][R10.64] ;  /* 0x0000002a0a088981 */ /* 0x000122000c1e1100 */
[----:B------:R-:W-:Y:S01]  /*34b30*/  @!P3 IMAD.MOV.U32 R12, RZ, RZ, R2 ;  /* 0x000000ffff0cb224 */ /* 0x000fe200078e0002 */
[----:B0-----:R-:W-:-:S04]  /*34b40*/  PRMT R10, RZ, 0x7610, R10 ;  /* 0x00007610ff0a7816 */ /* 0x001fc8000000000a */
[----:B------:R2:W4:Y:S02]  /*34b50*/  @!P3 LDG.E.U8 R9, desc[UR42][R12.64] ;  /* 0x0000002a0c09b981 */ /* 0x000524000c1e1100 */
[----:B--2---:R-:W-:Y:S02]  /*34b60*/  @!P4 IMAD.MOV.U32 R13, RZ, RZ, R20 ;  /* 0x000000ffff0dc224 */ /* 0x004fe400078e0014 */
[----:B---3--:R-:W-:Y:S01]  /*34b70*/  @!P4 IMAD.MOV.U32 R12, RZ, RZ, R19 ;  /* 0x000000ffff0cc224 */ /* 0x008fe200078e0013 */
[----:B------:R-:W-:Y:S04]  /*34b80*/  STL [R1+0x2868], R4 ;  /* 0x0028680401007387 */ /* 0x000fe80000100800 */
[----:B------:R-:W2:Y:S04]  /*34b90*/  LDL R15, [R1+0x17c8] ;  /* 0x0017c800010f7983 */ /* 0x000ea80000100800 */
[----:B------:R-:W2:Y:S04]  /*34ba0*/  LDL R14, [R1+0x17cc] ;  /* 0x0017cc00010e7983 */ /* 0x000ea80000100800 */
[----:B------:R0:W3:Y:S04]  /*34bb0*/  @!P4 LDG.E.U8 R10, desc[UR42][R12.64] ;  /* 0x0000002a0c0ac981 */ /* 0x0000e8000c1e1100 */
[----:B------:R-:W-:Y:S04]  /*34bc0*/  STL [R1+0x286c], R5 ;  /* 0x00286c0501007387 */ /* 0x000fe80000100800 */
[----:B------:R-:W3:Y:S04]  /*34bd0*/  LDL R18, [R1+0x17c0] ;  /* 0x0017c00001127983 */ /* 0x000ee80000100800 */
[----:B------:R-:W3:Y:S04]  /*34be0*/  LDL R17, [R1+0x17c4] ;  /* 0x0017c40001117983 */ /* 0x000ee80000100800 */
[----:B----4-:R1:W-:Y:S04]  /*34bf0*/  STL [R1+0x2870], R6 ;  /* 0x0028700601007387 */ /* 0x0103e80000100800 */
[----:B------:R-:W4:Y:S04]  /*34c00*/  LDL R16, [R1+0x17b8] ;  /* 0x0017b80001107983 */ /* 0x000f280000100800 */
[----:B-1----:R-:W4:Y:S04]  /*34c10*/  LDL R6, [R1+0x17bc] ;  /* 0x0017bc0001067983 */ /* 0x002f280000100800 */
[----:B------:R-:W-:Y:S04]  /*34c20*/  STL [R1+0x2874], R7 ;  /* 0x0028740701007387 */ /* 0x000fe80000100800 */
[----:B------:R-:W4:Y:S04]  /*34c30*/  LDL R5, [R1+0x17b0] ;  /* 0x0017b00001057983 */ /* 0x000f280000100800 */
[----:B------:R-:W4:Y:S01]  /*34c40*/  LDL R4, [R1+0x17b4] ;  /* 0x0017b40001047983 */ /* 0x000f220000100800 */
[----:B------:R-:W-:-:S02]  /*34c50*/  PRMT R11, RZ, 0x7610, R11 ;  /* 0x00007610ff0b7816 */ /* 0x000fc4000000000b */
[----:B0-----:R-:W-:Y:S01]  /*34c60*/  PRMT R12, RZ, 0x7610, R12 ;  /* 0x00007610ff0c7816 */ /* 0x001fe2000000000c */
[----:B------:R0:W-:Y:S04]  /*34c70*/  STL [R1+0x2878], R8 ;  /* 0x0028780801007387 */ /* 0x0001e80000100800 */
[----:B------:R-:W4:Y:S04]  /*34c80*/  LDL R3, [R1+0x17a8] ;  /* 0x0017a80001037983 */ /* 0x000f280000100800 */
[----:B------:R-:W4:Y:S04]  /*34c90*/  LDL R2, [R1+0x17ac] ;  /* 0x0017ac0001027983 */ /* 0x000f280000100800 */
[----:B------:R-:W-:Y:S04]  /*34ca0*/  STL [R1+0x287c], R9 ;  /* 0x00287c0901007387 */ /* 0x000fe80000100800 */
[----:B------:R-:W4:Y:S04]  /*34cb0*/  LDL R21, [R1+0x17a0] ;  /* 0x0017a00001157983 */ /* 0x000f280000100800 */
[----:B------:R-:W4:Y:S01]  /*34cc0*/  LDL R20, [R1+0x17a4] ;  /* 0x0017a40001147983 */ /* 0x000f220000100800 */
[----:B------:R-:W-:-:S03]  /*34cd0*/  PRMT R13, RZ, 0x7610, R13 ;  /* 0x00007610ff0d7816 */ /* 0x000fc6000000000d */
[----:B--2---:R1:W2:Y:S04]  /*34ce0*/  @!P5 LDG.E.U8 R11, desc[UR42][R14.64] ;  /* 0x0000002a0e0bd981 */ /* 0x0042a8000c1e1100 */
[----:B---3--:R3:W-:Y:S04]  /*34cf0*/  STL [R1+0x2880], R10 ;  /* 0x0028800a01007387 */ /* 0x0087e80000100800 */
[----:B0-----:R-:W2:Y:S01]  /*34d00*/  LDL R8, [R1+0x179c] ;  /* 0x00179c0001087983 */ /* 0x001ea20000100800 */
[----:B-1----:R-:W-:Y:S02]  /*34d10*/  @!P0 IMAD.MOV.U32 R15, RZ, RZ, R18 ;  /* 0x000000ffff0f8224 */ /* 0x002fe400078e0012 */
[----:B------:R-:W-:Y:S01]  /*34d20*/  @!P0 IMAD.MOV.U32 R14, RZ, RZ, R17 ;  /* 0x000000ffff0e8224 */ /* 0x000fe200078e0011 */
[----:B---3--:R-:W3:Y:S04]  /*34d30*/  LDL R10, [R1+0x1798] ;  /* 0x00179800010a7983 */ /* 0x008ee80000100800 */
[----:B------:R0:W3:Y:S01]  /*34d40*/  @!P0 LDG.E.U8 R12, desc[UR42][R14.64] ;  /* 0x0000002a0e0c8981 */ /* 0x0000e2000c1e1100 */
[----:B----4-:R-:W-:-:S02]  /*34d50*/  @!P3 IMAD.MOV.U32 R17, RZ, RZ, R16 ;  /* 0x000000ffff11b224 */ /* 0x010fc400078e0010 */
[----:B------:R-:W-:-:S05]  /*34d60*/  @!P3 IMAD.MOV.U32 R16, RZ, RZ, R6 ;  /* 0x000000ffff10b224 */ /* 0x000fca00078e0006 */
[----:B------:R1:W4:Y:S01]  /*34d70*/  @!P3 LDG.E.U8 R13, desc[UR42][R16.64] ;  /* 0x0000002a100db981 */ /* 0x000322000c1e1100 */
[----:B0-----:R-:W-:Y:S02]  /*34d80*/  PRMT R14, RZ, 0x7610, R14 ;  /* 0x00007610ff0e7816 */ /* 0x001fe4000000000e */
[----:B------:R-:W-:Y:S01]  /*34d90*/  PRMT R15, RZ, 0x7610, R15 ;  /* 0x00007610ff0f7816 */ /* 0x000fe2000000000f */
[----:B-1----:R-:W-:Y:S02]  /*34da0*/  @!P4 IMAD.MOV.U32 R16, RZ, RZ, R4 ;  /* 0x000000ffff10c224 */ /* 0x002fe400078e0004 */
[----:B------:R-:W-:Y:S02]  /*34db0*/  @!P4 IMAD.MOV.U32 R17, RZ, RZ, R5 ;  /* 0x000000ffff11c224 */ /* 0x000fe400078e0005 */
[----:B------:R-:W-:Y:S02]  /*34dc0*/  @!P5 IMAD.MOV.U32 R19, RZ, RZ, R3 ;  /* 0x000000ffff13d224 */ /* 0x000fe400078e0003 */
[----:B------:R-:W-:Y:S01]  /*34dd0*/  @!P5 IMAD.MOV.U32 R18, RZ, RZ, R2 ;  /* 0x000000ffff12d224 */ /* 0x000fe200078e0002 */
[----:B------:R0:W4:Y:S04]  /*34de0*/  @!P4 LDG.E.U8 R14, desc[UR42][R16.64] ;  /* 0x0000002a100ec981 */ /* 0x000128000c1e1100 */
[----:B------:R1:W4:Y:S01]  /*34df0*/  @!P5 LDG.E.U8 R15, desc[UR42][R18.64] ;  /* 0x0000002a120fd981 */ /* 0x000322000c1e1100 */
[----:B0-----:R-:W-:Y:S01]  /*34e00*/  PRMT R16, RZ, 0x7610, R16 ;  /* 0x00007610ff107816 */ /* 0x001fe20000000010 */
[----:B-1----:R-:W-:-:S02]  /*34e10*/  @!P0 IMAD.MOV.U32 R18, RZ, RZ, R20 ;  /* 0x000000ffff128224 */ /* 0x002fc400078e0014 */
[----:B------:R-:W-:Y:S01]  /*34e20*/  @!P0 IMAD.MOV.U32 R19, RZ, RZ, R21 ;  /* 0x000000ffff138224 */ /* 0x000fe200078e0015 */
[----:B------:R-:W-:-:S04]  /*34e30*/  PRMT R17, RZ, 0x7610, R17 ;  /* 0x00007610ff117816 */ /* 0x000fc80000000011 */
[----:B------:R0:W4:Y:S04]  /*34e40*/  @!P0 LDG.E.U8 R16, desc[UR42][R18.64] ;  /* 0x0000002a12108981 */ /* 0x000128000c1e1100 */
[----:B--2---:R1:W-:Y:S04]  /*34e50*/  STL [R1+0x2884], R11 ;  /* 0x0028840b01007387 */ /* 0x0043e80000100800 */
[----:B------:R-:W2:Y:S01]  /*34e60*/  LDL R9, [R1+0x1794] ;  /* 0x0017940001097983 */ /* 0x000ea20000100800 */
[----:B------:R-:W-:-:S03]  /*34e70*/  @!P3 IMAD.MOV.U32 R20, RZ, RZ, R8 ;  /* 0x000000ffff14b224 */ /* 0x000fc600078e0008 */
[----:B-1----:R-:W2:Y:S01]  /*34e80*/  LDL R11, [R1+0x1790] ;  /* 0x00179000010b7983 */ /* 0x002ea20000100800 */
[----:B---3--:R-:W-:-:S03]  /*34e90*/  @!P3 IMAD.MOV.U32 R21, RZ, RZ, R10 ;  /* 0x000000ffff15b224 */ /* 0x008fc600078e000a */
[----:B------:R-:W-:Y:S04]  /*34ea0*/  STL [R1+0x2888], R12 ;  /* 0x0028880c01007387 */ /* 0x000fe80000100800 */
[----:B------:R-:W3:Y:S04]  /*34eb0*/  LDL R7, [R1+0x1788] ;  /* 0x0017880001077983 */ /* 0x000ee80000100800 */
[----:B------:R-:W3:Y:S04]  /*34ec0*/  LDL R6, [R1+0x178c] ;  /* 0x00178c0001067983 */ /* 0x000ee80000100800 */
[----:B------:R2:W3:Y:S04]  /*34ed0*/  @!P3 LDG.E.U8 R17, desc[UR42][R20.64] ;  /* 0x0000002a1411b981 */ /* 0x0004e8000c1e1100 */
        /* <DEDUP_REMOVED lines=9> */
[----:B------:R0:W-:Y:S04]  /*34f70*/  STL [R1+0x2898], R16 ;  /* 0x0028981001007387 */ /* 0x0001e80000100800 */
[----:B------:R-:W4:Y:S04]  /*34f80*/  LDL R10, [R1+0x1770] ;  /* 0x00177000010a7983 */ /* 0x000f280000100800 */
[----:B------:R-:W4:Y:S01]  /*34f90*/  LDL R8, [R1+0x1774] ;  /* 0x0017740001087983 */ /* 0x000f220000100800 */
[----:B--2---:R-:W-:-:S02]  /*34fa0*/  @!P4 IMAD.MOV.U32 R20, RZ, RZ, R9 ;  /* 0x000000ffff14c224 */ /* 0x004fc400078e0009 */
[----:B------:R-:W-:-:S05]  /*34fb0*/  @!P4 IMAD.MOV.U32 R21, RZ, RZ, R11 ;  /* 0x000000ffff15c224 */ /* 0x000fca00078e000b */
[----:B------:R1:W2:Y:S01]  /*34fc0*/  @!P4 LDG.E.U8 R18, desc[UR42][R20.64] ;  /* 0x0000002a1412c981 */ /* 0x0002a2000c1e1100 */
[----:B---3--:R-:W-:Y:S02]  /*34fd0*/  @!P5 IMAD.MOV.U32 R23, RZ, RZ, R7 ;  /* 0x000000ffff17d224 */ /* 0x008fe400078e0007 */
[----:B------:R-:W-:Y:S01]  /*34fe0*/  @!P5 IMAD.MOV.U32 R22, RZ, RZ, R6 ;  /* 0x000000ffff16d224 */ /* 0x000fe200078e0006 */
[----:B------:R-:W-:Y:S04]  /*34ff0*/  STL [R1+0x289c], R17 ;  /* 0x00289c1101007387 */ /* 0x000fe80000100800 */
[----:B0-----:R-:W3:Y:S04]  /*35000*/  LDL R16, [R1+0x1768] ;  /* 0x0017680001107983 */ /* 0x001ee80000100800 */
[----:B------:R-:W3:Y:S04]  /*35010*/  LDL R9, [R1+0x176c] ;  /* 0x00176c0001097983 */ /* 0x000ee80000100800 */
[----:B------:R4:W3:Y:S01]  /*35020*/  @!P5 LDG.E.U8 R19, desc[UR42][R22.64] ;  /* 0x0000002a1613d981 */ /* 0x0008e2000c1e1100 */
[----:B-1----:R-:W-:Y:S01]  /*35030*/  PRMT R20, RZ, 0x7610, R20 ;  /* 0x00007610ff147816 */ /* 0x002fe20000000014 */
[----:B----4-:R-:W-:-:S02]  /*35040*/  @!P0 IMAD.MOV.U32 R23, RZ, RZ, R5 ;  /* 0x000000ffff178224 */ /* 0x010fc400078e0005 */
[----:B------:R-:W-:-:S05]  /*35050*/  @!P0 IMAD.MOV.U32 R22, RZ, RZ, R4 ;  /* 0x000000ffff168224 */ /* 0x000fca00078e0004 */
[----:B------:R0:W4:Y:S01]  /*35060*/  @!P0 LDG.E.U8 R20, desc[UR42][R22.64] ;  /* 0x0000002a16148981 */ /* 0x000122000c1e1100 */
[----:B------:R-:W-:Y:S01]  /*35070*/  PRMT R21, RZ, 0x7610, R21 ;  /* 0x00007610ff157816 */ /* 0x000fe20000000015 */
[----:B------:R-:W-:Y:S02]  /*35080*/  @!P3 IMAD.MOV.U32 R25, RZ, RZ, R3 ;  /* 0x000000ffff19b224 */ /* 0x000fe400078e0003 */
[----:B------:R-:W-:Y:S01]  /*35090*/  @!P3 IMAD.MOV.U32 R24, RZ, RZ, R2 ;  /* 0x000000ffff18b224 */ /* 0x000fe200078e0002 */
[----:B0-----:R-:W-:-:S04]  /*350a0*/  PRMT R22, RZ, 0x7610, R22 ;  /* 0x00007610ff167816 */ /* 0x001fc80000000016 */
[----:B------:R0:W4:Y:S01]  /*350b0*/  @!P3 LDG.E.U8 R21, desc[UR42][R24.64] ;  /* 0x0000002a1815b981 */ /* 0x000122000c1e1100 */
[----:B------:R-:W-:Y:S01]  /*350c0*/  PRMT R23, RZ, 0x7610, R23 ;  /* 0x00007610ff177816 */ /* 0x000fe20000000017 */
[----:B0-----:R-:W-:Y:S02]  /*350d0*/  @!P4 IMAD.MOV.U32 R25, RZ, RZ, R10 ;  /* 0x000000ffff19c224 */ /* 0x001fe400078e000a */
[----:B------:R-:W-:-:S05]  /*350e0*/  @!P4 IMAD.MOV.U32 R24, RZ, RZ, R8 ;  /* 0x000000ffff18c224 */ /* 0x000fca00078e0008 */
[----:B------:R0:W4:Y:S04]  /*350f0*/  @!P4 LDG.E.U8 R22, desc[UR42][R24.64] ;  /* 0x0000002a1816c981 */ /* 0x000128000c1e1100 */
[----:B--2---:R-:W-:Y:S04]  /*35100*/  STL [R1+0x28a0], R18 ;  /* 0x0028a01201007387 */ /* 0x004fe80000100800 */
[----:B------:R-:W2:Y:S04]  /*35110*/  LDL R7, [R1+0x1760] ;  /* 0x0017600001077983 */ /* 0x000ea80000100800 */
[----:B------:R-:W2:Y:S01]  /*35120*/  LDL R6, [R1+0x1764] ;  /* 0x0017640001067983 */ /* 0x000ea20000100800 */
[----:B---3--:R-:W-:-:S02]  /*35130*/  @!P5 IMAD.MOV.U32 R27, RZ, RZ, R16 ;  /* 0x000000ffff1bd224 */ /* 0x008fc400078e0010 */
[----:B------:R-:W-:Y:S01]  /*35140*/  @!P5 IMAD.MOV.U32 R26, RZ, RZ, R9 ;  /* 0x000000ffff1ad224 */ /* 0x000fe200078e0009 */
[----:B------:R-:W-:Y:S04]  /*35150*/  STL [R1+0x28a4], R19 ;  /* 0x0028a41301007387 */ /* 0x000fe80000100800 */
[----:B------:R-:W3:Y:S04]  /*35160*/  LDL R15, [R1+0x1758] ;  /* 0x00175800010f7983 */ /* 0x000ee80000100800 */
[----:B------:R-:W3:Y:S04]  /*35170*/  LDL R14, [R1+0x175c] ;  /* 0x00175c00010e7983 */ /* 0x000ee80000100800 */
[----:B------:R2:W3:Y:S04]  /*35180*/  @!P5 LDG.E.U8 R23, desc[UR42][R26.64] ;  /* 0x0000002a1a17d981 */ /* 0x0004e8000c1e1100 */
[----:B------:R-:W3:Y:S04]  /*35190*/  LDL R5, [R1+0x1750] ;  /* 0x0017500001057983 */ /* 0x000ee80000100800 */
[----:B------:R-:W3:Y:S04]  /*351a0*/  LDL R4, [R1+0x1754] ;  /* 0x0017540001047983 */ /* 0x000ee80000100800 */
[----:B----4-:R-:W-:Y:S04]  /*351b0*/  STL [R1+0x28a8], R20 ;  /* 0x0028a81401007387 */ /* 0x010fe80000100800 */
[----:B------:R-:W4:Y:S04]  /*351c0*/  LDL R13, [R1+0x1748] ;  /* 0x00174800010d7983 */ /* 0x000f280000100800 */
[----:B------:R-:W4:Y:S04]  /*351d0*/  LDL R12, [R1+0x174c] ;  /* 0x00174c00010c7983 */ /* 0x000f280000100800 */
[----:B------:R-:W4:Y:S04]  /*351e0*/  LDL R3, [R1+0x1740] ;  /* 0x0017400001037983 */ /* 0x000f280000100800 */
[----:B------:R-:W4:Y:S01]  /*351f0*/  LDL R2, [R1+0x1744] ;  /* 0x0017440001027983 */ /* 0x000f220000100800 */
[----:B0-----:R-:W-:-:S03]  /*35200*/  PRMT R24, RZ, 0x7610, R24 ;  /* 0x00007610ff187816 */ /* 0x001fc60000000018 */
[----:B------:R0:W-:Y:S04]  /*35210*/  STL [R1+0x28ac], R21 ;  /* 0x0028ac1501007387 */ /* 0x0001e80000100800 */
[----:B------:R-:W4:Y:S04]  /*35220*/  LDL R11, [R1+0x1738] ;  /* 0x00173800010b7983 */ /* 0x000f280000100800 */
[----:B------:R-:W4:Y:S04]  /*35230*/  LDL R10, [R1+0x173c] ;  /* 0x00173c00010a7983 */ /* 0x000f280000100800 */
[----:B------:R-:W4:Y:S01]  /*35240*/  LDL R8, [R1+0x1734] ;  /* 0x0017340001087983 */ /* 0x000f220000100800 */
[----:B------:R-:W-:-:S03]  /*35250*/  PRMT R25, RZ, 0x7610, R25 ;  /* 0x00007610ff197816 */ /* 0x000fc60000000019 */
[----:B------:R-:W-:Y:S04]  /*35260*/  STL [R1+0x28b0], R22 ;  /* 0x0028b01601007387 */ /* 0x000fe80000100800 */
[----:B------:R-:W4:Y:S01]  /*35270*/  LDL R9, [R1+0x1730] ;  /* 0x0017300001097983 */ /* 0x000f220000100800 */
[----:B--2---:R-:W-:Y:S02]  /*35280*/  @!P0 IMAD.MOV.U32 R27, RZ, RZ, R7 ;  /* 0x000000ffff1b8224 */ /* 0x004fe400078e0007 */
[----:B------:R-:W-:-:S05]  /*35290*/  @!P0 IMAD.MOV.U32 R26, RZ, RZ, R6 ;  /* 0x000000ffff1a8224 */ /* 0x000fca00078e0006 */
[----:B------:R1:W2:Y:S01]  /*352a0*/  @!P0 LDG.E.U8 R24, desc[UR42][R26.64] ;  /* 0x0000002a1a188981 */ /* 0x0002a2000c1e1100 */
[----:B---3--:R-:W-:Y:S02]  /*352b0*/  @!P3 IMAD.MOV.U32 R29, RZ, RZ, R15 ;  /* 0x000000ffff1db224 */ /* 0x008fe400078e000f */
[----:B------:R-:W-:Y:S01]  /*352c0*/  @!P3 IMAD.MOV.U32 R28, RZ, RZ, R14 ;  /* 0x000000ffff1cb224 */ /* 0x000fe200078e000e */
[----:B------:R-:W-:Y:S04]  /*352d0*/  STL [R1+0x28b4], R23 ;  /* 0x0028b41701007387 */ /* 0x000fe80000100800 */
[----:B------:R-:W3:Y:S04]  /*352e0*/  LDL R7, [R1+0x1728] ;  /* 0x0017280001077983 */ /* 0x000ee80000100800 */
[----:B------:R-:W2:Y:S04]  /*352f0*/  LDL R6, [R1+0x172c] ;  /* 0x00172c0001067983 */ /* 0x000ea80000100800 */
[----:B0-----:R-:W2:Y:S04]  /*35300*/  LDL R21, [R1+0x1710] ;  /* 0x0017100001157983 */ /* 0x001ea80000100800 */
[----:B------:R0:W2:Y:S04]  /*35310*/  @!P3 LDG.E.U8 R25, desc[UR42][R28.64] ;  /* 0x0000002a1c19b981 */ /* 0x0000a8000c1e1100 */
[----:B------:R-:W2:Y:S01]  /*35320*/  LDL R20, [R1+0x1714] ;  /* 0x0017140001147983 */ /* 0x000ea20000100800 */
[----:B-1----:R-:W-:-:S03]  /*35330*/  PRMT R27, RZ, 0x7610, R27 ;  /* 0x00007610ff1b7816 */ /* 0x002fc6000000001b */
[----:B------:R-:W2:Y:S04]  /*35340*/  LDL R19, [R1+0x1708] ;  /* 0x0017080001137983 */ /* 0x000ea80000100800 */
[----:B------:R-:W2:Y:S04]  /*35350*/  LDL R18, [R1+0x170c] ;  /* 0x00170c0001127983 */ /* 0x000ea80000100800 */
[----:B------:R-:W2:Y:S04]  /*35360*/  LDL R17, [R1+0x1700] ;  /* 0x0017000001117983 */ /* 0x000ea80000100800 */
[----:B------:R-:W2:Y:S01]  /*35370*/  LDL R16, [R1+0x1704] ;  /* 0x0017040001107983 */ /* 0x000ea20000100800 */
[----:B----4-:R-:W-:-:S02]  /*35380*/  @!P5 IMAD.MOV.U32 R31, RZ, RZ, R13 ;  /* 0x000000ffff1fd224 */ /* 0x010fc400078e000d */
[----:B0-----:R-:W-:Y:S02]  /*35390*/  @!P4 IMAD.MOV.U32 R28, RZ, RZ, R4 ;  /* 0x000000ffff1cc224 */ /* 0x001fe400078e0004 */
[----:B------:R-:W-:Y:S02]  /*353a0*/  @!P4 IMAD.MOV.U32 R29, RZ, RZ, R5 ;  /* 0x000000ffff1dc224 */ /* 0x000fe400078e0005 */
[----:B------:R-:W-:Y:S01]  /*353b0*/  @!P5 IMAD.MOV.U32 R30, RZ, RZ, R12 ;  /* 0x000000ffff1ed224 */ /* 0x000fe200078e000c */
[----:B------:R-:W4:Y:S04]  /*353c0*/  LDL R5, [R1+0x1720] ;  /* 0x0017200001057983 */ /* 0x000f280000100800 */
[----:B------:R-:W4:Y:S04]  /*353d0*/  LDL R4, [R1+0x1724] ;  /* 0x0017240001047983 */ /* 0x000f280000100800 */
[----:B------:R0:W4:Y:S01]  /*353e0*/  @!P5 LDG.E.U8 R27, desc[UR42][R30.64] ;  /* 0x0000002a1e1bd981 */ /* 0x000122000c1e1100 */
[----:B------:R-:W-:-:S03]  /*353f0*/  PRMT R26, RZ, 0x7610, R26 ;  /* 0x00007610ff1a7816 */ /* 0x000fc6000000001a */
[----:B------:R-:W4:Y:S04]  /*35400*/  LDL R15, [R1+0x16f8] ;  /* 0x0016f800010f7983 */ /* 0x000f280000100800 */
[----:B------:R-:W4:Y:S04]  /*35410*/  LDL R14, [R1+0x16fc] ;  /* 0x0016fc00010e7983 */ /* 0x000f280000100800 */
[----:B------:R-:W4:Y:S04]  /*35420*/  LDL R13, [R1+0x16f0] ;  /* 0x0016f000010d7983 */ /* 0x000f280000100800 */
[----:B------:R1:W4:Y:S04]  /*35430*/  @!P4 LDG.E.U8 R26, desc[UR42][R28.64] ;  /* 0x0000002a1c1ac981 */ /* 0x000328000c1e1100 */
[----:B------:R-:W4:Y:S01]  /*35440*/  LDL R12, [R1+0x16f4] ;  /* 0x0016f400010c7983 */ /* 0x000f220000100800 */
[----:B0-----:R-:W-:-:S02]  /*35450*/  @!P0 IMAD.MOV.U32 R31, RZ, RZ, R3 ;  /* 0x000000ffff1f8224 */ /* 0x001fc400078e0003 */
[----:B------:R-:W-:Y:S01]  /*35460*/  @!P0 IMAD.MOV.U32 R30, RZ, RZ, R2 ;  /* 0x000000ffff1e8224 */ /* 0x000fe200078e0002 */
[----:B------:R-:W4:Y:S04]  /*35470*/  LDL R3, [R1+0x1718] ;  /* 0x0017180001037983 */ /* 0x000f280000100800 */
[----:B------:R-:W4:Y:S01]  /*35480*/  LDL R2, [R1+0x171c] ;  /* 0x00171c0001027983 */ /* 0x000f220000100800 */
[----:B-1----:R-:W-:Y:S02]  /*35490*/  PRMT R28, RZ, 0x7610, R28 ;  /* 0x00007610ff1c7816 */ /* 0x002fe4000000001c */
[----:B------:R-:W-:-:S04]  /*354a0*/  PRMT R29, RZ, 0x7610, R29 ;  /* 0x00007610ff1d7816 */ /* 0x000fc8000000001d */
[----:B------:R0:W4:Y:S02]  /*354b0*/  @!P0 LDG.E.U8 R28, desc[UR42][R30.64] ;  /* 0x0000002a1e1c8981 */ /* 0x000124000c1e1100 */
[----:B0-----:R-:W-:Y:S02]  /*354c0*/  @!P3 IMAD.MOV.U32 R30, RZ, RZ, R10 ;  /* 0x000000ffff1eb224 */ /* 0x001fe400078e000a */
[----:B------:R-:W-:Y:S01]  /*354d0*/  @!P3 IMAD.MOV.U32 R31, RZ, RZ, R11 ;  /* 0x000000ffff1fb224 */ /* 0x000fe200078e000b */
        /* <DEDUP_REMOVED lines=8> */
[----:B---3--:R-:W-:-:S02]  /*35560*/  @!P5 IMAD.MOV.U32 R31, RZ, RZ, R7 ;  /* 0x000000ffff1fd224 */ /* 0x008fc400078e0007 */
[----:B--2---:R-:W-:Y:S01]  /*35570*/  @!P5 IMAD.MOV.U32 R30, RZ, RZ, R6 ;  /* 0x000000ffff1ed224 */ /* 0x004fe200078e0006 */
[----:B------:R-:W2:Y:S04]  /*35580*/  LDL R7, [R1+0x16d8] ;  /* 0x0016d80001077983 */ /* 0x000ea80000100800 */
[----:B------:R-:W3:Y:S04]  /*35590*/  LDL R6, [R1+0x16dc] ;  /* 0x0016dc0001067983 */ /* 0x000ee80000100800 */
[----:B------:R4:W3:Y:S02]  /*355a0*/  @!P5 LDG.E.U8 R35, desc[UR42][R30.64] ;  /* 0x0000002a1e23d981 */ /* 0x0008e4000c1e1100 */
[----:B----4-:R-:W-:-:S02]  /*355b0*/  @!P0 IMAD.MOV.U32 R31, RZ, RZ, R5 ;  /* 0x000000ffff1f8224 */ /* 0x010fc400078e0005 */
        /* <DEDUP_REMOVED lines=31> */
[----:B---3--:R-:W-:-:S05]  /*357b0*/  @!P3 IMAD.MOV.U32 R30, RZ, RZ, R6 ;  /* 0x000000ffff1eb224 */ /* 0x008fca00078e0006 */
[----:B------:R4:W2:Y:S02]  /*357c0*/  @!P3 LDG.E.U8 R53, desc[UR42][R30.64] ;  /* 0x0000002a1e35b981 */ /* 0x0008a4000c1e1100 */
[----:B----4-:R-:W-:Y:S02]  /*357d0*/  @!P4 IMAD.MOV.U32 R31, RZ, RZ, R5 ;  /* 0x000000ffff1fc224 */ /* 0x010fe400078e0005 */
[----:B------:R-:W-:Y:S01]  /*357e0*/  @!P4 IMAD.MOV.U32 R30, RZ, RZ, R4 ;  /* 0x000000ffff1ec224 */ /* 0x000fe200078e0004 */
[----:B------:R-:W-:Y:S04]  /*357f0*/  LDS.U8 R5, [R0+UR4+0x3890] ;  /* 0x0038900400057984 */ /* 0x000fe80008000000 */
[----:B------:R-:W-:Y:S04]  /*35800*/  LDS.U8 R4, [R0+UR4+0x990] ;  /* 0x0009900400047984 */ /* 0x000fe80008000000 */
[----:B------:R0:W3:Y:S02]  /*35810*/  @!P4 LDG.E.U8 R55, desc[UR42][R30.64] ;  /* 0x0000002a1e37c981 */ /* 0x0000e4000c1e1100 */
[----:B0-----:R-:W-:-:S02]  /*35820*/  @!P5 IMAD.MOV.U32 R31, RZ, RZ, R3 ;  /* 0x000000ffff1fd224 */ /* 0x001fc400078e0003 */
[----:B------:R-:W-:Y:S01]  /*35830*/  @!P5 IMAD.MOV.U32 R30, RZ, RZ, R2 ;  /* 0x000000ffff1ed224 */ /* 0x000fe200078e0002 */
[----:B------:R-:W0:Y:S04]  /*35840*/  LDS.U8 R3, [R0+UR4+0x110] ;  /* 0x0001100400037984 */ /* 0x000e280008000000 */
[----:B------:R-:W1:Y:S01]  /*35850*/  LDS.U8 R2, [R0+UR4+0x198] ;  /* 0x0001980400027984 */ /* 0x000e620008000000 */
[----:B------:R-:W4:Y:S03]  /*35860*/  S2R R38, SR_TID.X ;  /* 0x0000000000267919 */ /* 0x000f260000002100 */
[----:B------:R0:W2:Y:S04]  /*35870*/  @!P5 LDG.E.U8 R54, desc[UR42][R30.64] ;  /* 0x0000002a1e36d981 */ /* 0x0000a8000c1e1100 */
[----:B0-----:R-:W-:Y:S04]  /*35880*/  LDS.U8 R30, [R0+UR4] ;  /* 0x00000004001e7984 */ /* 0x001fe80008000000 */
[----:B------:R-:W-:Y:S04]  /*35890*/  LDS.U8 R31, [R0+UR4+0x88] ;  /* 0x00008804001f7984 */ /* 0x000fe80008000000 */
[----:B------:R-:W-:Y:S04]  /*358a0*/  STL [R1+0x930], R3 ;  /* 0x0009300301007387 */ /* 0x000fe80000100800 */
[----:B-1----:R-:W-:Y:S04]  /*358b0*/  STL [R1+0x92c], R2 ;  /* 0x00092c0201007387 */ /* 0x002fe80000100800 */
[----:B------:R-:W0:Y:S04]  /*358c0*/  LDS.U8 R3, [R0+UR4+0x118] ;  /* 0x0001180400037984 */ /* 0x000e280008000000 */
[----:B------:R-:W1:Y:S04]  /*358d0*/  LDS.U8 R2, [R0+UR4+0x190] ;  /* 0x0001900400027984 */ /* 0x000e680008000000 */
[----:B0-----:R-:W-:Y:S04]  /*358e0*/  STL [R1+0x938], R3 ;  /* 0x0009380301007387 */ /* 0x001fe80000100800 */
        /* <DEDUP_REMOVED lines=8> */
[----:B------:R-:W0:Y:S04]  /*35970*/  LDS.U8 R2, [R0+UR4+0x1088] ;  /* 0x0010880400027984 */ /* 0x000e280008000000 */
[----:B------:R-:W-:Y:S04]  /*35980*/  STL [R1+0x944], R4 ;  /* 0x0009440401007387 */ /* 0x000fe80000100800 */
[----:B------:R-:W4:Y:S04]  /*35990*/  LDS.U8 R4, [R0+UR4+0x1110] ;  /* 0x0011100400047984 */ /* 0x000f280008000000 */
[----:B-1----:R-:W-:Y:S04]  /*359a0*/  STL [R1+0xa34], R3 ;  /* 0x000a340301007387 */ /* 0x002fe80000100800 */
[----:B------:R-:W1:Y:S04]  /*359b0*/  LDS.U8 R3, [R0+UR4+0x1198] ;  /* 0x0011980400037984 */ /* 0x000e680008000000 */
[----:B0-----:R-:W-:Y:S04]  /*359c0*/  STL [R1+0xa30], R2 ;  /* 0x000a300201007387 */ /* 0x001fe80000100800 */
[----:B------:R-:W0:Y:S04]  /*359d0*/  LDS.U8 R2, [R0+UR4+0x1008] ;  /* 0x0010080400027984 */ /* 0x000e280008000000 */
[----:B----4-:R-:W-:Y:S04]  /*359e0*/  STL [R1+0xb34], R4 ;  /* 0x000b340401007387 */ /* 0x010fe80000100800 */
        /* <DEDUP_REMOVED lines=207> */
[----:B0-----:R0:W-:Y:S04]  /*366e0*/  STL [R1+0x2768], R2 ;  /* 0x0027680201007387 */ /* 0x0011e80000100800 */
[----:B----4-:R-:W-:Y:S04]  /*366f0*/  STL [R1+0x2764], R4 ;  /* 0x0027640401007387 */ /* 0x010fe80000100800 */
[----:B------:R-:W4:Y:S04]  /*36700*/  LDS.U8 R4, [R0+UR4+0x3908] ;  /* 0x0039080400047984 */ /* 0x000f280008000000 */
[----:B-1----:R-:W-:Y:S04]  /*36710*/  STL [R1+0x2670], R3 ;  /* 0x0026700301007387 */ /* 0x002fe80000100800 */
[----:B------:R-:W1:Y:S04]  /*36720*/  LDS.U8 R3, [R0+UR4+0x3980] ;  /* 0x0039800400037984 */ /* 0x000e680008000000 */
[----:B------:R-:W-:Y:S01]  /*36730*/  STL [R1+0x266c], R5 ;  /* 0x00266c0501007387 */ /* 0x000fe20000100800 */
[----:B0-----:R-:W-:-:S05]  /*36740*/  LOP3.LUT R2, R0, 0x20, RZ, 0x3c, !PT ;  /* 0x0000002000027812 */ /* 0x001fca00078e3cff */
[----:B------:R-:W0:Y:S04]  /*36750*/  LDS.U8 R5, [R2+UR4] ;  /* 0x0000000402057984 */ /* 0x000e280008000000 */
        /* <DEDUP_REMOVED lines=248> */
[----:B-1----:R1:W-:Y:S04]  /*376e0*/  STL [R1+0x27a8], R3 ;  /* 0x0027a80301007387 */ /* 0x0023e80000100800 */
[----:B0-----:R-:W-:Y:S04]  /*376f0*/  STL [R1+0x27a4], R5 ;  /* 0x0027a40501007387 */ /* 0x001fe80000100800 */
[----:B------:R-:W0:Y:S04]  /*37700*/  LDS.U8 R5, [R2+UR4+0x3890] ;  /* 0x0038900402057984 */ /* 0x000e280008000000 */
[----:B----4-:R-:W-:Y:S04]  /*37710*/  STL [R1+0x26b0], R4 ;  /* 0x0026b00401007387 */ /* 0x010fe80000100800 */
[----:B------:R-:W4:Y:S01]  /*37720*/  LDS.U8 R4, [R2+UR4+0x3908] ;  /* 0x0039080402047984 */ /* 0x000f220008000000 */
[----:B-1----:R-:W-:-:S03]  /*37730*/  LOP3.LUT R3, R0, 0x40, RZ, 0x3c, !PT ;  /* 0x0000004000037812 */ /* 0x002fc600078e3cff */
[----:B------:R-:W1:Y:S04]  /*37740*/  LDS.U8 R2, [R2+UR4+0x3980] ;  /* 0x0039800402027984 */ /* 0x000e680008000000 */
[----:B------:R-:W-:Y:S04]  /*37750*/  LDS.U8 R6, [R3+UR4+0x3890] ;  /* 0x0038900403067984 */ /* 0x000fe80008000000 */
[----:B0-----:R-:W-:Y:S04]  /*37760*/  STL [R1+0x26ac], R5 ;  /* 0x0026ac0501007387 */ /* 0x001fe80000100800 */
        /* <DEDUP_REMOVED lines=249> */
[----:B-1----:R1:W-:Y:S02]  /*38700*/  STL [R1+0x27e8], R2 ;  /* 0x0027e80201007387 */ /* 0x0023e40000100800 */
[----:B-1----:R-:W-:-:S02]  /*38710*/  LOP3.LUT R2, R0, 0x60, RZ, 0x3c, !PT ;  /* 0x0000006000027812 */ /* 0x002fc400078e3cff */
[----:B0-----:R-:W-:Y:S04]  /*38720*/  STL [R1+0x27e4], R5 ;  /* 0x0027e40501007387 */ /* 0x001fe80000100800 */
[----:B------:R-:W0:Y:S04]  /*38730*/  LDS.U8 R5, [R3+UR4+0x3908] ;  /* 0x0039080403057984 */ /* 0x000e280008000000 */
[----:B----4-:R-:W-:Y:S04]  /*38740*/  STL [R1+0x26f0], R4 ;  /* 0x0026f00401007387 */ /* 0x010fe80000100800 */
[----:B------:R-:W1:Y:S04]  /*38750*/  LDS.U8 R4, [R3+UR4+0x3980] ;  /* 0x0039800403047984 */ /* 0x000e680008000000 */
[----:B------:R-:W4:Y:S04]  /*38760*/  LDS.U8 R3, [R2+UR4] ;  /* 0x0000000402037984 */ /* 0x000f280008000000 */
[----:B------:R-:W-:Y:S04]  /*38770*/  STL [R1+0x26ec], R6 ;  /* 0x0026ec0601007387 */ /* 0x000fe80000100800 */
[----:B0-----:R-:W-:Y:S04]  /*38780*/  STL [R1+0x27f0], R5 ;  /* 0x0027f00501007387 */ /* 0x001fe80000100800 */
[----:B------:R-:W0:Y:S04]  /*38790*/  LDS.U8 R5, [R2+UR4+0x88] ;  /* 0x0000880402057984 */ /* 0x000e280008000000 */
[----:B-1----:R-:W-:Y:S04]  /*387a0*/  STL [R1+0x27ec], R4 ;  /* 0x0027ec0401007387 */ /* 0x002fe80000100800 */
[----:B------:R-:W1:Y:S04]  /*387b0*/  LDS.U8 R4, [R2+UR4+0x110] ;  /* 0x0001100402047984 */ /* 0x000e680008000000 */
[----:B----4-:R-:W-:Y:S04]  /*387c0*/  STL [R1+0x8d0], R3 ;  /* 0x0008d00301007387 */ /* 0x010fe80000100800 */
[----:B------:R-:W4:Y:S04]  /*387d0*/  LDS.U8 R3, [R2+UR4+0x198] ;  /* 0x0001980402037984 */ /* 0x000f280008000000 */
        /* <DEDUP_REMOVED lines=205> */
[----:B------:R-:W2:Y:S04]  /*394b0*/  LDL.LU R36, [R1+0x4c8] ;  /* 0x0004c80001247983 */ /* 0x000ea80000300800 */
[----:B------:R-:W-:Y:S04]  /*394c0*/  LDS.U8 R5, [R2+UR4+0x2818] ;  /* 0x0028180402057984 */ /* 0x000fe80008000000 */
[----:B-1----:R-:W-:Y:S04]  /*394d0*/  STL [R1+0xd34], R4 ;  /* 0x000d340401007387 */ /* 0x002fe80000100800 */
[----:B------:R-:W2:Y:S04]  /*394e0*/  LDL.LU R40, [R1+0x4c4] ;  /* 0x0004c40001287983 */ /* 0x000ea80000300800 */
[----:B----4-:R-:W-:Y:S04]  /*394f0*/  STL [R1+0xd30], R3 ;  /* 0x000d300301007387 */ /* 0x010fe80000100800 */
[----:B------:R-:W0:Y:S04]  /*39500*/  LDS.U8 R4, [R2+UR4+0x2900] ;  /* 0x0029000402047984 */ /* 0x000e280008000000 */
[----:B------:R-:W1:Y:S04]  /*39510*/  LDS.U8 R3, [R2+UR4+0x2988] ;  /* 0x0029880402037984 */ /* 0x000e680008000000 */
[----:B------:R-:W4:Y:S04]  /*39520*/  LDL.LU R42, [R1+0x4c0] ;  /* 0x0004c000012a7983 */ /* 0x000f280000300800 */
[----:B------:R-:W2:Y:S04]  /*39530*/  LDL.LU R44, [R1+0x3e8] ;  /* 0x0003e800012c7983 */ /* 0x000ea80000300800 */
[----:B------:R-:W2:Y:S04]  /*39540*/  LDL.LU R46, [R1+0x3d4] ;  /* 0x0003d400012e7983 */ /* 0x000ea80000300800 */
[----:B------:R-:W2:Y:S04]  /*39550*/  LDL.LU R48, [R1+0x3d0] ;  /* 0x0003d00001307983 */ /* 0x000ea80000300800 */
[----:B------:R-:W2:Y:S04]  /*39560*/  LDL.LU R50, [R1+0x3cc] ;  /* 0x0003cc0001327983 */ /* 0x000ea80000300800 */
[----:B0-----:R-:W-:Y:S04]  /*39570*/  STL [R1+0x2628], R4 ;  /* 0x0026280401007387 */ /* 0x001fe80000100800 */
[----:B------:R-:W0:Y:S04]  /*39580*/  LDS.U8 R4, [R2+UR4+0x2890] ;  /* 0x0028900402047984 */ /* 0x000e280008000000 */
[----:B-1----:R-:W-:Y:S04]  /*39590*/  STL [R1+0x2624], R3 ;  /* 0x0026240301007387 */ /* 0x002fe80000100800 */
[----:B------:R-:W1:Y:S04]  /*395a0*/  LDS.U8 R3, [R2+UR4+0x2908] ;  /* 0x0029080402037984 */ /* 0x000e680008000000 */
[----:B------:R-:W-:Y:S04]  /*395b0*/  STL [R1+0xd3c], R5 ;  /* 0x000d3c0501007387 */ /* 0x000fe80000100800 */
[----:B------:R-:W3:Y:S04]  /*395c0*/  LDS.U8 R5, [R2+UR4+0x2980] ;  /* 0x0029800402057984 */ /* 0x000ee80008000000 */
[----:B0-----:R-:W-:Y:S04]  /*395d0*/  STL [R1+0xd38], R4 ;  /* 0x000d380401007387 */ /* 0x001fe80000100800 */
[----:B------:R-:W0:Y:S04]  /*395e0*/  LDS.U8 R4, [R2+UR4+0x3010] ;  /* 0x0030100402047984 */ /* 0x000e280008000000 */
[----:B-1----:R-:W-:Y:S04]  /*395f0*/  STL [R1+0x2630], R3 ;  /* 0x0026300301007387 */ /* 0x002fe80000100800 */
[----:B------:R-:W1:Y:S04]  /*39600*/  LDS.U8 R3, [R2+UR4+0x3098] ;  /* 0x0030980402037984 */ /* 0x000e680008000000 */
[----:B---3--:R-:W-:Y:S04]  /*39610*/  STL [R1+0x262c], R5 ;  /* 0x00262c0501007387 */ /* 0x008fe80000100800 */
        /* <DEDUP_REMOVED lines=20> */
[----:B-1----:R-:W-:Y:S04]  /*39760*/  STL [R1+0x2828], R3 ;  /* 0x0028280301007387 */ /* 0x002fe80000100800 */
[----:B------:R-:W0:Y:S04]  /*39770*/  LDS.U8 R3, [R2+UR4+0x3818] ;  /* 0x0038180402037984 */ /* 0x000e280008000000 */
[----:B------:R-:W1:Y:S04]  /*39780*/  LDS.U8 R4, [R2+UR4+0x3890] ;  /* 0x0038900402047984 */ /* 0x000e680008000000 */
[----:B---3--:R-:W-:Y:S04]  /*39790*/  STL [R1+0x2824], R5 ;  /* 0x0028240501007387 */ /* 0x008fe80000100800 */
[----:B0-----:R-:W-:Y:S04]  /*397a0*/  STL [R1+0x2730], R3 ;  /* 0x0027300301007387 */ /* 0x001fe80000100800 */
[----:B------:R-:W0:Y:S04]  /*397b0*/  LDS.U8 R3, [R2+UR4+0x3908] ;  /* 0x0039080402037984 */ /* 0x000e280008000000 */
[----:B------:R-:W3:Y:S04]  /*397c0*/  LDS.U8 R2, [R2+UR4+0x3980] ;  /* 0x0039800402027984 */ /* 0x000ee80008000000 */
[----:B-1----:R1:W-:Y:S01]  /*397d0*/  STL [R1+0x272c], R4 ;  /* 0x00272c0401007387 */ /* 0x0023e20000100800 */
[----:B------:R-:W-:Y:S01]  /*397e0*/  LOP3.LUT R38, R38, 0x1f, RZ, 0xc0, !PT ;  /* 0x0000001f26267812 */ /* 0x000fe200078ec0ff */
[----:B------:R-:W-:Y:S06]  /*397f0*/  BAR.SYNC.DEFER_BLOCKING 0x0 ;  /* 0x0000000000007b1d */ /* 0x000fec0000010000 */
[----:B0-----:R0:W-:Y:S04]  /*39800*/  STL [R1+0x2830], R3 ;  /* 0x0028300301007387 */ /* 0x0011e80000100800 */
[----:B---3--:R3:W-:Y:S04]  /*39810*/  STL [R1+0x282c], R2 ;  /* 0x00282c0201007387 */ /* 0x0087e80000100800 */
        /* <DEDUP_REMOVED lines=19> */
[----:B-1----:R-:W4:Y:S04]  /*39950*/  LDL.LU R4, [R1+0x27c] ;  /* 0x00027c0001047983 */ /* 0x002f280000300800 */
[----:B0-----:R-:W4:Y:S04]  /*39960*/  LDL.LU R3, [R1+0x278] ;  /* 0x0002780001037983 */ /* 0x001f280000300800 */
[----:B---3--:R-:W3:Y:S04]  /*39970*/  LDL.LU R2, [R1+0x264] ;  /* 0x0002640001027983 */ /* 0x008ee80000300800 */
[----:B------:R-:W3:Y:S04]  /*39980*/  LDL.LU R32, [R1+0x260] ;  /* 0x0002600001207983 */ /* 0x000ee80000300800 */
[----:B--2---:R0:W-:Y:S04]  /*39990*/  STS.U8 [R38+UR4], R36 ;  /* 0x0000002426007988 */ /* 0x0041e80008000004 */
        /* <DEDUP_REMOVED lines=11> */
[----:B------:R0:W-:Y:S04]  /*39a50*/  STS.U8 [R38+UR4+0x160], R50 ;  /* 0x0001603226007988 */ /* 0x0001e80008000004 */
[----:B------:R-:W2:Y:S04]  /*39a60*/  LDL.LU R48, [R1+0x21c] ;  /* 0x00021c0001307983 */ /* 0x000ea80000300800 */
[----:B0-----:R-:W2:Y:S04]  /*39a70*/  LDL.LU R50, [R1+0x218] ;  /* 0x0002180001327983 */ /* 0x001ea80000300800 */
[----:B------:R0:W-:Y:S04]  /*39a80*/  STS.U8 [R38+UR4+0x140], R23 ;  /* 0x0001401726007988 */ /* 0x0001e80008000004 */
        /* <DEDUP_REMOVED lines=40> */
[----:B--2---:R2:W-:Y:S04]  /*39d10*/  STS.U8 [R38+UR4+0x720], R34 ;  /* 0x0007202226007988 */ /* 0x0045e80008000004 */
[----:B0-----:R-:W3:Y:S04]  /*39d20*/  LDL.LU R5, [R1+0x15c] ;  /* 0x00015c0001057983 */ /* 0x001ee80000300800 */
[----:B-1----:R-:W3:Y:S04]  /*39d30*/  LDL.LU R4, [R1+0x158] ;  /* 0x0001580001047983 */ /* 0x002ee80000300800 */
[----:B------:R-:W3:Y:S04]  /*39d40*/  LDL.LU R3, [R1+0x154] ;  /* 0x0001540001037983 */ /* 0x000ee80000300800 */
[----:B------:R-:W3:Y:S04]  /*39d50*/  LDL.LU R2, [R1+0x150] ;  /* 0x0001500001027983 */ /* 0x000ee80000300800 */
[----:B------:R-:W3:Y:S04]  /*39d60*/  LDL.LU R32, [R1+0x13c] ;  /* 0x00013c0001207983 */ /* 0x000ee80000300800 */
[----:B------:R0:W-:Y:S04]  /*39d70*/  STS.U8 [R38+UR4+0x700], R36 ;  /* 0x0007002426007988 */ /* 0x0001e80008000004 */
[----:B--2---:R-:W2:Y:S04]  /*39d80*/  LDL.LU R34, [R1+0x138] ;  /* 0x0001380001227983 */ /* 0x004ea80000300800 */
        /* <DEDUP_REMOVED lines=12> */
[----:B0-----:R-:W4:Y:S04]  /*39e50*/  LDL.LU R50, [R1+0xfc] ;  /* 0x0000fc0001327983 */ /* 0x001f280000300800 */
        /* <DEDUP_REMOVED lines=12> */
[----:B------:R1:W-:Y:S04]  /*39f20*/  STS.U8 [R38+UR4+0xb40], R16 ;  /* 0x000b401026007988 */ /* 0x0003e80008000004 */
[----:B------:R0:W-:Y:S04]  /*39f30*/  STS.U8 [R38+UR4+0xb20], R15 ;  /* 0x000b200f26007988 */ /* 0x0001e80008000004 */
[----:B------:R-:W4:Y:S04]  /*39f40*/  LDL.LU R18, [R1+0xd4] ;  /* 0x0000d40001127983 */ /* 0x000f280000300800 */
[----:B------:R0:W-:Y:S04]  /*39f50*/  STS.U8 [R38+UR4+0xb00], R14 ;  /* 0x000b000e26007988 */ /* 0x0001e80008000004 */
[----:B------:R1:W-:Y:S04]  /*39f60*/  STS.U8 [R38+UR4+0xc00], R13 ;  /* 0x000c000d26007988 */ /* 0x0003e80008000004 */
[----:B---3--:R3:W-:Y:S04]  /*39f70*/  STS.U8 [R38+UR4+0xc20], R12 ;  /* 0x000c200c26007988 */ /* 0x0087e80008000004 */
[----:B0-----:R-:W4:Y:S04]  /*39f80*/  LDL.LU R17, [R1+0xd0] ;  /* 0x0000d00001117983 */ /* 0x001f280000300800 */
[----:B-1----:R-:W4:Y:S04]  /*39f90*/  LDL.LU R16, [R1+0xbc] ;  /* 0x0000bc0001107983 */ /* 0x002f280000300800 */
[----:B------:R-:W4:Y:S04]  /*39fa0*/  LDL.LU R15, [R1+0xb8] ;  /* 0x0000b800010f7983 */ /* 0x000f280000300800 */
[----:B------:R-:W4:Y:S04]  /*39fb0*/  LDL.LU R14, [R1+0xb4] ;  /* 0x0000b400010e7983 */ /* 0x000f280000300800 */
[----:B------:R0:W-:Y:S04]  /*39fc0*/  STS.U8 [R38+UR4+0xc40], R11 ;  /* 0x000c400b26007988 */ /* 0x0001e80008000004 */
[----:B------:R1:W-:Y:S04]  /*39fd0*/  STS.U8 [R38+UR4+0xc60], R10 ;  /* 0x000c600a26007988 */ /* 0x0003e80008000004 */
[----:B------:R-:W4:Y:S04]  /*39fe0*/  LDL.LU R13, [R1+0xb0] ;  /* 0x0000b000010d7983 */ /* 0x000f280000300800 */
[----:B------:R0:W-:Y:S04]  /*39ff0*/  STS.U8 [R38+UR4+0xd20], R9 ;  /* 0x000d200926007988 */ /* 0x0001e80008000004 */
[----:B---3--:R-:W3:Y:S04]  /*3a000*/  LDL.LU R12, [R1+0x9c] ;  /* 0x00009c00010c7983 */ /* 0x008ee80000300800 */
[----:B------:R0:W-:Y:S04]  /*3a010*/  STS.U8 [R38+UR4+0xd00], R8 ;  /* 0x000d000826007988 */ /* 0x0001e80008000004 */
[----:B------:R1:W-:Y:S04]  /*3a020*/  STS.U8 [R38+UR4+0xd60], R7 ;  /* 0x000d600726007988 */ /* 0x0003e80008000004 */
[----:B------:R1:W-:Y:S04]  /*3a030*/  STS.U8 [R38+UR4+0xd40], R6 ;  /* 0x000d400626007988 */ /* 0x0003e80008000004 */
[----:B0-----:R-:W3:Y:S04]  /*3a040*/  LDL.LU R11, [R1+0x98] ;  /* 0x00009800010b7983 */ /* 0x001ee80000300800 */
[----:B-1----:R-:W3:Y:S04]  /*3a050*/  LDL.LU R10, [R1+0x94] ;  /* 0x00009400010a7983 */ /* 0x002ee80000300800 */
[----:B------:R-:W3:Y:S04]  /*3a060*/  LDL.LU R9, [R1+0x90] ;  /* 0x0000900001097983 */ /* 0x000ee80000300800 */
[----:B------:R-:W3:Y:S04]  /*3a070*/  LDL.LU R8, [R1+0x7c] ;  /* 0x00007c0001087983 */ /* 0x000ee80000300800 */
[----:B------:R0:W-:Y:S04]  /*3a080*/  STS.U8 [R38+UR4+0xe40], R5 ;  /* 0x000e400526007988 */ /* 0x0001e80008000004 */
[----:B------:R1:W-:Y:S04]  /*3a090*/  STS.U8 [R38+UR4+0xe60], R4 ;  /* 0x000e600426007988 */ /* 0x0003e80008000004 */
[----:B------:R-:W3:Y:S04]  /*3a0a0*/  LDL.LU R7, [R1+0x78] ;  /* 0x0000780001077983 */ /* 0x000ee80000300800 */
[----:B------:R0:W-:Y:S04]  /*3a0b0*/  STS.U8 [R38+UR4+0xe00], R3 ;  /* 0x000e000326007988 */ /* 0x0001e80008000004 */
[----:B------:R-:W3:Y:S04]  /*3a0c0*/  LDL.LU R6, [R1+0x74] ;  /* 0x0000740001067983 */ /* 0x000ee80000300800 */
[----:B------:R0:W-:Y:S04]  /*3a0d0*/  STS.U8 [R38+UR4+0xe20], R2 ;  /* 0x000e200226007988 */ /* 0x0001e80008000004 */
[----:B------:R1:W-:Y:S04]  /*3a0e0*/  STS.U8 [R38+UR4+0xf60], R32 ;  /* 0x000f602026007988 */ /* 0x0003e80008000004 */
[----:B--2---:R2:W-:Y:S04]  /*3a0f0*/  STS.U8 [R38+UR4+0xf40], R34 ;  /* 0x000f402226007988 */ /* 0x0045e80008000004 */
[----:B0-----:R-:W3:Y:S04]  /*3a100*/  LDL.LU R5, [R1+0x70] ;  /* 0x0000700001057983 */ /* 0x001ee80000300800 */
[----:B-1----:R-:W3:Y:S04]  /*3a110*/  LDL.LU R4, [R1+0x5c] ;  /* 0x00005c0001047983 */ /* 0x002ee80000300800 */
[----:B------:R-:W3:Y:S04]  /*3a120*/  LDL.LU R3, [R1+0x58] ;  /* 0x0000580001037983 */ /* 0x000ee80000300800 */
[----:B------:R-:W3:Y:S04]  /*3a130*/  LDL.LU R2, [R1+0x54] ;  /* 0x0000540001027983 */ /* 0x000ee80000300800 */
[----:B------:R0:W-:Y:S04]  /*3a140*/  STS.U8 [R38+UR4+0xf20], R36 ;  /* 0x000f202426007988 */ /* 0x0001e80008000004 */
[----:B------:R-:W-:Y:S04]  /*3a150*/  STS.U8 [R38+UR4+0xf00], R40 ;  /* 0x000f002826007988 */ /* 0x000fe80008000004 */
[----:B------:R-:W3:Y:S04]  /*3a160*/  LDL.LU R32, [R1+0x50] ;  /* 0x0000500001207983 */ /* 0x000ee80000300800 */
[----:B----4-:R-:W-:Y:S04]  /*3a170*/  STS.U8 [R38+UR4+0x1000], R42 ;  /* 0x0010002a26007988 */ /* 0x010fe80008000004 */
[----:B--2---:R-:W2:Y:S04]  /*3a180*/  LDL.LU R34, [R1+0x3c] ;  /* 0x00003c0001227983 */ /* 0x004ea80000300800 */
[----:B------:R1:W-:Y:S04]  /*3a190*/  STS.U8 [R38+UR4+0x1020], R44 ;  /* 0x0010202c26007988 */ /* 0x0003e80008000004 */
[----:B------:R4:W-:Y:S04]  /*3a1a0*/  STS.U8 [R38+UR4+0x1040], R46 ;  /* 0x0010402e26007988 */ /* 0x0009e80008000004 */
[----:B------:R4:W-:Y:S04]  /*3a1b0*/  STS.U8 [R38+UR4+0x1060], R48 ;  /* 0x0010603026007988 */ /* 0x0009e80008000004 */
[----:B0-----:R-:W2:Y:S04]  /*3a1c0*/  LDL.LU R36, [R1+0x38] ;  /* 0x0000380001247983 */ /* 0x001ea80000300800 */
[----:B-1----:R-:W2:Y:S04]  /*3a1d0*/  LDL.LU R44, [R1+0x34] ;  /* 0x00003400012c7983 */ /* 0x002ea80000300800 */
[----:B----4-:R-:W4:Y:S04]  /*3a1e0*/  LDL.LU R46, [R1+0x30] ;  /* 0x00003000012e7983 */ /* 0x010f280000300800 */
[----:B------:R0:W-:Y:S04]  /*3a1f0*/  STS.U8 [R38+UR4+0x1120], R50 ;  /* 0x0011203226007988 */ /* 0x0001e80008000004 */
[----:B------:R-:W4:Y:S04]  /*3a200*/  LDL.LU R48, [R1+0x1c] ;  /* 0x00001c0001307983 */ /* 0x000f280000300800 */
[----:B0-----:R-:W4:Y:S04]  /*3a210*/  LDL.LU R50, [R1+0x18] ;  /* 0x0000180001327983 */ /* 0x001f280000300800 */
[----:B------:R-:W4:Y:S04]  /*3a220*/  LDL.LU R40, [R1+0x14] ;  /* 0x0000140001287983 */ /* 0x000f280000300800 */
        /* <DEDUP_REMOVED lines=22> */
[----:B------:R-:W4:Y:S04]  /*3a390*/  LDL.LU R13, [R1+0x288c] ;  /* 0x00288c00010d7983 */ /* 0x000f280000300800 */
[----:B---3--:R0:W-:Y:S04]  /*3a3a0*/  STS.U8 [R38+UR4+0x1400], R12 ;  /* 0x0014000c26007988 */ /* 0x0081e80008000004 */
[----:B------:R1:W-:Y:S04]  /*3a3b0*/  STS.U8 [R38+UR4+0x1420], R11 ;  /* 0x0014200b26007988 */ /* 0x0003e80008000004 */
[----:B------:R3:W-:Y:S04]  /*3a3c0*/  STS.U8 [R38+UR4+0x1440], R10 ;  /* 0x0014400a26007988 */ /* 0x0007e80008000004 */
[----:B------:R0:W-:Y:S04]  /*3a3d0*/  STS.U8 [R38+UR4+0x1460], R9 ;  /* 0x0014600926007988 */ /* 0x0001e80008000004 */
[----:B------:R1:W-:Y:S04]  /*3a3e0*/  STS.U8 [R38+UR4+0x1520], R8 ;  /* 0x0015200826007988 */ /* 0x0003e80008000004 */
[----:B------:R3:W-:Y:S04]  /*3a3f0*/  STS.U8 [R38+UR4+0x1500], R7 ;  /* 0x0015000726007988 */ /* 0x0007e80008000004 */
[----:B0-----:R-:W4:Y:S04]  /*3a400*/  LDL.LU R12, [R1+0x2888] ;  /* 0x00288800010c7983 */ /* 0x001f280000300800 */
[----:B-1----:R-:W4:Y:S04]  /*3a410*/  LDL.LU R11, [R1+0x2884] ;  /* 0x00288400010b7983 */ /* 0x002f280000300800 */
[----:B---3--:R-:W3:Y:S04]  /*3a420*/  LDL.LU R10, [R1+0x2880] ;  /* 0x00288000010a7983 */ /* 0x008ee80000300800 */
[----:B------:R-:W3:Y:S04]  /*3a430*/  LDL.LU R9, [R1+0x287c] ;  /* 0x00287c0001097983 */ /* 0x000ee80000300800 */
[----:B------:R-:W3:Y:S04]  /*3a440*/  LDL.LU R8, [R1+0x2878] ;  /* 0x0028780001087983 */ /* 0x000ee80000300800 */
[----:B------:R-:W3:Y:S04]  /*3a450*/  LDL.LU R7, [R1+0x2874] ;  /* 0x0028740001077983 */ /* 0x000ee80000300800 */
        /* <DEDUP_REMOVED lines=11> */
[----:B------:R-:W3:Y:S04]  /*3a510*/  LDL.LU R32, [R1+0x285c] ;  /* 0x00285c0001207983 */ /* 0x000ee80000300800 */
[----:B--2---:R0:W-:Y:S04]  /*3a520*/  STS.U8 [R38+UR4+0x1760], R34 ;  /* 0x0017602226007988 */ /* 0x0041e80008000004 */
[----:B------:R1:W-:Y:S04]  /*3a530*/  STS.U8 [R38+UR4+0x1740], R36 ;  /* 0x0017402426007988 */ /* 0x0003e80008000004 */
[----:B------:R2:W-:Y:S04]  /*3a540*/  STS.U8 [R38+UR4+0x1720], R44 ;  /* 0x0017202c26007988 */ /* 0x0005e80008000004 */
[----:B----4-:R4:W-:Y:S04]  /*3a550*/  STS.U8 [R38+UR4+0x1700], R46 ;  /* 0x0017002e26007988 */ /* 0x0109e80008000004 */
[----:B------:R2:W-:Y:S04]  /*3a560*/  STS.U8 [R38+UR4+0x1800], R48 ;  /* 0x0018003026007988 */ /* 0x0005e80008000004 */
[----:B0-----:R-:W3:Y:S04]  /*3a570*/  LDL.LU R34, [R1+0x2858] ;  /* 0x0028580001227983 */ /* 0x001ee80000300800 */
[----:B-1----:R-:W3:Y:S04]  /*3a580*/  LDL.LU R36, [R1+0x2854] ;  /* 0x0028540001247983 */ /* 0x002ee80000300800 */
[----:B--2---:R-:W2:Y:S04]  /*3a590*/  LDL.LU R44, [R1+0x2850] ;  /* 0x00285000012c7983 */ /* 0x004ea80000300800 */
[----:B----4-:R-:W4:Y:S04]  /*3a5a0*/  LDL.LU R46, [R1+0x284c] ;  /* 0x00284c00012e7983 */ /* 0x010f280000300800 */
[----:B------:R-:W2:Y:S04]  /*3a5b0*/  LDL.LU R48, [R1+0x2848] ;  /* 0x0028480001307983 */ /* 0x000ea80000300800 */
[----:B------:R0:W-:Y:S04]  /*3a5c0*/  STS.U8 [R38+UR4+0x1820], R50 ;  /* 0x0018203226007988 */ /* 0x0001e80008000004 */
[----:B0-----:R-:W2:Y:S04]  /*3a5d0*/  LDL.LU R50, [R1+0x2844] ;  /* 0x0028440001327983 */ /* 0x001ea80000300800 */
[----:B------:R0:W-:Y:S04]  /*3a5e0*/  STS.U8 [R38+UR4+0x1840], R40 ;  /* 0x0018402826007988 */ /* 0x0001e80008000004 */
[----:B------:R1:W-:Y:S04]  /*3a5f0*/  STS.U8 [R38+UR4+0x1860], R42 ;  /* 0x0018602a26007988 */ /* 0x0003e80008000004 */
[----:B0-----:R-:W3:Y:S04]  /*3a600*/  LDL.LU R40, [R1+0x3c0] ;  /* 0x0003c00001287983 */ /* 0x001ee80000300800 */
[----:B-1----:R-:W3:Y:S04]  /*3a610*/  LDL.LU R42, [R1+0x3bc] ;  /* 0x0003bc00012a7983 */ /* 0x002ee80000300800 */
[----:B--2---:R0:W-:Y:S04]  /*3a620*/  STS.U8 [R38+UR4+0x1920], R50 ;  /* 0x0019203226007988 */ /* 0x0041e80008000004 */
[----:B------:R1:W-:Y:S04]  /*3a630*/  STS.U8 [R38+UR4+0x1900], R48 ;  /* 0x0019003026007988 */ /* 0x0003e80008000004 */
[----:B----4-:R-:W-:Y:S04]  /*3a640*/  STS.U8 [R38+UR4+0x1960], R46 ;  /* 0x0019602e26007988 */ /* 0x010fe80008000004 */
[----:B------:R2:W-:Y:S04]  /*3a650*/  STS.U8 [R38+UR4+0x1940], R44 ;  /* 0x0019402c26007988 */ /* 0x0005e80008000004 */
[----:B---3--:R3:W-:Y:S04]  /*3a660*/  STS.U8 [R38+UR4+0x1a40], R34 ;  /* 0x001a402226007988 */ /* 0x0087e80008000004 */
[----:B------:R4:W-:Y:S04]  /*3a670*/  STS.U8 [R38+UR4+0x1a60], R32 ;  /* 0x001a602026007988 */ /* 0x0009e80008000004 */
[----:B0-----:R-:W4:Y:S04]  /*3a680*/  LDL.LU R50, [R1+0x3c4] ;  /* 0x0003c40001327983 */ /* 0x001f280000300800 */
[----:B-1----:R-:W4:Y:S04]  /*3a690*/  LDL.LU R48, [R1+0x3d8] ;  /* 0x0003d80001307983 */ /* 0x002f280000300800 */
[----:B--2---:R-:W2:Y:S04]  /*3a6a0*/  LDL.LU R44, [R1+0x3dc] ;  /* 0x0003dc00012c7983 */ /* 0x004ea80000300800 */
[----:B---3--:R-:W3:Y:S04]  /*3a6b0*/  LDL.LU R34, [R1+0x3e0] ;  /* 0x0003e00001227983 */ /* 0x008ee80000300800 */
[----:B----4-:R-:W4:Y:S01]  /*3a6c0*/  LDL.LU R32, [R1+0x3e4] ;  /* 0x0003e40001207983 */ /* 0x010f220000300800 */
[----:B------:R-:W0:Y:S03]  /*3a6d0*/  S2R R46, SR_TID.X ;  /* 0x00000000002e7919 */ /* 0x000e260000002100 */
[----:B------:R1:W-:Y:S04]  /*3a6e0*/  STS.U8 [R38+UR4+0x1a00], R2 ;  /* 0x001a000226007988 */ /* 0x0003e80008000004 */
[----:B-1----:R-:W2:Y:S01]  /*3a6f0*/  LDL.LU R38, [R1+0x2840] ;  /* 0x0028400001267983 */ /* 0x002ea20000300800 */
[----:B0-----:R-:W-:-:S05]  /*3a700*/  LOP3.LUT R2, R46, 0x1f, RZ, 0xc0, !PT ;  /* 0x0000001f2e027812 */ /* 0x001fca00078ec0ff */
        /* <DEDUP_REMOVED lines=16> */
[----:B------:R-:W-:Y:S01]  /*3a810*/  STS.U8 [R2+UR4+0x1e20], R43 ;  /* 0x001e202b02007988 */ /* 0x000fe20008000004 */
[----:B------:R-:W-:-:S03]  /*3a820*/  LOP3.LUT R46, R2, 0x10, RZ, 0x3c, !PT ;  /* 0x00000010022e7812 */ /* 0x000fc600078e3cff */
[----:B------:R-:W-:Y:S04]  /*3a830*/  STS.U8 [R2+UR4+0x1f60], R52 ;  /* 0x001f603402007988 */ /* 0x000fe80008000004 */
[----:B------:R-:W-:Y:S04]  /*3a840*/  STS.U8 [R2+UR4+0x1f40], R53 ;  /* 0x001f403502007988 */ /* 0x000fe80008000004 */
[----:B------:R-:W-:Y:S04]  /*3a850*/  STS.U8 [R2+UR4+0x1f20], R55 ;  /* 0x001f203702007988 */ /* 0x000fe80008000004 */
[----:B------:R-:W-:Y:S04]  /*3a860*/  STS.U8 [R2+UR4+0x1f00], R54 ;  /* 0x001f003602007988 */ /* 0x000fe80008000004 */
[----:B----4-:R-:W-:Y:S04]  /*3a870*/  STS.U8 [R46+UR4+0x80], R32 ;  /* 0x000080202e007988 */ /* 0x010fe80008000004 */
[----:B---3--:R-:W-:Y:S04]  /*3a880*/  STS.U8 [R46+UR4+0xa0], R34 ;  /* 0x0000a0222e007988 */ /* 0x008fe80008000004 */
[----:B--2---:R-:W-:Y:S04]  /*3a890*/  STS.U8 [R46+UR4+0xc0], R44 ;  /* 0x0000c02c2e007988 */ /* 0x004fe80008000004 */
[----:B------:R0:W-:Y:S04]  /*3a8a0*/  STS.U8 [R46+UR4+0xe0], R48 ;  /* 0x0000e0302e007988 */ /* 0x0001e80008000004 */
[----:B0-----:R-:W2:Y:S04]  /*3a8b0*/  LDL.LU R48, [R1+0x3b8] ;  /* 0x0003b80001307983 */ /* 0x001ea80000300800 */
[----:B------:R0:W-:Y:S04]  /*3a8c0*/  STS.U8 [R46+UR4+0x1a0], R50 ;  /* 0x0001a0322e007988 */ /* 0x0001e80008000004 */
[----:B0-----:R-:W3:Y:S04]  /*3a8d0*/  LDL.LU R50, [R1+0x3a4] ;  /* 0x0003a40001327983 */ /* 0x001ee80000300800 */
        /* <DEDUP_REMOVED lines=30> */
[----:B0-----:R-:W2:Y:S04]  /*3aac0*/  LDL.LU R48, [R1+0x20c] ;  /* 0x00020c0001307983 */ /* 0x001ea80000300800 */
[----:B---3--:R0:W-:Y:S04]  /*3aad0*/  STS.U8 [R46+UR4+0x2c0], R50 ;  /* 0x0002c0322e007988 */ /* 0x0081e80008000004 */
        /* <DEDUP_REMOVED lines=25> */
[----:B0-----:R-:W3:Y:S04]  /*3ac70*/  LDL.LU R50, [R1+0x208] ;  /* 0x0002080001327983 */ /* 0x001ee80000300800 */
        /* <DEDUP_REMOVED lines=30> */
[----:B0-----:R-:W2:Y:S04]  /*3ae60*/  LDL.LU R48, [R1+0x108] ;  /* 0x0001080001307983 */ /* 0x001ea80000300800 */
[----:B---3--:R0:W-:Y:S04]  /*3ae70*/  STS.U8 [R46+UR4+0x980], R50 ;  /* 0x000980322e007988 */ /* 0x0081e80008000004 */
[----:B0-----:R-:W3:Y:S04]  /*3ae80*/  LDL.LU R50, [R1+0x104] ;  /* 0x0001040001327983 */ /* 0x001ee80000300800 */
[----:B----4-:R0:W-:Y:S04]  /*3ae90*/  STS.U8 [R46+UR4+0x9e0], R40 ;  /* 0x0009e0282e007988 */ /* 0x0101e80008000004 */
[----:B------:R1:W-:Y:S04]  /*3aea0*/  STS.U8 [R46+UR4+0x9c0], R42 ;  /* 0x0009c02a2e007988 */ /* 0x0003e80008000004 */
[----:B------:R-:W-:Y:S04]  /*3aeb0*/  STS.U8 [R46+UR4+0xac0], R54 ;  /* 0x000ac0362e007988 */ /* 0x000fe80008000004 */
[----:B------:R-:W-:Y:S04]  /*3aec0*/  STS.U8 [R46+UR4+0xae0], R55 ;  /* 0x000ae0372e007988 */ /* 0x000fe80008000004 */
[----:B------:R-:W-:Y:S04]  /*3aed0*/  STS.U8 [R46+UR4+0xa80], R53 ;  /* 0x000a80352e007988 */ /* 0x000fe80008000004 */
[----:B------:R-:W-:Y:S04]  /*3aee0*/  STS.U8 [R46+UR4+0xaa0], R52 ;  /* 0x000aa0342e007988 */ /* 0x000fe80008000004 */
[----:B0-----:R-:W4:Y:S04]  /*3aef0*/  LDL.LU R40, [R1+0x100] ;  /* 0x0001000001287983 */ /* 0x001f280000300800 */
[----:B-1----:R-:W4:Y:S04]  /*3af00*/  LDL.LU R42, [R1+0xec] ;  /* 0x0000ec00012a7983 */ /* 0x002f280000300800 */
        /* <DEDUP_REMOVED lines=21> */
[----:B--2---:R0:W-:Y:S04]  /*3b060*/  STS.U8 [R46+UR4+0x10a0], R48 ;  /* 0x0010a0302e007988 */ /* 0x0041e80008000004 */
[----:B0-----:R-:W2:Y:S04]  /*3b070*/  LDL.LU R48, [R1+0xe8] ;  /* 0x0000e80001307983 */ /* 0x001ea80000300800 */
[----:B---3--:R0:W-:Y:S04]  /*3b080*/  STS.U8 [R46+UR4+0x10c0], R50 ;  /* 0x0010c0322e007988 */ /* 0x0081e80008000004 */
[----:B0-----:R-:W3:Y:S04]  /*3b090*/  LDL.LU R50, [R1+0xe4] ;  /* 0x0000e40001327983 */ /* 0x001ee80000300800 */
[----:B----4-:R0:W-:Y:S04]  /*3b0a0*/  STS.U8 [R46+UR4+0x10e0], R40 ;  /* 0x0010e0282e007988 */ /* 0x0101e80008000004 */
        /* <DEDUP_REMOVED lines=31> */
[----:B0-----:R-:W3:Y:S04]  /*3b2a0*/  LDL.LU R50, [R1] ;  /* 0x0000000001327983 */ /* 0x001ee80000300800 */
        /* <DEDUP_REMOVED lines=29> */
[----:B0-----:R-:W4:Y:S04]  /*3b480*/  LDL.LU R32, [R1+0x4d4] ;  /* 0x0004d40001207983 */ /* 0x001f280000300800 */
[----:B-1----:R-:W4:Y:S04]  /*3b490*/  LDL.LU R34, [R1+0x4d0] ;  /* 0x0004d00001227983 */ /* 0x002f280000300800 */
[----:B------:R-:W4:Y:S04]  /*3b4a0*/  LDL.LU R44, [R1+0x4cc] ;  /* 0x0004cc00012c7983 */ /* 0x000f280000300800 */
[----:B--2---:R0:W-:Y:S04]  /*3b4b0*/  STS.U8 [R46+UR4+0x18c0], R48 ;  /* 0x0018c0302e007988 */ /* 0x0041e80008000004 */
[----:B0-----:R-:W2:Y:S04]  /*3b4c0*/  LDL.LU R48, [R1+0x4d8] ;  /* 0x0004d80001307983 */ /* 0x001ea80000300800 */
[----:B---3--:R0:W-:Y:S02]  /*3b4d0*/  STS.U8 [R46+UR4+0x18e0], R50 ;  /* 0x0018e0322e007988 */ /* 0x0081e40008000004 */
[----:B0-----:R-:W0:Y:S02]  /*3b4e0*/  S2R R50, SR_TID.X ;  /* 0x0000000000327919 */ /* 0x001e240000002100 */
        /* <DEDUP_REMOVED lines=27> */
[C---:B0-----:R-:W-:Y:S01]  /*3b6a0*/  LOP3.LUT R16, R50.reuse, 0x7, RZ, 0xc0, !PT ;  /* 0x0000000732107812 */ /* 0x041fe200078ec0ff */
[----:B------:R-:W-:-:S04]  /*3b6b0*/  IMAD.SHL.U32 R17, R50, 0x2, RZ ;  /* 0x0000000232117824 */ /* 0x000fc800078e00ff */
[----:B------:R-:W-:-:S05]  /*3b6c0*/  IMAD R16, R16, 0x90, RZ ;  /* 0x0000009010107824 */ /* 0x000fca00078e02ff */
[----:B------:R-:W-:Y:S01]  /*3b6d0*/  LOP3.LUT R16, R16, 0x30, R17, 0x78, !PT ;  /* 0x0000003010107812 */ /* 0x000fe200078e7811 */
[----:B------:R-:W-:Y:S01]  /*3b6e0*/  IMAD R3, R31, 0x100, R30 ;  /* 0x000001001f037824 */ /* 0x000fe200078e021e */
[----:B--2---:R-:W-:Y:S01]  /*3b6f0*/  STS.U8 [R46+UR4+0x1f80], R48 ;  /* 0x001f80302e007988 */ /* 0x004fe20008000004 */
[----:B------:R-:W-:Y:S06]  /*3b700*/  BAR.SYNC.DEFER_BLOCKING 0x0 ;  /* 0x0000000000007b1d */ /* 0x000fec0000010000 */
[----:B------:R-:W0:Y:S04]  /*3b710*/  LDSM.16.M88.4 R4, [R16+UR4] ;  /* 0x000000041004783b */ /* 0x000e280008000200 */
[----:B------:R-:W-:Y:S04]  /*3b720*/  LDSM.16.M88.4 R8, [R16+UR4+0x800] ;  /* 0x000800041008783b */ /* 0x000fe80008000200 */
[----:B------:R-:W-:Y:S04]  /*3b730*/  LDSM.16.M88.4 R12, [R16+UR4+0xc00] ;  /* 0x000c0004100c783b */ /* 0x000fe80008000200 */
[----:B------:R-:W-:Y:S04]  /*3b740*/  LDSM.16.M88.4 R28, [R16+UR4+0x1400] ;  /* 0x00140004101c783b */ /* 0x000fe80008000200 */
[----:B0-----:R-:W-:Y:S01]  /*3b750*/  STL.64 [R1+0x4c0], R4 ;  /* 0x0004c00401007387 */ /* 0x001fe20000100a00 */
[----:B------:R-:W-:-:S03]  /*3b760*/  IMAD.MOV.U32 R23, RZ, RZ, R4 ;  /* 0x000000ffff177224 */ /* 0x000fc600078e0004 */
[----:B------:R-:W-:Y:S01]  /*3b770*/  STL.64 [R1+0x4c8], R6 ;  /* 0x0004c80601007387 */ /* 0x000fe20000100a00 */
[----:B------:R-:W-:-:S03]  /*3b780*/  IMAD.MOV.U32 R22, RZ, RZ, R5 ;  /* 0x000000ffff167224 */ /* 0x000fc600078e0005 */
[----:B------:R-:W0:Y:S04]  /*3b790*/  LDSM.16.M88.4 R4, [R16+UR4+0x400] ;  /* 0x000400041004783b */ /* 0x000e280008000200 */
[----:B0-----:R-:W-:Y:S04]  /*3b7a0*/  STL.64 [R1+0x4f0], R4 ;  /* 0x0004f00401007387 */ /* 0x001fe80000100a00 */
[----:B------:R0:W-:Y:S04]  /*3b7b0*/  STL.64 [R1+0x4f8], R6 ;  /* 0x0004f80601007387 */ /* 0x0001e80000100a00 */
[----:B------:R1:W-:Y:S04]  /*3b7c0*/  STL.64 [R1+0x510], R8 ;  /* 0x0005100801007387 */ /* 0x0003e80000100a00 */
[----:B------:R-:W-:Y:S04]  /*3b7d0*/  STL.64 [R1+0x518], R10 ;  /* 0x0005180a01007387 */ /* 0x000fe80000100a00 */
[----:B------:R-:W-:Y:S04]  /*3b7e0*/  STL.64 [R1+0x530], R12 ;  /* 0x0005300c01007387 */ /* 0x000fe80000100a00 */
[----:B------:R-:W-:Y:S01]  /*3b7f0*/  STL.64 [R1+0x538], R14 ;  /* 0x0005380e01007387 */ /* 0x000fe20000100a00 */
[----:B0-----:R-:W-:-:S02]  /*3b800*/  IMAD.MOV.U32 R6, RZ, RZ, R8 ;  /* 0x000000ffff067224 */ /* 0x001fc400078e0008 */
[----:B------:R-:W-:Y:S02]  /*3b810*/  IMAD.MOV.U32 R7, RZ, RZ, R9 ;  /* 0x000000ffff077224 */ /* 0x000fe400078e0009 */
[----:B-1----:R-:W-:Y:S02]  /*3b820*/  IMAD.MOV.U32 R8, RZ, RZ, R12 ;  /* 0x000000ffff087224 */ /* 0x002fe400078e000c */
[----:B------:R-:W-:Y:S02]  /*3b830*/  IMAD.MOV.U32 R9, RZ, RZ, R13 ;  /* 0x000000ffff097224 */ /* 0x000fe400078e000d */
[----:B------:R-:W0:Y:S04]  /*3b840*/  LDSM.16.M88.4 R12, [R16+UR4+0x1000] ;  /* 0x00100004100c783b */ /* 0x000e280008000200 */
[----:B0-----:R0:W-:Y:S04]  /*3b850*/  STL.64 [R1+0x4d0], R12 ;  /* 0x0004d00c01007387 */ /* 0x0011e80000100a00 */
[----:B------:R-:W-:Y:S01]  /*3b860*/  STL.64 [R1+0x4d8], R14 ;  /* 0x0004d80e01007387 */ /* 0x000fe20000100a00 */
[----:B------:R-:W-:-:S02]  /*3b870*/  IMAD.MOV.U32 R10, RZ, RZ, R12 ;  /* 0x000000ffff0a7224 */ /* 0x000fc400078e000c */
[----:B------:R-:W-:Y:S01]  /*3b880*/  IMAD.MOV.U32 R11, RZ, RZ, R13 ;  /* 0x000000ffff0b7224 */ /* 0x000fe200078e000d */
[----:B------:R-:W-:Y:S04]  /*3b890*/  STL.64 [R1+0x4e0], R28 ;  /* 0x0004e01c01007387 */ /* 0x000fe80000100a00 */
[----:B------:R-:W-:Y:S01]  /*3b8a0*/  STL.64 [R1+0x4e8], R30 ;  /* 0x0004e81e01007387 */ /* 0x000fe20000100a00 */
[----:B0-----:R-:W-:Y:S02]  /*3b8b0*/  IMAD.MOV.U32 R12, RZ, RZ, R28 ;  /* 0x000000ffff0c7224 */ /* 0x001fe400078e001c */
[----:B------:R-:W-:Y:S02]  /*3b8c0*/  IMAD.MOV.U32 R13, RZ, RZ, R29 ;  /* 0x000000ffff0d7224 */ /* 0x000fe400078e001d */
[----:B------:R-:W0:Y:S01]  /*3b8d0*/  LDSM.16.M88.4 R28, [R16+UR4+0x1800] ;  /* 0x00180004101c783b */ /* 0x000e220008000200 */
[C---:B------:R-:W-:Y:S01]  /*3b8e0*/  LOP3.LUT R20, R50.reuse, 0x7, RZ, 0xc0, !PT ;  /* 0x0000000732147812 */ /* 0x040fe200078ec0ff */
[----:B------:R-:W-:-:S04]  /*3b8f0*/  IMAD.SHL.U32 R21, R50, 0x2, RZ ;  /* 0x0000000232157824 */ /* 0x000fc800078e00ff */
[----:B------:R-:W-:Y:S01]  /*3b900*/  IMAD R20, R20, 0x90, RZ ;  /* 0x0000009014147824 */ /* 0x000fe200078e02ff */
[----:B0-----:R-:W-:Y:S01]  /*3b910*/  STL.64 [R1+0x500], R28 ;  /* 0x0005001c01007387 */ /* 0x001fe20000100a00 */
[----:B------:R-:W-:-:S03]  /*3b920*/  IMAD.MOV.U32 R14, RZ, RZ, R28 ;  /* 0x000000ffff0e7224 */ /* 0x000fc600078e001c */
[----:B------:R-:W-:Y:S01]  /*3b930*/  STL.64 [R1+0x508], R30 ;  /* 0x0005081e01007387 */ /* 0x000fe20000100a00 */
[----:B------:R-:W-:-:S03]  /*3b940*/  IMAD.MOV.U32 R15, RZ, RZ, R29 ;  /* 0x000000ffff0f7224 */ /* 0x000fc600078e001d */
[----:B------:R-:W0:Y:S01]  /*3b950*/  LDSM.16.M88.4 R28, [R16+UR4+0x1c00] ;  /* 0x001c0004101c783b */ /* 0x000e220008000200 */
[----:B------:R-:W-:-:S04]  /*3b960*/  LOP3.LUT R20, R20, 0x30, R21, 0x78, !PT ;  /* 0x0000003014147812 */ /* 0x000fc800078e7815 */
[----:B------:R-:W-:-:S05]  /*3b970*/  LOP3.LUT R20, R20, 0x40, RZ, 0x3c, !PT ;  /* 0x0000004014147812 */ /* 0x000fca00078e3cff */
[----:B------:R-:W-:Y:S04]  /*3b980*/  LDSM.16.M88.4 R36, [R20+UR4+0x400] ;  /* 0x000400041424783b */ /* 0x000fe80008000200 */
[----:B------:R-:W-:Y:S04]  /*3b990*/  LDSM.16.M88.4 R32, [R20+UR4+0x800] ;  /* 0x000800041420783b */ /* 0x000fe80008000200 */
[----:B0-----:R-:W-:Y:S01]  /*3b9a0*/  STL.64 [R1+0x520], R28 ;  /* 0x0005201c01007387 */ /* 0x001fe20000100a00 */
[----:B------:R-:W-:-:S03]  /*3b9b0*/  IMAD.MOV.U32 R16, RZ, RZ, R28 ;  /* 0x000000ffff107224 */ /* 0x000fc600078e001c */
[----:B------:R-:W-:Y:S01]  /*3b9c0*/  STL.64 [R1+0x528], R30 ;  /* 0x0005281e01007387 */ /* 0x000fe20000100a00 */
[----:B------:R-:W-:-:S03]  /*3b9d0*/  IMAD.MOV.U32 R17, RZ, RZ, R29 ;  /* 0x000000ffff117224 */ /* 0x000fc600078e001d */
[----:B------:R-:W0:Y:S01]  /*3b9e0*/  LDSM.16.M88.4 R28, [R20+UR4] ;  /* 0x00000004141c783b */ /* 0x000e220008000200 */
[----:B------:R-:W-:-:S03]  /*3b9f0*/  IMAD R2, R61, 0x100, R60 ;  /* 0x000001003d027824 */ /* 0x000fc600078e023c */
[----:B0-----:R-:W-:Y:S04]  /*3ba00*/  STL.64 [R1+0x670], R28 ;  /* 0x0006701c01007387 */ /* 0x001fe80000100a00 */
[----:B------:R-:W-:Y:S04]  /*3ba10*/  STL.64 [R1+0x678], R30 ;  /* 0x0006781e01007387 */ /* 0x000fe80000100a00 */
[----:B------:R-:W0:Y:S04]  /*3ba20*/  LDSM.16.M88.4 R28, [R20+UR4+0xc00] ;  /* 0x000c0004141c783b */ /* 0x000e280008000200 */
[----:B------:R-:W-:Y:S04]  /*3ba30*/  STL.64 [R1+0x680], R36 ;  /* 0x0006802401007387 */ /* 0x000fe80000100a00 */
[----:B------:R-:W-:Y:S04]  /*3ba40*/  STL.64 [R1+0x688], R38 ;  /* 0x0006882601007387 */ /* 0x000fe80000100a00 */
[----:B------:R-:W-:Y:S04]  /*3ba50*/  STL.64 [R1+0x690], R32 ;  /* 0x0006902001007387 */ /* 0x000fe80000100a00 */
[----:B------:R-:W-:Y:S04]  /*3ba60*/  STL.64 [R1+0x698], R34 ;  /* 0x0006982201007387 */ /* 0x000fe80000100a00 */
[----:B------:R-:W1:Y:S01]  /*3ba70*/  LDSM.16.M88.4 R36, [R20+UR4+0x1000] ;  /* 0x001000041424783b */ /* 0x000e620008000200 */
[----:B------:R-:W-:-:S02]  /*3ba80*/  F2FP.F16.E4M3.UNPACK_B R24, R3 ;  /* 0x00000003ff18723e */ /* 0x000fc400020006ff */
[----:B------:R-:W-:Y:S01]  /*3ba90*/  F2FP.F16.E4M3.UNPACK_B R27, R2 ;  /* 0x00000002ff1b723e */ /* 0x000fe200020006ff */
[----:B------:R-:W2:Y:S01]  /*3baa0*/  LDSM.16.M88.4 R32, [R20+UR4+0x1400] ;  /* 0x001400041420783b */ /* 0x000ea20008000200 */
[----:B------:R-:W-:Y:S02]  /*3bab0*/  F2FP.F16.E4M3.UNPACK_B R2, R23 ;  /* 0x00000017ff02723e */ /* 0x000fe400020006ff */
[----:B------:R-:W-:Y:S01]  /*3bac0*/  F2FP.F16.E4M3.UNPACK_B R3, R22 ;  /* 0x00000016ff03723e */ /* 0x000fe200020006ff */
[----:B0-----:R-:W-:Y:S04]  /*3bad0*/  STL.64 [R1+0x6a0], R28 ;  /* 0x0006a01c01007387 */ /* 0x001fe80000100a00 */
[----:B------:R-:W-:Y:S04]  /*3bae0*/  STL.64 [R1+0x6a8], R30 ;  /* 0x0006a81e01007387 */ /* 0x000fe80000100a00 */
[----:B------:R-:W-:Y:S04]  /*3baf0*/  LDSM.16.M88.4 R28, [R20+UR4+0x1800] ;  /* 0x00180004141c783b */ /* 0x000fe80008000200 */
[----:B------:R-:W0:Y:S04]  /*3bb00*/  LDSM.16.M88.4 R20, [R20+UR4+0x1c00] ;  /* 0x001c00041414783b */ /* 0x000e280008000200 */
[----:B-1----:R-:W-:Y:S04]  /*3bb10*/  STL.64 [R1+0x6b0], R36 ;  /* 0x0006b02401007387 */ /* 0x002fe80000100a00 */
[----:B------:R-:W-:Y:S04]  /*3bb20*/  STL.64 [R1+0x6b8], R38 ;  /* 0x0006b82601007387 */ /* 0x000fe80000100a00 */
[----:B--2---:R-:W-:Y:S04]  /*3bb30*/  STL.64 [R1+0x6c0], R32 ;  /* 0x0006c02001007387 */ /* 0x004fe80000100a00 */
[----:B------:R-:W-:Y:S01]  /*3bb40*/  STL.64 [R1+0x6c8], R34 ;  /* 0x0006c82201007387 */ /* 0x000fe20000100a00 */
[----:B------:R-:W-:-:S02]  /*3bb50*/  IMAD.MOV.U32 R19, RZ, RZ, R4 ;  /* 0x000000ffff137224 */ /* 0x000fc400078e0004 */
[----:B------:R-:W-:Y:S02]  /*3bb60*/  IMAD.MOV.U32 R18, RZ, RZ, R5 ;  /* 0x000000ffff127224 */ /* 0x000fe400078e0005 */
[----:B------:R-:W-:Y:S02]  /*3bb70*/  IMAD R4, R57, 0x100, R56 ;  /* 0x0000010039047824 */ /* 0x000fe400078e0238 */
[----:B------:R-:W-:-:S03]  /*3bb80*/  IMAD R5, R59, 0x100, R58 ;  /* 0x000001003b057824 */ /* 0x000fc600078e023a */
[----:B------:R-:W-:Y:S02]  /*3bb90*/  F2FP.F16.E4M3.UNPACK_B R25, R4 ;  /* 0x00000004ff19723e */ /* 0x000fe400020006ff */
[----:B------:R-:W-:Y:S01]  /*3bba0*/  F2FP.F16.E4M3.UNPACK_B R26, R5 ;  /* 0x00000005ff1a723e */ /* 0x000fe200020006ff */
[----:B0-----:R0:W-:Y:S04]  /*3bbb0*/  STL.64 [R1+0x6e0], R20 ;  /* 0x0006e01401007387 */ /* 0x0011e80000100a00 */
[----:B------:R-:W-:Y:S04]  /*3bbc0*/  STL.64 [R1+0x6d0], R28 ;  /* 0x0006d01c01007387 */ /* 0x000fe80000100a00 */
[----:B------:R-:W-:Y:S04]  /*3bbd0*/  STL.64 [R1+0x6d8], R30 ;  /* 0x0006d81e01007387 */ /* 0x000fe80000100a00 */
[----:B------:R1:W-:Y:S04]  /*3bbe0*/  STL.64 [R1+0x6e8], R22 ;  /* 0x0006e81601007387 */ /* 0x0003e80000100a00 */
[----:B0-----:R-:W2:Y:S04]  /*3bbf0*/  LDL.LU.64 R20, [R1+0x350] ;  /* 0x0003500001147983 */ /* 0x001ea80000300a00 */
[----:B-1----:R-:W2:Y:S04]  /*3bc00*/  LDL.LU.64 R22, [R1+0x358] ;  /* 0x0003580001167983 */ /* 0x002ea80000300a00 */
[----:B------:R-:W3:Y:S04]  /*3bc10*/  LDL.LU.64 R36, [R1+0x340] ;  /* 0x0003400001247983 */ /* 0x000ee80000300a00 */
[----:B------:R-:W3:Y:S01]  /*3bc20*/  LDL.LU.64 R38, [R1+0x348] ;  /* 0x0003480001267983 */ /* 0x000ee20000300a00 */
[----:B------:R-:W-:-:S02]  /*3bc30*/  F2FP.F16.E4M3.UNPACK_B R4, R19 ;  /* 0x00000013ff04723e */ /* 0x000fc400020006ff */
[----:B------:R-:W-:Y:S01]  /*3bc40*/  F2FP.F16.E4M3.UNPACK_B R5, R18 ;  /* 0x00000012ff05723e */ /* 0x000fe200020006ff */
[----:B------:R-:W4:Y:S04]  /*3bc50*/  LDL.LU.64 R32, [R1+0x330] ;  /* 0x0003300001207983 */ /* 0x000f280000300a00 */
[----:B------:R-:W4:Y:S04]  /*3bc60*/  LDL.LU.64 R34, [R1+0x338] ;  /* 0x0003380001227983 */ /* 0x000f280000300a00 */
[----:B------:R-:W4:Y:S04]  /*3bc70*/  LDL.LU.64 R28, [R1+0x360] ;  /* 0x00036000011c7983 */ /* 0x000f280000300a00 */
[----:B------:R-:W4:Y:S04]  /*3bc80*/  LDL.LU.64 R30, [R1+0x368] ;  /* 0x00036800011e7983 */ /* 0x000f280000300a00 */
[----:B------:R-:W4:Y:S04]  /*3bc90*/  LDL.LU.64 R40, [R1+0x3f0] ;  /* 0x0003f00001287983 */ /* 0x000f280000300a00 */
[----:B------:R-:W4:Y:S01]  /*3bca0*/  LDL.LU.64 R42, [R1+0x3f8] ;  /* 0x0003f800012a7983 */ /* 0x000f220000300a00 */
[----:B------:R-:W-:-:S02]  /*3bcb0*/  F2FP.F16.E4M3.UNPACK_B R6, R6 ;  /* 0x00000006ff06723e */ /* 0x000fc400020006ff */
[----:B------:R-:W-:Y:S01]  /*3bcc0*/  F2FP.F16.E4M3.UNPACK_B R7, R7 ;  /* 0x00000007ff07723e */ /* 0x000fe200020006ff */
[----:B------:R-:W-:Y:S01]  /*3bcd0*/  STL [R1+0x2868], R0 ;  /* 0x0028680001007387 */ /* 0x000fe20000100800 */
[----:B------:R-:W-:Y:S01]  /*3bce0*/  F2FP.F16.E4M3.UNPACK_B R8, R8 ;  /* 0x00000008ff08723e */ /* 0x000fe200020006ff */
[C---:B--2---:R-:W-:Y:S08]  /*3bcf0*/  HMMA.16816.F32 R20, R24.reuse, R2, R20 ;  /* 0x000000021814723c */ /* 0x044ff00000001814 */
[----:B---3--:R-:W-:Y:S01]  /*3bd00*/  HMMA.16816.F32 R36, R24, R4, R36 ;  /* 0x000000041824723c */ /* 0x008fe20000001824 */
[----:B------:R-:W-:-:S02]  /*3bd10*/  F2FP.F16.E4M3.UNPACK_B R9, R9 ;  /* 0x00000009ff09723e */ /* 0x000fc400020006ff */
[----:B------:R-:W-:Y:S02]  /*3bd20*/  F2FP.F16.E4M3.UNPACK_B R10, R10 ;  /* 0x0000000aff0a723e */ /* 0x000fe400020006ff */
[----:B------:R-:W-:-:S03]  /*3bd30*/  F2FP.F16.E4M3.UNPACK_B R11, R11 ;  /* 0x0000000bff0b723e */ /* 0x000fc600020006ff */
[C---:B----4-:R-:W-:Y:S03]  /*3bd40*/  HMMA.16816.F32 R32, R24.reuse, R6, R32 ;  /* 0x000000061820723c */ /* 0x050fe60000001820 */
[----:B------:R-:W-:Y:S04]  /*3bd50*/  STL [R1+0x34d4], R20 ;  /* 0x0034d41401007387 */ /* 0x000fe80000100800 */
[----:B------:R-:W-:Y:S04]  /*3bd60*/  STL [R1+0x34d0], R21 ;  /* 0x0034d01501007387 */ /* 0x000fe80000100800 */
[----:B------:R-:W-:Y:S04]  /*3bd70*/  STL [R1+0x34cc], R22 ;  /* 0x0034cc1601007387 */ /* 0x000fe80000100800 */
[----:B------:R-:W-:Y:S04]  /*3bd80*/  STL [R1+0x34c8], R23 ;  /* 0x0034c81701007387 */ /* 0x000fe80000100800 */
[----:B------:R-:W-:Y:S04]  /*3bd90*/  STL.64 [R1+0x34e0], R38 ;  /* 0x0034e02601007387 */ /* 0x000fe80000100a00 */
[----:B------:R0:W-:Y:S04]  /*3bda0*/  STL.64 [R1+0x34d8], R36 ;  /* 0x0034d82401007387 */ /* 0x0001e80000100a00 */
[----:B0-----:R-:W2:Y:S04]  /*3bdb0*/  LDL.LU.64 R36, [R1+0x410] ;  /* 0x0004100001247983 */ /* 0x001ea80000300a00 */
[----:B------:R-:W2:Y:S01]  /*3bdc0*/  LDL.LU.64 R38, [R1+0x418] ;  /* 0x0004180001267983 */ /* 0x000ea20000300a00 */
[----:B------:R-:W-:Y:S01]  /*3bdd0*/  HMMA.16816.F32 R28, R24, R8, R28 ;  /* 0x00000008181c723c */ /* 0x000fe2000000181c */
[----:B------:R-:W-:-:S02]  /*3bde0*/  F2FP.F16.E4M3.UNPACK_B R12, R12 ;  /* 0x0000000cff0c723e */ /* 0x000fc400020006ff */
[----:B------:R-:W-:Y:S01]  /*3bdf0*/  F2FP.F16.E4M3.UNPACK_B R13, R13 ;  /* 0x0000000dff0d723e */ /* 0x000fe200020006ff */
[----:B------:R-:W-:Y:S04]  /*3be00*/  STL.64 [R1+0x35a0], R6 ;  /* 0x0035a00601007387 */ /* 0x000fe80000100a00 */
[C---:B------:R-:W-:Y:S01]  /*3be10*/  HMMA.16816.F32 R56, R24.reuse, R10, R40 ;  /* 0x0000000a1838723c */ /* 0x040fe20000001828 */
[----:B------:R2:W-:Y:S04]  /*3be20*/  STL.64 [R1+0x3598], R4 ;  /* 0x0035980401007387 */ /* 0x0005e80000100a00 */
[----:B------:R-:W-:Y:S04]  /*3be30*/  STL [R1+0x34c4], R32 ;  /* 0x0034c42001007387 */ /* 0x000fe80000100800 */
[----:B------:R-:W-:Y:S04]  /*3be40*/  STL [R1+0x34c0], R33 ;  /* 0x0034c02101007387 */ /* 0x000fe80000100800 */
[----:B------:R-:W-:Y:S04]  /*3be50*/  STL [R1+0x34bc], R34 ;  /* 0x0034bc2201007387 */ /* 0x000fe80000100800 */
[----:B------:R-:W-:Y:S04]  /*3be60*/  STL [R1+0x34b8], R35 ;  /* 0x0034b82301007387 */ /* 0x000fe80000100800 */
[----:B------:R-:W3:Y:S04]  /*3be70*/  LDL.LU.64 R20, [R1+0x7d0] ;  /* 0x0007d00001147983 */ /* 0x000ee80000300a00 */
[----:B------:R-:W3:Y:S04]  /*3be80*/  LDL.LU.64 R22, [R1+0x7d8] ;  /* 0x0007d80001167983 */ /* 0x000ee80000300a00 */
[----:B------:R0:W-:Y:S04]  /*3be90*/  STL [R1+0x34b4], R30 ;  /* 0x0034b41e01007387 */ /* 0x0001e80000100800 */
[----:B------:R1:W-:Y:S04]  /*3bea0*/  STL [R1+0x34b0], R31 ;  /* 0x0034b01f01007387 */ /* 0x0003e80000100800 */
[----:B------:R-:W-:Y:S04]  /*3beb0*/  STL.64 [R1+0x3580], R10 ;  /* 0x0035800a01007387 */ /* 0x000fe80000100a00 */
[----:B------:R-:W-:Y:S04]  /*3bec0*/  STL.64 [R1+0x3578], R8 ;  /* 0x0035780801007387 */ /* 0x000fe80000100a00 */
[----:B------:R4:W-:Y:S04]  /*3bed0*/  STL [R1+0x34ac], R58 ;  /* 0x0034ac3a01007387 */ /* 0x0009e80000100800 */
[----:B------:R0:W-:Y:S04]  /*3bee0*/  STL [R1+0x34a8], R59 ;  /* 0x0034a83b01007387 */ /* 0x0001e80000100800 */
[----:B------:R-:W3:Y:S04]  /*3bef0*/  LDL.LU R47, [R1+0x188] ;  /* 0x00018800012f7983 */ /* 0x000ee80000300800 */
[----:B------:R-:W3:Y:S04]  /*3bf00*/  LDL.LU R19, [R1+0x184] ;  /* 0x0001840001137983 */ /* 0x000ee80000300800 */
[----:B------:R-:W3:Y:S04]  /*3bf10*/  LDL.LU R45, [R1+0x198] ;  /* 0x00019800012d7983 */ /* 0x000ee80000300800 */
[----:B------:R-:W3:Y:S04]  /*3bf20*/  LDL.LU R18, [R1+0x194] ;  /* 0x0001940001127983 */ /* 0x000ee80000300800 */
[----:B------:R-:W3:Y:S04]  /*3bf30*/  LDL.LU R40, [R1+0x1a8] ;  /* 0x0001a80001287983 */ /* 0x000ee80000300800 */
[----:B------:R-:W3:Y:S04]  /*3bf40*/  LDL.LU R42, [R1+0x1a0] ;  /* 0x0001a000012a7983 */ /* 0x000ee80000300800 */
[----:B------:R-:W3:Y:S04]  /*3bf50*/  LDL.LU R54, [R1+0x1b4] ;  /* 0x0001b40001367983 */ /* 0x000ee80000300800 */
[----:B------:R-:W3:Y:S01]  /*3bf60*/  LDL.LU R41, [R1+0x1b0] ;  /* 0x0001b00001297983 */ /* 0x000ee20000300800 */
[----:B------:R-:W-:Y:S01]  /*3bf70*/  F2FP.F16.E4M3.UNPACK_B R14, R14 ;  /* 0x0000000eff0e723e */ /* 0x000fe200020006ff */
[----:B--2---:R-:W-:-:S15]  /*3bf80*/  HMMA.16816.F32 R4, R24, R12, R36 ;  /* 0x0000000c1804723c */ /* 0x004fde0000001824 */
[----:B------:R-:W-:-:S04]  /*3bf90*/  NOP ;  /* 0x0000000000007918 */ /* 0x000fc80000000000 */
[----:B0-----:R-:W-:Y:S02]  /*3bfa0*/  IMAD.MOV.U32 R30, RZ, RZ, R4 ;  /* 0x000000ffff1e7224 */ /* 0x001fe400078e0004 */
[----:B-1----:R-:W-:Y:S02]  /*3bfb0*/  IMAD.MOV.U32 R31, RZ, RZ, R5 ;  /* 0x000000ffff1f7224 */ /* 0x002fe400078e0005 */
[----:B----4-:R-:W-:Y:S01]  /*3bfc0*/  IMAD.MOV.U32 R58, RZ, RZ, R6 ;  /* 0x000000ffff3a7224 */ /* 0x010fe200078e0006 */
[----:B------:R-:W2:Y:S01]  /*3bfd0*/  LDL.LU.64 R4, [R1+0x840] ;  /* 0x0008400001047983 */ /* 0x000ea20000300a00 */
[----:B------:R-:W-:-:S03]  /*3bfe0*/  IMAD.MOV.U32 R59, RZ, RZ, R7 ;  /* 0x000000ffff3b7224 */ /* 0x000fc600078e0007 */
[----:B------:R-:W2:Y:S01]  /*3bff0*/  LDL.LU.64 R6, [R1+0x848] ;  /* 0x0008480001067983 */ /* 0x000ea20000300a00 */
[----:B------:R-:W-:Y:S02]  /*3c000*/  F2FP.F16.E4M3.UNPACK_B R15, R15 ;  /* 0x0000000fff0f723e */ /* 0x000fe400020006ff */
[----:B------:R-:W-:Y:S02]  /*3c010*/  F2FP.F16.E4M3.UNPACK_B R16, R16 ;  /* 0x00000010ff10723e */ /* 0x000fe400020006ff */
[----:B------:R-:W-:-:S03]  /*3c020*/  F2FP.F16.E4M3.UNPACK_B R17, R17 ;  /* 0x00000011ff11723e */ /* 0x000fc600020006ff */
[----:B---3--:R-:W-:Y:S01]  /*3c030*/  HMMA.16816.F32 R8, R24, R14, R20 ;  /* 0x0000000e1808723c */ /* 0x008fe20000001814 */
[----:B------:R-:W-:Y:S04]  /*3c040*/  STL.64 [R1+0x3500], R58 ;  /* 0x0035003a01007387 */ /* 0x000fe80000100a00 */
[----:B------:R-:W-:Y:S04]  /*3c050*/  STL.64 [R1+0x34f8], R56 ;  /* 0x0034f83801007387 */ /* 0x000fe80000100a00 */
[----:B------:R-:W-:Y:S04]  /*3c060*/  STL.64 [R1+0x34f0], R30 ;  /* 0x0034f01e01007387 */ /* 0x000fe80000100a00 */
[----:B------:R-:W-:Y:S04]  /*3c070*/  STL.64 [R1+0x34e8], R28 ;  /* 0x0034e81c01007387 */ /* 0x000fe80000100a00 */
[----:B------:R-:W-:Y:S04]  /*3c080*/  STL.64 [R1+0x3590], R14 ;  /* 0x0035900e01007387 */ /* 0x000fe80000100a00 */
[----:B------:R0:W-:Y:S01]  /*3c090*/  STL.64 [R1+0x3588], R12 ;  /* 0x0035880c01007387 */ /* 0x0001e20000100a00 */
[----:B------:R-:W-:-:S03]  /*3c0a0*/  IMAD.MOV.U32 R34, RZ, RZ, R10 ;  /* 0x000000ffff227224 */ /* 0x000fc600078e000a */
[----:B------:R-:W3:Y:S01]  /*3c0b0*/  LDL.LU R55, [R1+0x254] ;  /* 0x0002540001377983 */ /* 0x000ee20000300800 */
[----:B------:R-:W-:-:S03]  /*3c0c0*/  IMAD.MOV.U32 R35, RZ, RZ, R11 ;  /* 0x000000ffff237224 */ /* 0x000fc600078e000b */
[----:B------:R-:W3:Y:S01]  /*3c0d0*/  LDL.LU R53, [R1+0x250] ;  /* 0x0002500001357983 */ /* 0x000ee20000300800 */
[----:B------:R-:W-:-:S03]  /*3c0e0*/  IMAD.MOV.U32 R32, RZ, RZ, R8 ;  /* 0x000000ffff207224 */ /* 0x000fc600078e0008 */
[----:B------:R-:W4:Y:S01]  /*3c0f0*/  LDL.LU R52, [R1+0x850] ;  /* 0x0008500001347983 */ /* 0x000f220000300800 */
[----:B------:R-:W-:-:S03]  /*3c100*/  IMAD.MOV.U32 R33, RZ, RZ, R9 ;  /* 0x000000ffff217224 */ /* 0x000fc600078e0009 */
[----:B------:R-:W4:Y:S04]  /*3c110*/  LDL.LU R43, [R1+0x3ec] ;  /* 0x0003ec00012b7983 */ /* 0x000f280000300800 */
[----:B------:R-:W3:Y:S04]  /*3c120*/  LDL.LU R44, [R1+0x858] ;  /* 0x00085800012c7983 */ /* 0x000ee80000300800 */
[----:B------:R-:W3:Y:S04]  /*3c130*/  LDL.LU R46, [R1+0x854] ;  /* 0x00085400012e7983 */ /* 0x000ee80000300800 */
[----:B------:R-:W3:Y:S04]  /*3c140*/  LDL.LU R48, [R1+0x860] ;  /* 0x0008600001307983 */ /* 0x000ee80000300800 */
[----:B------:R-:W3:Y:S04]  /*3c150*/  LDL.LU R50, [R1+0x85c] ;  /* 0x00085c0001327983 */ /* 0x000ee80000300800 */
[----:B------:R-:W-:Y:S04]  /*3c160*/  STL.64 [R1+0x3510], R34 ;  /* 0x0035102201007387 */ /* 0x000fe80000100a00 */
[----:B------:R1:W-:Y:S01]  /*3c170*/  STL.64 [R1+0x3508], R32 ;  /* 0x0035082001007387 */ /* 0x0003e20000100a00 */
[----:B--2---:R-:W-:-:S15]  /*3c180*/  HMMA.16816.F32 R4, R24, R16, R4 ;  /* 0x000000101804723c */ /* 0x004fde0000001804 */
[----:B------:R-:W-:-:S04]  /*3c190*/  NOP ;  /* 0x0000000000007918 */ /* 0x000fc80000000000 */
[----:B------:R-:W-:Y:S02]  /*3c1a0*/  IMAD.MOV.U32 R20, RZ, RZ, R4 ;  /* 0x000000ffff147224 */ /* 0x000fe400078e0004 */
[----:B------:R-:W-:Y:S02]  /*3c1b0*/  IMAD.MOV.U32 R21, RZ, RZ, R5 ;  /* 0x000000ffff157224 */ /* 0x000fe400078e0005 */
[----:B------:R-:W-:Y:S01]  /*3c1c0*/  IMAD.MOV.U32 R22, RZ, RZ, R6 ;  /* 0x000000ffff167224 */ /* 0x000fe200078e0006 */
[----:B------:R-:W2:Y:S01]  /*3c1d0*/  LDL.LU.64 R4, [R1+0x7c0] ;  /* 0x0007c00001047983 */ /* 0x000ea20000300a00 */
[----:B------:R-:W-:-:S03]  /*3c1e0*/  IMAD.MOV.U32 R23, RZ, RZ, R7 ;  /* 0x000000ffff177224 */ /* 0x000fc600078e0007 */
[----:B------:R-:W2:Y:S01]  /*3c1f0*/  LDL.LU.64 R6, [R1+0x7c8] ;  /* 0x0007c80001067983 */ /* 0x000ea20000300a00 */
[----:B------:R-:W-:Y:S02]  /*3c200*/  IMAD R19, R19, 0x100, R47 ;  /* 0x0000010013137824 */ /* 0x000fe400078e022f */
[----:B------:R-:W-:Y:S01]  /*3c210*/  IMAD R18, R18, 0x100, R45 ;  /* 0x0000010012127824 */ /* 0x000fe200078e022d */
[----:B0-----:R-:W3:Y:S01]  /*3c220*/  LDL.LU.64 R12, [R1+0x7b0] ;  /* 0x0007b000010c7983 */ /* 0x001ee20000300a00 */
[----:B------:R-:W-:Y:S02]  /*3c230*/  IMAD R40, R42, 0x100, R40 ;  /* 0x000001002a287824 */ /* 0x000fe400078e0228 */
[----:B------:R-:W-:Y:S01]  /*3c240*/  IMAD R41, R41, 0x100, R54 ;  /* 0x0000010029297824 */ /* 0x000fe200078e0236 */
[----:B------:R-:W-:Y:S01]  /*3c250*/  F2FP.F16.E4M3.UNPACK_B R24, R19 ;  /* 0x00000013ff18723e */ /* 0x000fe200020006ff */
[----:B------:R-:W3:Y:S01]  /*3c260*/  LDL.LU.64 R14, [R1+0x7b8] ;  /* 0x0007b800010e7983 */ /* 0x000ee20000300a00 */
[----:B------:R-:W-:-:S02]  /*3c270*/  F2FP.F16.E4M3.UNPACK_B R25, R18 ;  /* 0x00000012ff19723e */ /* 0x000fc400020006ff */
[----:B------:R-:W-:Y:S01]  /*3c280*/  F2FP.F16.E4M3.UNPACK_B R26, R40 ;  /* 0x00000028ff1a723e */ /* 0x000fe200020006ff */
[----:B------:R-:W3:Y:S01]  /*3c290*/  LDL.LU.64 R8, [R1+0x7a0] ;  /* 0x0007a00001087983 */ /* 0x000ee20000300a00 */
[----:B------:R-:W-:-:S03]  /*3c2a0*/  F2FP.F16.E4M3.UNPACK_B R27, R41 ;  /* 0x00000029ff1b723e */ /* 0x000fc600020006ff */
[----:B------:R-:W3:Y:S04]  /*3c2b0*/  LDL.LU.64 R10, [R1+0x7a8] ;  /* 0x0007a800010a7983 */ /* 0x000ee80000300a00 */
[----:B------:R-:W3:Y:S04]  /*3c2c0*/  LDL.LU.64 R56, [R1+0x780] ;  /* 0x0007800001387983 */ /* 0x000ee80000300a00 */
[----:B------:R-:W3:Y:S04]  /*3c2d0*/  LDL.LU.64 R58, [R1+0x788] ;  /* 0x00078800013a7983 */ /* 0x000ee80000300a00 */
[----:B------:R-:W3:Y:S04]  /*3c2e0*/  LDL.LU.64 R36, [R1+0x770] ;  /* 0x0007700001247983 */ /* 0x000ee80000300a00 */
[----:B------:R-:W3:Y:S04]  /*3c2f0*/  LDL.LU.64 R38, [R1+0x778] ;  /* 0x0007780001267983 */ /* 0x000ee80000300a00 */
[----:B-1----:R-:W3:Y:S04]  /*3c300*/  LDL.LU.64 R32, [R1+0x760] ;  /* 0x0007600001207983 */ /* 0x002ee80000300a00 */
[----:B------:R-:W3:Y:S04]  /*3c310*/  LDL.LU.64 R34, [R1+0x768] ;  /* 0x0007680001227983 */ /* 0x000ee80000300a00 */
[----:B------:R-:W3:Y:S04]  /*3c320*/  LDL.LU.64 R28, [R1+0x830] ;  /* 0x00083000011c7983 */ /* 0x000ee80000300a00 */
[----:B------:R-:W3:Y:S04]  /*3c330*/  LDL.LU.64 R30, [R1+0x838] ;  /* 0x00083800011e7983 */ /* 0x000ee80000300a00 */
[----:B------:R-:W-:Y:S04]  /*3c340*/  STL.64 [R1+0x3520], R22 ;  /* 0x0035201601007387 */ /* 0x000fe80000100a00 */
[----:B------:R0:W-:Y:S04]  /*3c350*/  STL.64 [R1+0x3518], R20 ;  /* 0x0035181401007387 */ /* 0x0001e80000100a00 */
[----:B0-----:R-:W3:Y:S04]  /*3c360*/  LDL.LU.64 R20, [R1+0x790] ;  /* 0x0007900001147983 */ /* 0x001ee80000300a00 */
[----:B------:R-:W3:Y:S01]  /*3c370*/  LDL.LU.64 R22, [R1+0x798] ;  /* 0x0007980001167983 */ /* 0x000ee20000300a00 */
[----:B--2---:R-:W-:-:S15]  /*3c380*/  HMMA.16816.F32 R4, R24, R2, R4 ;  /* 0x000000021804723c */ /* 0x004fde0000001804 */
[----:B------:R-:W-:-:S04]  /*3c390*/  NOP ;  /* 0x0000000000007918 */ /* 0x000fc80000000000 */
[----:B------:R-:W-:Y:S04]  /*3c3a0*/  STL.64 [R1+0xb0], R4 ;  /* 0x0000b00401007387 */ /* 0x000fe80000100a00 */
[----:B------:R0:W-:Y:S04]  /*3c3b0*/  STL.64 [R1+0xb8], R6 ;  /* 0x0000b80601007387 */ /* 0x0001e80000100a00 */
[----:B0-----:R-:W3:Y:S04]  /*3c3c0*/  LDL.LU.64 R6, [R1+0x35a0] ;  /* 0x0035a00001067983 */ /* 0x001ee80000300a00 */
[----:B------:R-:W2:Y:S01]  /*3c3d0*/  LDL.LU.64 R4, [R1+0x3598] ;  /* 0x0035980001047983 */ /* 0x000ea20000300a00 */
[C---:B---3--:R-:W-:Y:S08]  /*3c3e0*/  HMMA.16816.F32 R8, R24.reuse, R6, R8 ;  /* 0x000000061808723c */ /* 0x048ff00000001808 */
[----:B--2---:R-:W-:-:S15]  /*3c3f0*/  HMMA.16816.F32 R12, R24, R4, R12 ;  /* 0x00000004180c723c */ /* 0x004fde000000180c */
[----:B------:R-:W-:-:S04]  /*3c400*/  NOP ;  /* 0x0000000000007918 */ /* 0x000fc80000000000 */
[----:B------:R-:W-:Y:S04]  /*3c410*/  STL.64 [R1+0xa0], R12 ;  /* 0x0000a00c01007387 */ /* 0x000fe80000100a00 */
[----:B------:R0:W-:Y:S04]  /*3c420*/  STL.64 [R1+0xa8], R14 ;  /* 0x0000a80e01007387 */ /* 0x0001e80000100a00 */
[----:B0-----:R-:W2:Y:S04]  /*3c430*/  LDL.LU.64 R14, [R1+0x3590] ;  /* 0x00359000010e7983 */ /* 0x001ea80000300a00 */
[----:B------:R-:W3:Y:S04]  /*3c440*/  LDL.LU.64 R12, [R1+0x3588] ;  /* 0x00358800010c7983 */ /* 0x000ee80000300a00 */
[----:B------:R-:W-:Y:S04]  /*3c450*/  STL.64 [R1+0x90], R8 ;  /* 0x0000900801007387 */ /* 0x000fe80000100a00 */
[----:B------:R0:W-:Y:S04]  /*3c460*/  STL.64 [R1+0x98], R10 ;  /* 0x0000980a01007387 */ /* 0x0001e80000100a00 */
[----:B0-----:R-:W2:Y:S04]  /*3c470*/  LDL.LU.64 R10, [R1+0x3580] ;  /* 0x00358000010a7983 */ /* 0x001ea80000300a00 */
[----:B------:R-:W2:Y:S01]  /*3c480*/  LDL.LU.64 R8, [R1+0x3578] ;  /* 0x0035780001087983 */ /* 0x000ea20000300a00 */
[----:B------:R-:W-:Y:S01]  /*3c490*/  IMAD R42, R46, 0x100, R44 ;  /* 0x000001002e2a7824 */ /* 0x000fe200078e022c */
[C---:B---3--:R-:W-:Y:S08]  /*3c4a0*/  HMMA.16816.F32 R36, R24.reuse, R12, R36 ;  /* 0x0000000c1824723c */ /* 0x048ff00000001824 */
[C---:B--2---:R-:W-:Y:S08]  /*3c4b0*/  HMMA.16816.F32 R20, R24.reuse, R8, R20 ;  /* 0x000000081814723c */ /* 0x044ff00000001814 */
[C---:B------:R-:W-:Y:S11]  /*3c4c0*/  HMMA.16816.F32 R56, R24.reuse, R10, R56 ;  /* 0x0000000a1838723c */ /* 0x040ff60000001838 */
[----:B------:R-:W-:Y:S04]  /*3c4d0*/  STL.64 [R1+0x80], R20 ;  /* 0x0000801401007387 */ /* 0x000fe80000100a00 */
[----:B------:R0:W-:Y:S02]  /*3c4e0*/  STL.64 [R1+0x88], R22 ;  /* 0x0000881601007387 */ /* 0x0001e40000100a00 */
[C---:B0-----:R-:W-:Y:S02]  /*3c4f0*/  HMMA.16816.F32 R20, R24.reuse, R14, R32 ;  /* 0x0000000e1814723c */ /* 0x041fe40000001820 */
[----:B------:R-:W-:Y:S04]  /*3c500*/  STL.64 [R1+0x70], R56 ;  /* 0x0000703801007387 */ /* 0x000fe80000100a00 */
[----:B------:R-:W-:Y:S04]  /*3c510*/  STL.64 [R1+0x78], R58 ;  /* 0x0000783a01007387 */ /* 0x000fe80000100a00 */
[----:B------:R-:W-:Y:S04]  /*3c520*/  STL.64 [R1+0x60], R36 ;  /* 0x0000602401007387 */ /* 0x000fe80000100a00 */
[----:B------:R-:W-:Y:S05]  /*3c530*/  STL.64 [R1+0x68], R38 ;  /* 0x0000682601007387 */ /* 0x000fea0000100a00 */
[----:B------:R-:W-:Y:S04]  /*3c540*/  STL.64 [R1+0x50], R20 ;  /* 0x0000501401007387 */ /* 0x000fe80000100a00 */
[----:B------:R0:W-:Y:S04]  /*3c550*/  STL.64 [R1+0x58], R22 ;  /* 0x0000581601007387 */ /* 0x0001e80000100a00 */
[----:B------:R-:W2:Y:S04]  /*3c560*/  LDL.LU.64 R44, [R1+0x750] ;  /* 0x00075000012c7983 */ /* 0x000ea80000300a00 */
[----:B------:R-:W2:Y:S01]  /*3c570*/  LDL.LU.64 R46, [R1+0x758] ;  /* 0x00075800012e7983 */ /* 0x000ea20000300a00 */
[----:B0-----:R-:W-:-:S15]  /*3c580*/  HMMA.16816.F32 R20, R24, R16, R28 ;  /* 0x000000101814723c */ /* 0x001fde000000181c */
[----:B------:R-:W-:-:S04]  /*3c590*/  NOP ;  /* 0x0000000000007918 */ /* 0x000fc80000000000 */
[----:B------:R0:W-:Y:S04]  /*3c5a0*/  STL.64 [R1], R20 ;  /* 0x0000001401007387 */ /* 0x0001e80000100a00 */
[----:B------:R1:W-:Y:S04]  /*3c5b0*/  STL.64 [R1+0x8], R22 ;  /* 0x0000081601007387 */ /* 0x0003e80000100a00 */
[----:B------:R-:W3:Y:S04]  /*3c5c0*/  LDL.LU.64 R28, [R1+0x740] ;  /* 0x00074000011c7983 */ /* 0x000ee80000300a00 */
[----:B------:R-:W3:Y:S04]  /*3c5d0*/  LDL.LU.64 R30, [R1+0x748] ;  /* 0x00074800011e7983 */ /* 0x000ee80000300a00 */
[----:B0-----:R-:W3:Y:S04]  /*3c5e0*/  LDL.LU.64 R20, [R1+0x730] ;  /* 0x0007300001147983 */ /* 0x001ee80000300a00 */
[----:B-1----:R-:W3:Y:S01]  /*3c5f0*/  LDL.LU.64 R22, [R1+0x738] ;  /* 0x0007380001167983 */ /* 0x002ee20000300a00 */
[----:B----4-:R-:W-:-:S02]  /*3c600*/  IMAD R19, R43, 0x100, R52 ;  /* 0x000001002b137824 */ /* 0x010fc400078e0234 */
[----:B------:R-:W-:Y:S01]  /*3c610*/  IMAD R18, R53, 0x100, R55 ;  /* 0x0000010035127824 */ /* 0x000fe200078e0237 */
[----:B------:R-:W-:Y:S01]  /*3c620*/  F2FP.F16.E4M3.UNPACK_B R42, R42 ;  /* 0x0000002aff2a723e */ /* 0x000fe200020006ff */
[----:B------:R-:W-:Y:S01]  /*3c630*/  IMAD R43, R50, 0x100, R48 ;  /* 0x00000100322b7824 */ /* 0x000fe200078e0230 */
[----:B------:R-:W-:Y:S01]  /*3c640*/  F2FP.F16.E4M3.UNPACK_B R41, R19 ;  /* 0x00000013ff29723e */ /* 0x000fe200020006ff */
[----:B------:R-:W4:Y:S01]  /*3c650*/  LDL.LU.64 R32, [R1+0x720] ;  /* 0x0007200001207983 */ /* 0x000f220000300a00 */
[----:B------:R-:W-:Y:S02]  /*3c660*/  F2FP.F16.E4M3.UNPACK_B R40, R18 ;  /* 0x00000012ff28723e */ /* 0x000fe400020006ff */
[----:B------:R-:W-:Y:S01]  /*3c670*/  F2FP.F16.E4M3.UNPACK_B R43, R43 ;  /* 0x0000002bff2b723e */ /* 0x000fe200020006ff */
[----:B------:R-:W4:Y:S04]  /*3c680*/  LDL.LU.64 R34, [R1+0x728] ;  /* 0x0007280001227983 */ /* 0x000f280000300a00 */
[----:B------:R-:W4:Y:S04]  /*3c690*/  LDL.LU R59, [R1+0x868] ;  /* 0x00086800013b7983 */ /* 0x000f280000300800 */
[----:B------:R-:W4:Y:S04]  /*3c6a0*/  LDL.LU R36, [R1+0x864] ;  /* 0x0008640001247983 */ /* 0x000f280000300800 */
[----:B------:R-:W4:Y:S04]  /*3c6b0*/  LDL.LU R37, [R1+0x870] ;  /* 0x0008700001257983 */ /* 0x000f280000300800 */
[----:B------:R-:W4:Y:S04]  /*3c6c0*/  LDL.LU R38, [R1+0x86c] ;  /* 0x00086c0001267983 */ /* 0x000f280000300800 */
[----:B------:R-:W4:Y:S04]  /*3c6d0*/  LDL.LU R39, [R1+0x878] ;  /* 0x0008780001277983 */ /* 0x000f280000300800 */
[----:B------:R-:W4:Y:S04]  /*3c6e0*/  LDL.LU R60, [R1+0x874] ;  /* 0x00087400013c7983 */ /* 0x000f280000300800 */
[----:B------:R-:W4:Y:S04]  /*3c6f0*/  LDL.LU R0, [R1+0x880] ;  /* 0x0008800001007983 */ /* 0x000f280000300800 */
[----:B------:R-:W4:Y:S01]  /*3c700*/  LDL.LU R61, [R1+0x87c] ;  /* 0x00087c00013d7983 */ /* 0x000f220000300800 */
[C---:B--2---:R-:W-:Y:S08]  /*3c710*/  HMMA.16816.F32 R44, R40.reuse, R2, R44 ;  /* 0x00000002282c723c */ /* 0x044ff0000000182c */
[C---:B---3--:R-:W-:Y:S01]  /*3c720*/  HMMA.16816.F32 R24, R40.reuse, R4, R28 ;  /* 0x000000042818723c */ /* 0x048fe2000000181c */
[----:B------:R-:W2:Y:S07]  /*3c730*/  LDL.LU.64 R28, [R1+0x710] ;  /* 0x00071000011c7983 */ /* 0x000eae0000300a00 */
[C---:B------:R-:W-:Y:S03]  /*3c740*/  HMMA.16816.F32 R52, R40.reuse, R6, R20 ;  /* 0x000000062834723c */ /* 0x040fe60000001814 */
[----:B------:R-:W-:Y:S04]  /*3c750*/  STL.64 [R1+0x40], R44 ;  /* 0x0000402c01007387 */ /* 0x000fe80000100a00 */
[----:B------:R-:W-:Y:S04]  /*3c760*/  STL.64 [R1+0x48], R46 ;  /* 0x0000482e01007387 */ /* 0x000fe80000100a00 */
[----:B------:R-:W2:Y:S04]  /*3c770*/  LDL.LU.64 R30, [R1+0x718] ;  /* 0x00071800011e7983 */ /* 0x000ea80000300a00 */
[----:B------:R0:W-:Y:S04]  /*3c780*/  STL.64 [R1+0x30], R24 ;  /* 0x0000301801007387 */ /* 0x0001e80000100a00 */
[----:B------:R1:W-:Y:S04]  /*3c790*/  STL.64 [R1+0x38], R26 ;  /* 0x0000381a01007387 */ /* 0x0003e80000100a00 */
[----:B0-----:R-:W3:Y:S04]  /*3c7a0*/  LDL.LU.64 R24, [R1+0x700] ;  /* 0x0007000001187983 */ /* 0x001ee80000300a00 */
[----:B-1----:R-:W3:Y:S04]  /*3c7b0*/  LDL.LU.64 R26, [R1+0x708] ;  /* 0x00070800011a7983 */ /* 0x002ee80000300a00 */
[----:B------:R-:W3:Y:S04]  /*3c7c0*/  LDL.LU.64 R20, [R1+0x660] ;  /* 0x0006600001147983 */ /* 0x000ee80000300a00 */
[----:B------:R-:W3:Y:S04]  /*3c7d0*/  LDL.LU.64 R22, [R1+0x668] ;  /* 0x0006680001167983 */ /* 0x000ee80000300a00 */
[----:B------:R-:W-:Y:S04]  /*3c7e0*/  STL.64 [R1+0x3570], R6 ;  /* 0x0035700601007387 */ /* 0x000fe80000100a00 */
[----:B------:R0:W-:Y:S04]  /*3c7f0*/  STL.64 [R1+0x3568], R4 ;  /* 0x0035680401007387 */ /* 0x0001e80000100a00 */
[----:B------:R-:W-:Y:S04]  /*3c800*/  STL.64 [R1+0x3420], R54 ;  /* 0x0034203601007387 */ /* 0x000fe80000100a00 */
[----:B------:R-:W-:Y:S04]  /*3c810*/  STL.64 [R1+0x3418], R52 ;  /* 0x0034183401007387 */ /* 0x000fe80000100a00 */
[----:B0-----:R-:W3:Y:S04]  /*3c820*/  LDL.LU.64 R4, [R1+0x820] ;  /* 0x0008200001047983 */ /* 0x001ee80000300a00 */
[----:B------:R-:W3:Y:S01]  /*3c830*/  LDL.LU.64 R6, [R1+0x828] ;  /* 0x0008280001067983 */ /* 0x000ee20000300a00 */
[----:B----4-:R-:W-:-:S15]  /*3c840*/  HMMA.16816.F32 R48, R40, R8, R32 ;  /* 0x000000082830723c */ /* 0x010fde0000001820 */
[----:B------:R-:W-:-:S04]  /*3c850*/  NOP ;  /* 0x0000000000007918 */ /* 0x000fc80000000000 */
[----:B------:R-:W-:Y:S04]  /*3c860*/  STL [R1+0x3434], R48 ;  /* 0x0034343001007387 */ /* 0x000fe80000100800 */
[----:B------:R-:W-:Y:S04]  /*3c870*/  STL [R1+0x3430], R49 ;  /* 0x0034303101007387 */ /* 0x000fe80000100800 */
[----:B------:R-:W-:Y:S04]  /*3c880*/  STL [R1+0x342c], R50 ;  /* 0x00342c3201007387 */ /* 0x000fe80000100800 */
[----:B------:R-:W-:Y:S04]  /*3c890*/  STL [R1+0x3428], R51 ;  /* 0x0034283301007387 */ /* 0x000fe80000100800 */
[----:B------:R-:W-:Y:S04]  /*3c8a0*/  STL.64 [R1+0x3560], R10 ;  /* 0x0035600a01007387 */ /* 0x000fe80000100a00 */
[----:B------:R0:W-:Y:S01]  /*3c8b0*/  STL.64 [R1+0x3558], R8 ;  /* 0x0035580801007387 */ /* 0x0001e20000100a00 */
[----:B------:R-:W-:-:S02]  /*3c8c0*/  IMAD R18, R36, 0x100, R59 ;  /* 0x0000010024127824 */ /* 0x000fc400078e023b */
[----:B------:R-:W-:Y:S02]  /*3c8d0*/  IMAD R19, R38, 0x100, R37 ;  /* 0x0000010026137824 */ /* 0x000fe400078e0225 */
[----:B------:R-:W-:Y:S01]  /*3c8e0*/  IMAD R60, R60, 0x100, R39 ;  /* 0x000001003c3c7824 */ /* 0x000fe200078e0227 */
[C---:B--2---:R-:W-:Y:S08]  /*3c8f0*/  HMMA.16816.F32 R44, R40.reuse, R10, R28 ;  /* 0x0000000a282c723c */ /* 0x044ff0000000181c */
[C---:B---3--:R-:W-:Y:S08]  /*3c900*/  HMMA.16816.F32 R24, R40.reuse, R12, R24 ;  /* 0x0000000c2818723c */ /* 0x048ff00000001818 */
[C---:B0-----:R-:W-:Y:S03]  /*3c910*/  HMMA.16816.F32 R8, R40.reuse, R14, R20 ;  /* 0x0000000e2808723c */ /* 0x041fe60000001814 */
[----:B------:R-:W-:Y:S04]  /*3c920*/  STL.64 [R1+0x3440], R46 ;  /* 0x0034402e01007387 */ /* 0x000fe80000100a00 */
[----:B------:R-:W-:Y:S04]  /*3c930*/  STL.64 [R1+0x3438], R44 ;  /* 0x0034382c01007387 */ /* 0x000fe80000100a00 */
[----:B------:R0:W-:Y:S01]  /*3c940*/  STL.64 [R1+0x3450], R26 ;  /* 0x0034501a01007387 */ /* 0x0001e20000100a00 */
[----:B------:R-:W-:Y:S03]  /*3c950*/  HMMA.16816.F32 R4, R40, R16, R4 ;  /* 0x000000102804723c */ /* 0x000fe60000001804 */
[----:B------:R1:W-:Y:S04]  /*3c960*/  STL.64 [R1+0x3448], R24 ;  /* 0x0034481801007387 */ /* 0x0003e80000100a00 */
[----:B------:R2:W-:Y:S04]  /*3c970*/  STL.64 [R1+0xe0], R8 ;  /* 0x0000e00801007387 */ /* 0x0005e80000100a00 */
[----:B------:R3:W-:Y:S04]  /*3c980*/  STL.64 [R1+0xe8], R10 ;  /* 0x0000e80a01007387 */ /* 0x0007e80000100a00 */
[----:B------:R-:W4:Y:S04]  /*3c990*/  LDL.LU R58, [R1+0x890] ;  /* 0x00089000013a7983 */ /* 0x000f280000300800 */
[----:B------:R-:W4:Y:S04]  /*3c9a0*/  LDL.LU R59, [R1+0x88c] ;  /* 0x00088c00013b7983 */ /* 0x000f280000300800 */
[----:B------:R-:W4:Y:S01]  /*3c9b0*/  LDL.LU R36, [R1+0x898] ;  /* 0x0008980001247983 */ /* 0x000f220000300800 */
[----:B0-----:R-:W-:-:S03]  /*3c9c0*/  IMAD.MOV.U32 R27, RZ, RZ, R4 ;  /* 0x000000ffff1b7224 */ /* 0x001fc600078e0004 */
[----:B------:R-:W4:Y:S01]  /*3c9d0*/  LDL.LU R37, [R1+0x894] ;  /* 0x0008940001257983 */ /* 0x000f220000300800 */
[----:B------:R-:W-:-:S03]  /*3c9e0*/  IMAD.MOV.U32 R26, RZ, RZ, R5 ;  /* 0x000000ffff1a7224 */ /* 0x000fc600078e0005 */
[----:B------:R-:W4:Y:S01]  /*3c9f0*/  LDL.LU R38, [R1+0x8a0] ;  /* 0x0008a00001267983 */ /* 0x000f220000300800 */
[----:B-1----:R-:W-:Y:S02]  /*3ca00*/  IMAD.MOV.U32 R25, RZ, RZ, R6 ;  /* 0x000000ffff197224 */ /* 0x002fe400078e0006 */
[----:B------:R-:W-:Y:S01]  /*3ca10*/  IMAD.MOV.U32 R24, RZ, RZ, R7 ;  /* 0x000000ffff187224 */ /* 0x000fe200078e0007 */
[----:B------:R-:W4:Y:S04]  /*3ca20*/  LDL.LU R39, [R1+0x89c] ;  /* 0x00089c0001277983 */ /* 0x000f280000300800 */
[----:B------:R-:W4:Y:S04]  /*3ca30*/  LDL.LU.64 R4, [R1+0x650] ;  /* 0x0006500001047983 */ /* 0x000f280000300a00 */
[----:B------:R-:W4:Y:S01]  /*3ca40*/  LDL.LU.64 R6, [R1+0x658] ;  /* 0x0006580001067983 */ /* 0x000f220000300a00 */
[----:B------:R-:W-:Y:S01]  /*3ca50*/  IMAD R61, R61, 0x100, R0 ;  /* 0x000001003d3d7824 */ /* 0x000fe200078e0200 */
[----:B------:R-:W-:-:S02]  /*3ca60*/  F2FP.F16.E4M3.UNPACK_B R40, R18 ;  /* 0x00000012ff28723e */ /* 0x000fc400020006ff */
[----:B------:R-:W-:Y:S01]  /*3ca70*/  F2FP.F16.E4M3.UNPACK_B R41, R19 ;  /* 0x00000013ff29723e */ /* 0x000fe200020006ff */
[----:B--2---:R-:W2:Y:S01]  /*3ca80*/  LDL.LU.64 R8, [R1+0x640] ;  /* 0x0006400001087983 */ /* 0x004ea20000300a00 */
[----:B------:R-:W-:Y:S02]  /*3ca90*/  F2FP.F16.E4M3.UNPACK_B R42, R60 ;  /* 0x0000003cff2a723e */ /* 0x000fe400020006ff */
[----:B------:R-:W-:Y:S01]  /*3caa0*/  F2FP.F16.E4M3.UNPACK_B R43, R61 ;  /* 0x0000003dff2b723e */ /* 0x000fe200020006ff */
[----:B---3--:R-:W2:Y:S04]  /*3cab0*/  LDL.LU.64 R10, [R1+0x648] ;  /* 0x00064800010a7983 */ /* 0x008ea80000300a00 */
[----:B------:R-:W3:Y:S04]  /*3cac0*/  LDL.LU.64 R52, [R1+0x620] ;  /* 0x0006200001347983 */ /* 0x000ee80000300a00 */
[----:B------:R-:W3:Y:S04]  /*3cad0*/  LDL.LU.64 R54, [R1+0x628] ;  /* 0x0006280001367983 */ /* 0x000ee80000300a00 */
[----:B------:R-:W2:Y:S04]  /*3cae0*/  LDL.LU.64 R48, [R1+0x610] ;  /* 0x0006100001307983 */ /* 0x000ea80000300a00 */
[----:B------:R-:W2:Y:S04]  /*3caf0*/  LDL.LU.64 R50, [R1+0x618] ;  /* 0x0006180001327983 */ /* 0x000ea80000300a00 */
[----:B------:R-:W2:Y:S04]  /*3cb00*/  LDL.LU.64 R28, [R1+0x600] ;  /* 0x00060000011c7983 */ /* 0x000ea80000300a00 */
[----:B------:R-:W2:Y:S04]  /*3cb10*/  LDL.LU.64 R30, [R1+0x608] ;  /* 0x00060800011e7983 */ /* 0x000ea80000300a00 */
[----:B------:R-:W2:Y:S04]  /*3cb20*/  LDL.LU.64 R20, [R1+0x5f0] ;  /* 0x0005f00001147983 */ /* 0x000ea80000300a00 */
[----:B------:R-:W2:Y:S04]  /*3cb30*/  LDL.LU.64 R22, [R1+0x5f8] ;  /* 0x0005f80001167983 */ /* 0x000ea80000300a00 */
[----:B------:R-:W2:Y:S04]  /*3cb40*/  LDL.LU R47, [R1+0x8a8] ;  /* 0x0008a800012f7983 */ /* 0x000ea80000300800 */
[----:B------:R-:W2:Y:S04]  /*3cb50*/  LDL.LU R32, [R1+0x8a4] ;  /* 0x0008a40001207983 */ /* 0x000ea80000300800 */
[----:B------:R-:W-:Y:S04]  /*3cb60*/  STL.64 [R1+0x3530], R26 ;  /* 0x0035301a01007387 */ /* 0x000fe80000100a00 */
[----:B------:R0:W-:Y:S04]  /*3cb70*/  STL.64 [R1+0x3528], R24 ;  /* 0x0035281801007387 */ /* 0x0001e80000100a00 */
[----:B0-----:R-:W2:Y:S04]  /*3cb80*/  LDL.LU.64 R24, [R1+0x630] ;  /* 0x0006300001187983 */ /* 0x001ea80000300a00 */
[----:B------:R-:W2:Y:S01]  /*3cb90*/  LDL.LU.64 R26, [R1+0x638] ;  /* 0x00063800011a7983 */ /* 0x000ea20000300a00 */
[----:B----4-:R-:W-:-:S15]  /*3cba0*/  HMMA.16816.F32 R4, R40, R2, R4 ;  /* 0x000000022804723c */ /* 0x010fde0000001804 */
[----:B------:R-:W-:-:S04]  /*3cbb0*/  NOP ;  /* 0x0000000000007918 */ /* 0x000fc80000000000 */
[----:B------:R-:W-:Y:S04]  /*3cbc0*/  STL.64 [R1+0xf0], R4 ;  /* 0x0000f00401007387 */ /* 0x000fe80000100a00 */
[----:B------:R0:W-:Y:S04]  /*3cbd0*/  STL.64 [R1+0xf8], R6 ;  /* 0x0000f80601007387 */ /* 0x0001e80000100a00 */
[----:B0-----:R-:W4:Y:S04]  /*3cbe0*/  LDL.LU.64 R6, [R1+0x3570] ;  /* 0x0035700001067983 */ /* 0x001f280000300a00 */
[----:B------:R-:W2:Y:S02]  /*3cbf0*/  LDL.LU.64 R4, [R1+0x3568] ;  /* 0x0035680001047983 */ /* 0x000ea40000300a00 */
[----:B--2---:R-:W-:-:S15]  /*3cc00*/  HMMA.16816.F32 R8, R40, R4, R8 ;  /* 0x000000042808723c */ /* 0x004fde0000001808 */
[----:B------:R-:W-:-:S04]  /*3cc10*/  NOP ;  /* 0x0000000000007918 */ /* 0x000fc80000000000 */
[----:B------:R-:W-:Y:S04]  /*3cc20*/  STL.64 [R1+0x100], R8 ;  /* 0x0001000801007387 */ /* 0x000fe80000100a00 */
[----:B------:R0:W-:Y:S04]  /*3cc30*/  STL.64 [R1+0x108], R10 ;  /* 0x0001080a01007387 */ /* 0x0001e80000100a00 */
[----:B0-----:R-:W2:Y:S04]  /*3cc40*/  LDL.LU.64 R10, [R1+0x3560] ;  /* 0x00356000010a7983 */ /* 0x001ea80000300a00 */
[----:B------:R-:W3:Y:S01]  /*3cc50*/  LDL.LU.64 R8, [R1+0x3558] ;  /* 0x0035580001087983 */ /* 0x000ee20000300a00 */
[C---:B----4-:R-:W-:Y:S08]  /*3cc60*/  HMMA.16816.F32 R24, R40.reuse, R6, R24 ;  /* 0x000000062818723c */ /* 0x050ff00000001818 */
[C---:B------:R-:W-:Y:S11]  /*3cc70*/  HMMA.16816.F32 R28, R40.reuse, R12, R28 ;  /* 0x0000000c281c723c */ /* 0x040ff6000000181c */
[----:B------:R-:W-:Y:S04]  /*3cc80*/  STL.64 [R1+0x110], R24 ;  /* 0x0001101801007387 */ /* 0x000fe80000100a00 */
[----:B------:R3:W-:Y:S01]  /*3cc90*/  STL.64 [R1+0x118], R26 ;  /* 0x0001181a01007387 */ /* 0x0007e20000100a00 */
[----:B------:R-:W-:Y:S01]  /*3cca0*/  HMMA.16816.F32 R20, R40, R14, R20 ;  /* 0x0000000e2814723c */ /* 0x000fe20000001814 */
[----:B------:R-:W-:-:S07]  /*3ccb0*/  IMAD R18, R59, 0x100, R58 ;  /* 0x000001003b127824 */ /* 0x000fce00078e023a */
[C---:B--2---:R-:W-:Y:S08]  /*3ccc0*/  HMMA.16816.F32 R48, R40.reuse, R10, R48 ;  /* 0x0000000a2830723c */ /* 0x044ff00000001830 */
[----:B---3--:R-:W-:-:S15]  /*3ccd0*/  HMMA.16816.F32 R24, R40, R8, R52 ;  /* 0x000000082818723c */ /* 0x008fde0000001834 */
[----:B------:R-:W-:-:S04]  /*3cce0*/  NOP ;  /* 0x0000000000007918 */ /* 0x000fc80000000000 */
[----:B------:R0:W-:Y:S04]  /*3ccf0*/  STL.64 [R1+0x120], R24 ;  /* 0x0001201801007387 */ /* 0x0001e80000100a00 */
[----:B------:R1:W-:Y:S04]  /*3cd00*/  STL.64 [R1+0x128], R26 ;  /* 0x0001281a01007387 */ /* 0x0003e80000100a00 */
[----:B0-----:R-:W2:Y:S04]  /*3cd10*/  LDL.LU.64 R24, [R1+0x810] ;  /* 0x0008100001187983 */ /* 0x001ea80000300a00 */
[----:B------:R-:W-:Y:S04]  /*3cd20*/  STL.64 [R1+0x130], R48 ;  /* 0x0001303001007387 */ /* 0x000fe80000100a00 */
[----:B------:R-:W-:Y:S04]  /*3cd30*/  STL.64 [R1+0x138], R50 ;  /* 0x0001383201007387 */ /* 0x000fe80000100a00 */
[----:B-1----:R-:W2:Y:S04]  /*3cd40*/  LDL.LU.64 R26, [R1+0x818] ;  /* 0x00081800011a7983 */ /* 0x002ea80000300a00 */
[----:B------:R0:W-:Y:S04]  /*3cd50*/  STL.64 [R1+0x140], R28 ;  /* 0x0001401c01007387 */ /* 0x0001e80000100a00 */
[----:B------:R1:W-:Y:S04]  /*3cd60*/  STL.64 [R1+0x148], R30 ;  /* 0x0001481e01007387 */ /* 0x0003e80000100a00 */
[----:B------:R-:W3:Y:S04]  /*3cd70*/  LDL.LU R33, [R1+0x8b0] ;  /* 0x0008b00001217983 */ /* 0x000ee80000300800 */
[----:B------:R-:W3:Y:S04]  /*3cd80*/  LDL.LU R34, [R1+0x8ac] ;  /* 0x0008ac0001227983 */ /* 0x000ee80000300800 */
[----:B------:R-:W4:Y:S04]  /*3cd90*/  LDL.LU R35, [R1+0x8b8] ;  /* 0x0008b80001237983 */ /* 0x000f280000300800 */
[----:B0-----:R-:W4:Y:S04]  /*3cda0*/  LDL.LU R28, [R1+0x8b4] ;  /* 0x0008b400011c7983 */ /* 0x001f280000300800 */
[----:B------:R-:W3:Y:S04]  /*3cdb0*/  LDL.LU R29, [R1+0x8c0] ;  /* 0x0008c000011d7983 */ /* 0x000ee80000300800 */
[----:B-1----:R-:W3:Y:S04]  /*3cdc0*/  LDL.LU R30, [R1+0x8bc] ;  /* 0x0008bc00011e7983 */ /* 0x002ee80000300800 */
[----:B------:R-:W3:Y:S04]  /*3cdd0*/  LDL.LU R31, [R1+0x8c8] ;  /* 0x0008c800011f7983 */ /* 0x000ee80000300800 */
[----:B------:R-:W3:Y:S04]  /*3cde0*/  LDL.LU R0, [R1+0x8c4] ;  /* 0x0008c40001007983 */ /* 0x000ee80000300800 */
[----:B------:R0:W-:Y:S04]  /*3cdf0*/  STL.64 [R1+0x160], R20 ;  /* 0x0001601401007387 */ /* 0x0001e80000100a00 */
[----:B------:R1:W-:Y:S04]  /*3ce00*/  STL.64 [R1+0x168], R22 ;  /* 0x0001681601007387 */ /* 0x0003e80000100a00 */
[----:B------:R-:W3:Y:S04]  /*3ce10*/  LDL.LU.64 R56, [R1+0x5e0] ;  /* 0x0005e00001387983 */ /* 0x000ee80000300a00 */
[----:B------:R-:W3:Y:S04]  /*3ce20*/  LDL.LU.64 R58, [R1+0x5e8] ;  /* 0x0005e800013a7983 */ /* 0x000ee80000300a00 */
[----:B------:R-:W4:Y:S04]  /*3ce30*/  LDL.LU.64 R52, [R1+0x5d0] ;  /* 0x0005d00001347983 */ /* 0x000f280000300a00 */
[----:B------:R-:W4:Y:S04]  /*3ce40*/  LDL.LU.64 R54, [R1+0x5d8] ;  /* 0x0005d80001367983 */ /* 0x000f280000300a00 */
[----:B0-----:R-:W4:Y:S04]  /*3ce50*/  LDL.LU.64 R20, [R1+0x5c0] ;  /* 0x0005c00001147983 */ /* 0x001f280000300a00 */
[----:B-1----:R-:W4:Y:S01]  /*3ce60*/  LDL.LU.64 R22, [R1+0x5c8] ;  /* 0x0005c80001167983 */ /* 0x002f220000300a00 */
[----:B------:R-:W-:-:S02]  /*3ce70*/  IMAD R19, R37, 0x100, R36 ;  /* 0x0000010025137824 */ /* 0x000fc400078e0224 */
[----:B------:R-:W-:Y:S01]  /*3ce80*/  IMAD R60, R39, 0x100, R38 ;  /* 0x00000100273c7824 */ /* 0x000fe200078e0226 */
[----:B------:R-:W4:Y:S01]  /*3ce90*/  LDL.LU.64 R48, [R1+0x5b0] ;  /* 0x0005b00001307983 */ /* 0x000f220000300a00 */
[----:B------:R-:W-:-:S03]  /*3cea0*/  IMAD R61, R32, 0x100, R47 ;  /* 0x00000100203d7824 */ /* 0x000fc600078e022f */
[----:B------:R-:W4:Y:S04]  /*3ceb0*/  LDL.LU.64 R50, [R1+0x5b8] ;  /* 0x0005b80001327983 */ /* 0x000f280000300a00 */
[----:B------:R-:W4:Y:S04]  /*3cec0*/  LDL.LU.64 R36, [R1+0x5a0] ;  /* 0x0005a00001247983 */ /* 0x000f280000300a00 */
[----:B------:R-:W4:Y:S04]  /*3ced0*/  LDL.LU.64 R38, [R1+0x5a8] ;  /* 0x0005a80001267983 */ /* 0x000f280000300a00 */
[----:B------:R-:W4:Y:S04]  /*3cee0*/  LDL.LU.64 R44, [R1+0x590] ;  /* 0x00059000012c7983 */ /* 0x000f280000300a00 */
[----:B------:R-:W4:Y:S01]  /*3cef0*/  LDL.LU.64 R46, [R1+0x598] ;  /* 0x00059800012e7983 */ /* 0x000f220000300a00 */
[----:B--2---:R-:W-:Y:S01]  /*3cf00*/  HMMA.16816.F32 R24, R40, R16, R24 ;  /* 0x000000102818723c */ /* 0x004fe20000001818 */
[----:B------:R-:W-:-:S02]  /*3cf10*/  F2FP.F16.E4M3.UNPACK_B R40, R18 ;  /* 0x00000012ff28723e */ /* 0x000fc400020006ff */
[----:B------:R-:W-:Y:S02]  /*3cf20*/  F2FP.F16.E4M3.UNPACK_B R41, R19 ;  /* 0x00000013ff29723e */ /* 0x000fe400020006ff */
[----:B------:R-:W-:Y:S02]  /*3cf30*/  F2FP.F16.E4M3.UNPACK_B R42, R60 ;  /* 0x0000003cff2a723e */ /* 0x000fe400020006ff */
[----:B------:R-:W-:-:S12]  /*3cf40*/  F2FP.F16.E4M3.UNPACK_B R43, R61 ;  /* 0x0000003dff2b723e */ /* 0x000fd800020006ff */
[----:B------:R0:W-:Y:S04]  /*3cf50*/  STL.64 [R1+0x150], R24 ;  /* 0x0001501801007387 */ /* 0x0001e80000100a00 */
[----:B------:R1:W-:Y:S04]  /*3cf60*/  STL.64 [R1+0x158], R26 ;  /* 0x0001581a01007387 */ /* 0x0003e80000100a00 */
[----:B0-----:R-:W2:Y:S04]  /*3cf70*/  LDL.LU.64 R24, [R1+0x580] ;  /* 0x0005800001187983 */ /* 0x001ea80000300a00 */
[----:B-1----:R-:W2:Y:S01]  /*3cf80*/  LDL.LU.64 R26, [R1+0x588] ;  /* 0x00058800011a7983 */ /* 0x002ea20000300a00 */
[----:B---3--:R-:W-:-:S15]  /*3cf90*/  HMMA.16816.F32 R56, R40, R2, R56 ;  /* 0x000000022838723c */ /* 0x008fde0000001838 */
[----:B------:R-:W-:-:S04]  /*3cfa0*/  NOP ;  /* 0x0000000000007918 */ /* 0x000fc80000000000 */
[----:B------:R-:W-:Y:S04]  /*3cfb0*/  STL.64 [R1+0x170], R56 ;  /* 0x0001703801007387 */ /* 0x000fe80000100a00 */
[----:B------:R4:W-:Y:S02]  /*3cfc0*/  STL.64 [R1+0x178], R58 ;  /* 0x0001783a01007387 */ /* 0x0009e40000100a00 */
[C---:B----4-:R-:W-:Y:S08]  /*3cfd0*/  HMMA.16816.F32 R56, R40.reuse, R4, R52 ;  /* 0x000000042838723c */ /* 0x050ff00000001834 */
[C---:B------:R-:W-:Y:S01]  /*3cfe0*/  HMMA.16816.F32 R52, R40.reuse, R6, R20 ;  /* 0x000000062834723c */ /* 0x040fe20000001814 */
[----:B------:R-:W3:Y:S10]  /*3cff0*/  LDL.LU.64 R20, [R1+0x800] ;  /* 0x0008000001147983 */ /* 0x000ef40000300a00 */
[----:B------:R0:W-:Y:S04]  /*3d000*/  STL.64 [R1+0x180], R56 ;  /* 0x0001803801007387 */ /* 0x0001e80000100a00 */
[----:B------:R-:W-:Y:S04]  /*3d010*/  STL.64 [R1+0x188], R58 ;  /* 0x0001883a01007387 */ /* 0x000fe80000100a00 */
[----:B------:R-:W3:Y:S01]  /*3d020*/  LDL.LU.64 R22, [R1+0x808] ;  /* 0x0008080001167983 */ /* 0x000ee20000300a00 */
[C---:B------:R-:W-:Y:S08]  /*3d030*/  HMMA.16816.F32 R48, R40.reuse, R8, R48 ;  /* 0x000000082830723c */ /* 0x040ff00000001830 */
[C---:B------:R-:W-:Y:S01]  /*3d040*/  HMMA.16816.F32 R36, R40.reuse, R10, R36 ;  /* 0x0000000a2824723c */ /* 0x040fe20000001824 */
[----:B------:R-:W-:Y:S07]  /*3d050*/  STL.64 [R1+0x190], R52 ;  /* 0x0001903401007387 */ /* 0x000fee0000100a00 */
[----:B------:R-:W-:Y:S01]  /*3d060*/  HMMA.16816.F32 R44, R40, R12, R44 ;  /* 0x0000000c282c723c */ /* 0x000fe2000000182c */
[----:B------:R-:W-:Y:S04]  /*3d070*/  STL.64 [R1+0x198], R54 ;  /* 0x0001983601007387 */ /* 0x000fe80000100a00 */
[----:B0-----:R-:W4:Y:S04]  /*3d080*/  LDL.LU R56, [R1+0x8d0] ;  /* 0x0008d00001387983 */ /* 0x001f280000300800 */
[----:B------:R-:W-:Y:S04]  /*3d090*/  STL.64 [R1+0x1a0], R48 ;  /* 0x0001a03001007387 */ /* 0x000fe80000100a00 */
[----:B------:R-:W-:Y:S04]  /*3d0a0*/  STL.64 [R1+0x1a8], R50 ;  /* 0x0001a83201007387 */ /* 0x000fe80000100a00 */
[----:B------:R-:W4:Y:S04]  /*3d0b0*/  LDL.LU R57, [R1+0x8cc] ;  /* 0x0008cc0001397983 */ /* 0x000f280000300800 */
[----:B------:R-:W-:Y:S04]  /*3d0c0*/  STL.64 [R1+0x1b0], R36 ;  /* 0x0001b02401007387 */ /* 0x000fe80000100a00 */
[----:B------:R0:W-:Y:S04]  /*3d0d0*/  STL.64 [R1+0x1b8], R38 ;  /* 0x0001b82601007387 */ /* 0x0001e80000100a00 */
[----:B0-----:R-:W4:Y:S04]  /*3d0e0*/  LDL.LU R38, [R1+0x8d8] ;  /* 0x0008d80001267983 */ /* 0x001f280000300800 */
[----:B------:R-:W4:Y:S04]  /*3d0f0*/  LDL.LU R39, [R1+0x8d4] ;  /* 0x0008d40001277983 */ /* 0x000f280000300800 */
[----:B------:R-:W4:Y:S04]  /*3d100*/  LDL.LU R58, [R1+0x900] ;  /* 0x00090000013a7983 */ /* 0x000f280000300800 */
[----:B------:R-:W4:Y:S04]  /*3d110*/  LDL.LU R59, [R1+0x8dc] ;  /* 0x0008dc00013b7983 */ /* 0x000f280000300800 */
[----:B------:R-:W4:Y:S04]  /*3d120*/  LDL.LU R36, [R1+0x908] ;  /* 0x0009080001247983 */ /* 0x000f280000300800 */
[----:B------:R-:W4:Y:S04]  /*3d130*/  LDL.LU R37, [R1+0x904] ;  /* 0x0009040001257983 */ /* 0x000f280000300800 */
[----:B------:R-:W-:Y:S04]  /*3d140*/  STL.64 [R1+0x1c0], R44 ;  /* 0x0001c02c01007387 */ /* 0x000fe80000100a00 */
[----:B------:R-:W-:Y:S01]  /*3d150*/  STL.64 [R1+0x1c8], R46 ;  /* 0x0001c82e01007387 */ /* 0x000fe20000100a00 */
[----:B------:R-:W-:-:S02]  /*3d160*/  IMAD R18, R34, 0x100, R33 ;  /* 0x0000010022127824 */ /* 0x000fc400078e0221 */
[----:B------:R-:W-:Y:S02]  /*3d170*/  IMAD R19, R28, 0x100, R35 ;  /* 0x000001001c137824 */ /* 0x000fe400078e0223 */
[----:B------:R-:W-:Y:S02]  /*3d180*/  IMAD R60, R30, 0x100, R29 ;  /* 0x000001001e3c7824 */ /* 0x000fe400078e021d */
[----:B------:R-:W-:Y:S01]  /*3d190*/  IMAD R61, R0, 0x100, R31 ;  /* 0x00000100003d7824 */ /* 0x000fe200078e021f */
[----:B--2---:R-:W-:-:S15]  /*3d1a0*/  HMMA.16816.F32 R24, R40, R14, R24 ;  /* 0x0000000e2818723c */ /* 0x004fde0000001818 */
[----:B------:R-:W-:-:S04]  /*3d1b0*/  NOP ;  /* 0x0000000000007918 */ /* 0x000fc80000000000 */
[----:B------:R-:W-:Y:S04]  /*3d1c0*/  STL.64 [R1+0x1e0], R24 ;  /* 0x0001e01801007387 */ /* 0x000fe80000100a00 */
[----:B------:R3:W-:Y:S02]  /*3d1d0*/  STL.64 [R1+0x1e8], R26 ;  /* 0x0001e81a01007387 */ /* 0x0007e40000100a00 */
[----:B---3--:R-:W-:Y:S02]  /*3d1e0*/  HMMA.16816.F32 R24, R40, R16, R20 ;  /* 0x000000102818723c */ /* 0x008fe40000001814 */
[----:B------:R-:W2:Y:S04]  /*3d1f0*/  LDL.LU.64 R20, [R1+0x570] ;  /* 0x0005700001147983 */ /* 0x000ea80000300a00 */
[----:B------:R-:W2:-:S13]  /*3d200*/  LDL.LU.64 R22, [R1+0x578] ;  /* 0x0005780001167983 */ /* 0x000e9a0000300a00 */
[----:B------:R0:W-:Y:S04]  /*3d210*/  STL.64 [R1+0x1d0], R24 ;  /* 0x0001d01801007387 */ /* 0x0001e80000100a00 */
[----:B------:R1:W-:Y:S04]  /*3d220*/  STL.64 [R1+0x1d8], R26 ;  /* 0x0001d81a01007387 */ /* 0x0003e80000100a00 */
[----:B------:R-:W3:Y:S04]  /*3d230*/  LDL.LU.64 R52, [R1+0x560] ;  /* 0x0005600001347983 */ /* 0x000ee80000300a00 */
        /* <DEDUP_REMOVED lines=9> */
[----:B0-----:R-:W3:Y:S04]  /*3d2d0*/  LDL.LU.64 R24, [R1+0x490] ;  /* 0x0004900001187983 */ /* 0x001ee80000300a00 */
[----:B-1----:R-:W3:Y:S01]  /*3d2e0*/  LDL.LU.64 R26, [R1+0x498] ;  /* 0x00049800011a7983 */ /* 0x002ee20000300a00 */
[----:B------:R-:W-:-:S02]  /*3d2f0*/  F2FP.F16.E4M3.UNPACK_B R40, R18 ;  /* 0x00000012ff28723e */ /* 0x000fc400020006ff */
[----:B------:R-:W-:Y:S02]  /*3d300*/  F2FP.F16.E4M3.UNPACK_B R41, R19 ;  /* 0x00000013ff29723e */ /* 0x000fe400020006ff */
[----:B------:R-:W-:Y:S02]  /*3d310*/  F2FP.F16.E4M3.UNPACK_B R42, R60 ;  /* 0x0000003cff2a723e */ /* 0x000fe400020006ff */
[----:B------:R-:W-:Y:S01]  /*3d320*/  F2FP.F16.E4M3.UNPACK_B R43, R61 ;  /* 0x0000003dff2b723e */ /* 0x000fe200020006ff */
[----:B----4-:R-:W-:-:S06]  /*3d330*/  IMAD R19, R39, 0x100, R38 ;  /* 0x0000010027137824 */ /* 0x010fcc00078e0226 */
[C---:B--2---:R-:W-:Y:S08]  /*3d340*/  HMMA.16816.F32 R20, R40.reuse, R2, R20 ;  /* 0x000000022814723c */ /* 0x044ff00000001814 */
[----:B---3--:R-:W-:Y:S11]  /*3d350*/  HMMA.16816.F32 R52, R40, R4, R52 ;  /* 0x000000042834723c */ /* 0x008ff60000001834 */
[----:B------:R0:W-:Y:S01]  /*3d360*/  STL.64 [R1+0x1f0], R20 ;  /* 0x0001f01401007387 */ /* 0x0001e20000100a00 */
[----:B------:R-:W-:-:S03]  /*3d370*/  IMAD.MOV.U32 R0, RZ, RZ, R23 ;  /* 0x000000ffff007224 */ /* 0x000fc600078e0017 */
[----:B------:R1:W-:Y:S01]  /*3d380*/  STL [R1+0x1f8], R22 ;  /* 0x0001f81601007387 */ /* 0x0003e20000100800 */
[C---:B------:R-:W-:Y:S03]  /*3d390*/  HMMA.16816.F32 R48, R40.reuse, R6, R48 ;  /* 0x000000062830723c */ /* 0x040fe60000001830 */
[----:B0-----:R-:W2:Y:S04]  /*3d3a0*/  LDL.LU.64 R20, [R1+0x7f0] ;  /* 0x0007f00001147983 */ /* 0x001ea80000300a00 */
[----:B-1----:R-:W2:Y:S01]  /*3d3b0*/  LDL.LU.64 R22, [R1+0x7f8] ;  /* 0x0007f80001167983 */ /* 0x002ea20000300a00 */
[C---:B------:R-:W-:Y:S03]  /*3d3c0*/  HMMA.16816.F32 R44, R40.reuse, R8, R44 ;  /* 0x00000008282c723c */ /* 0x040fe6000000182c */
[----:B------:R-:W-:Y:S04]  /*3d3d0*/  STL.64 [R1+0x3550], R6 ;  /* 0x0035500601007387 */ /* 0x000fe80000100a00 */
[----:B------:R-:W-:Y:S04]  /*3d3e0*/  STL.64 [R1+0x200], R52 ;  /* 0x0002003401007387 */ /* 0x000fe80000100a00 */
[----:B------:R-:W-:Y:S04]  /*3d3f0*/  STL.64 [R1+0x208], R54 ;  /* 0x0002083601007387 */ /* 0x000fe80000100a00 */
[----:B------:R0:W-:Y:S02]  /*3d400*/  STL.64 [R1+0x3548], R4 ;  /* 0x0035480401007387 */ /* 0x0001e40000100a00 */
[C---:B0-----:R-:W-:Y:S02]  /*3d410*/  HMMA.16816.F32 R4, R40.reuse, R10, R32 ;  /* 0x0000000a2804723c */ /* 0x041fe40000001820 */
[----:B------:R-:W-:Y:S04]  /*3d420*/  STL.64 [R1+0x210], R48 ;  /* 0x0002103001007387 */ /* 0x000fe80000100a00 */
[----:B------:R-:W-:Y:S04]  /*3d430*/  STL.64 [R1+0x218], R50 ;  /* 0x0002183201007387 */ /* 0x000fe80000100a00 */
[----:B------:R-:W-:Y:S04]  /*3d440*/  STL.64 [R1+0x3540], R10 ;  /* 0x0035400a01007387 */ /* 0x000fe80000100a00 */
[----:B------:R-:W-:Y:S04]  /*3d450*/  STL.64 [R1+0x220], R44 ;  /* 0x0002202c01007387 */ /* 0x000fe80000100a00 */
[----:B------:R-:W-:Y:S04]  /*3d460*/  STL.64 [R1+0x228], R46 ;  /* 0x0002282e01007387 */ /* 0x000fe80000100a00 */
[----:B------:R0:W-:Y:S04]  /*3d470*/  STL.64 [R1+0x3538], R8 ;  /* 0x0035380801007387 */ /* 0x0001e80000100a00 */
[----:B------:R-:W-:Y:S04]  /*3d480*/  STL.64 [R1+0x230], R4 ;  /* 0x0002300401007387 */ /* 0x000fe80000100a00 */
[----:B------:R1:W-:Y:S01]  /*3d490*/  STL.64 [R1+0x238], R6 ;  /* 0x0002380601007387 */ /* 0x0003e20000100a00 */
[C---:B0-----:R-:W-:Y:S08]  /*3d4a0*/  HMMA.16816.F32 R8, R40.reuse, R12, R28 ;  /* 0x0000000c2808723c */ /* 0x041ff0000000181c */
[----:B-1----:R-:W-:Y:S11]  /*3d4b0*/  HMMA.16816.F32 R4, R40, R14, R24 ;  /* 0x0000000e2804723c */ /* 0x002ff60000001818 */
[----:B------:R-:W-:Y:S04]  /*3d4c0*/  STL.64 [R1+0x240], R8 ;  /* 0x0002400801007387 */ /* 0x000fe80000100a00 */
[----:B------:R-:W-:Y:S04]  /*3d4d0*/  STL.64 [R1+0x248], R10 ;  /* 0x0002480a01007387 */ /* 0x000fe80000100a00 */
[----:B------:R0:W-:Y:S04]  /*3d4e0*/  STL.64 [R1+0x260], R4 ;  /* 0x0002600401007387 */ /* 0x0001e80000100a00 */
[----:B------:R1:W-:Y:S04]  /*3d4f0*/  STL.64 [R1+0x268], R6 ;  /* 0x0002680601007387 */ /* 0x0003e80000100a00 */
[----:B------:R-:W3:Y:S04]  /*3d500*/  LDL.LU R38, [R1+0x910] ;  /* 0x0009100001267983 */ /* 0x000ee80000300800 */
[----:B------:R-:W3:Y:S04]  /*3d510*/  LDL.LU R39, [R1+0x90c] ;  /* 0x00090c0001277983 */ /* 0x000ee80000300800 */
[----:B0-----:R-:W4:Y:S04]  /*3d520*/  LDL.LU.64 R4, [R1+0x480] ;  /* 0x0004800001047983 */ /* 0x001f280000300a00 */
[----:B-1----:R-:W4:Y:S01]  /*3d530*/  LDL.LU.64 R6, [R1+0x488] ;  /* 0x0004880001067983 */ /* 0x002f220000300a00 */
[----:B------:R-:W-:-:S02]  /*3d540*/  IMAD R18, R57, 0x100, R56 ;  /* 0x0000010039127824 */ /* 0x000fc400078e0238 */
[----:B------:R-:W-:Y:S02]  /*3d550*/  IMAD R60, R59, 0x100, R58 ;  /* 0x000001003b3c7824 */ /* 0x000fe400078e023a */
[----:B------:R-:W-:Y:S01]  /*3d560*/  IMAD R61, R37, 0x100, R36 ;  /* 0x00000100253d7824 */ /* 0x000fe200078e0224 */
[----:B--2---:R-:W-:Y:S01]  /*3d570*/  HMMA.16816.F32 R8, R40, R16, R20 ;  /* 0x000000102808723c */ /* 0x004fe20000001814 */
[----:B------:R-:W-:Y:S02]  /*3d580*/  F2FP.F16.E4M3.UNPACK_B R40, R18 ;  /* 0x00000012ff28723e */ /* 0x000fe400020006ff */
[----:B------:R-:W-:Y:S02]  /*3d590*/  F2FP.F16.E4M3.UNPACK_B R41, R19 ;  /* 0x00000013ff29723e */ /* 0x000fe400020006ff */
[----:B------:R-:W-:Y:S02]  /*3d5a0*/  F2FP.F16.E4M3.UNPACK_B R42, R60 ;  /* 0x0000003cff2a723e */ /* 0x000fe400020006ff */
[----:B------:R-:W-:-:S12]  /*3d5b0*/  F2FP.F16.E4M3.UNPACK_B R43, R61 ;  /* 0x0000003dff2b723e */ /* 0x000fd800020006ff */
[----:B------:R0:W-:Y:S04]  /*3d5c0*/  STL.64 [R1+0x250], R8 ;  /* 0x0002500801007387 */ /* 0x0001e80000100a00 */
[----:B------:R1:W-:Y:S04]  /*3d5d0*/  STL.64 [R1+0x258], R10 ;  /* 0x0002580a01007387 */ /* 0x0003e80000100a00 */
[----:B0-----:R-:W2:Y:S04]  /*3d5e0*/  LDL.LU.64 R8, [R1+0x470] ;  /* 0x0004700001087983 */ /* 0x001ea80000300a00 */
[----:B-1----:R-:W2:Y:S04]  /*3d5f0*/  LDL.LU.64 R10, [R1+0x478] ;  /* 0x00047800010a7983 */ /* 0x002ea80000300a00 */
[----:B------:R-:W2:Y:S04]  /*3d600*/  LDL.LU.64 R56, [R1+0x460] ;  /* 0x0004600001387983 */ /* 0x000ea80000300a00 */
        /* <DEDUP_REMOVED lines=11> */
[----:B------:R-:W2:Y:S04]  /*3d6c0*/  LDL.LU R46, [R1+0x928] ;  /* 0x00092800012e7983 */ /* 0x000ea80000300800 */
[----:B------:R-:W2:Y:S04]  /*3d6d0*/  LDL.LU R47, [R1+0x924] ;  /* 0x00092400012f7983 */ /* 0x000ea80000300800 */
[----:B------:R-:W2:Y:S04]  /*3d6e0*/  LDL.LU R51, [R1+0x930] ;  /* 0x0009300001337983 */ /* 0x000ea80000300800 */
[----:B------:R-:W2:Y:S04]  /*3d6f0*/  LDL.LU R50, [R1+0x92c] ;  /* 0x00092c0001327983 */ /* 0x000ea80000300800 */
[----:B------:R-:W2:Y:S04]  /*3d700*/  LDL.LU R49, [R1+0x938] ;  /* 0x0009380001317983 */ /* 0x000ea80000300800 */
[----:B------:R-:W2:Y:S01]  /*3d710*/  LDL.LU R48, [R1+0x934] ;  /* 0x0009340001307983 */ /* 0x000ea20000300800 */
[C---:B----4-:R-:W-:Y:S03]  /*3d720*/  HMMA.16816.F32 R4, R40.reuse, R2, R4 ;  /* 0x000000022804723c */ /* 0x050fe60000001804 */
[----:B------:R-:W4:Y:S04]  /*3d730*/  LDL.LU R52, [R1+0x940] ;  /* 0x0009400001347983 */ /* 0x000f280000300800 */
[----:B------:R-:W4:Y:S04]  /*3d740*/  LDL.LU R53, [R1+0x93c] ;  /* 0x00093c0001357983 */ /* 0x000f280000300800 */
[----:B------:R-:W2:Y:S04]  /*3d750*/  LDL.LU R54, [R1+0x948] ;  /* 0x0009480001367983 */ /* 0x000ea80000300800 */
[----:B------:R-:W2:Y:S04]  /*3d760*/  LDL.LU R55, [R1+0x944] ;  /* 0x0009440001377983 */ /* 0x000ea80000300800 */
[----:B------:R-:W2:Y:S04]  /*3d770*/  LDL.LU R19, [R1+0x914] ;  /* 0x0009140001137983 */ /* 0x000ea80000300800 */
[----:B------:R-:W2:Y:S04]  /*3d780*/  LDL.LU R60, [R1+0x918] ;  /* 0x00091800013c7983 */ /* 0x000ea80000300800 */
[----:B------:R-:W-:Y:S04]  /*3d790*/  STL.64 [R1+0x270], R4 ;  /* 0x0002700401007387 */ /* 0x000fe80000100a00 */
[----:B------:R0:W-:Y:S04]  /*3d7a0*/  STL.64 [R1+0x278], R6 ;  /* 0x0002780601007387 */ /* 0x0001e80000100a00 */
[----:B0-----:R-:W2:Y:S04]  /*3d7b0*/  LDL.LU.64 R6, [R1+0x3550] ;  /* 0x0035500001067983 */ /* 0x001ea80000300a00 */
[----:B------:R-:W2:Y:S02]  /*3d7c0*/  LDL.LU.64 R4, [R1+0x3548] ;  /* 0x0035480001047983 */ /* 0x000ea40000300a00 */
[----:B--2---:R-:W-:-:S15]  /*3d7d0*/  HMMA.16816.F32 R8, R40, R4, R8 ;  /* 0x000000042808723c */ /* 0x004fde0000001808 */
[----:B------:R-:W-:-:S04]  /*3d7e0*/  NOP ;  /* 0x0000000000007918 */ /* 0x000fc80000000000 */
[----:B------:R-:W-:Y:S04]  /*3d7f0*/  STL.64 [R1+0x280], R8 ;  /* 0x0002800801007387 */ /* 0x000fe80000100a00 */
[----:B------:R0:W-:Y:S04]  /*3d800*/  STL.64 [R1+0x288], R10 ;  /* 0x0002880a01007387 */ /* 0x0001e80000100a00 */
[----:B0-----:R-:W2:Y:S04]  /*3d810*/  LDL.LU.64 R10, [R1+0x3540] ;  /* 0x00354000010a7983 */ /* 0x001ea80000300a00 */
[----:B------:R-:W2:Y:S01]  /*3d820*/  LDL.LU.64 R8, [R1+0x3538] ;  /* 0x0035380001087983 */ /* 0x000ea20000300a00 */
[----:B------:R-:W-:-:S15]  /*3d830*/  HMMA.16816.F32 R56, R40, R6, R56 ;  /* 0x000000062838723c */ /* 0x000fde0000001838 */
[----:B------:R-:W-:-:S04]  /*3d840*/  NOP ;  /* 0x0000000000007918 */ /* 0x000fc80000000000 */
[----:B------:R-:W-:Y:S04]  /*3d850*/  STL.64 [R1+0x290], R56 ;  /* 0x0002903801007387 */ /* 0x000fe80000100a00 */
[----:B------:R2:W-:Y:S01]  /*3d860*/  STL.64 [R1+0x298], R58 ;  /* 0x0002983a01007387 */ /* 0x0005e20000100a00 */
[----:B------:R-:W-:Y:S01]  /*3d870*/  HMMA.16816.F32 R20, R40, R14, R20 ;  /* 0x0000000e2814723c */ /* 0x000fe20000001814 */
[----:B---3--:R-:W-:-:S07]  /*3d880*/  IMAD R18, R39, 0x100, R38 ;  /* 0x0000010027127824 */ /* 0x008fce00078e0226 */
[C---:B--2---:R-:W-:Y:S08]  /*3d890*/  HMMA.16816.F32 R56, R40.reuse, R8, R32 ;  /* 0x000000082838723c */ /* 0x044ff00000001820 */
[C---:B------:R-:W-:Y:S08]  /*3d8a0*/  HMMA.16816.F32 R32, R40.reuse, R10, R28 ;  /* 0x0000000a2820723c */ /* 0x040ff0000000181c */
[----:B------:R-:W-:Y:S03]  /*3d8b0*/  HMMA.16816.F32 R28, R40, R12, R24 ;  /* 0x0000000c281c723c */ /* 0x000fe60000001818 */
[----:B------:R-:W-:Y:S04]  /*3d8c0*/  STL.64 [R1+0x310], R56 ;  /* 0x0003103801007387 */ /* 0x000fe80000100a00 */
[----:B------:R-:W-:Y:S04]  /*3d8d0*/  STL.64 [R1+0x318], R58 ;  /* 0x0003183a01007387 */ /* 0x000fe80000100a00 */
[----:B------:R-:W-:Y:S04]  /*3d8e0*/  STL.64 [R1+0x330], R32 ;  /* 0x0003302001007387 */ /* 0x000fe80000100a00 */
[----:B------:R-:W-:Y:S04]  /*3d8f0*/  STL.64 [R1+0x338], R34 ;  /* 0x0003382201007387 */ /* 0x000fe80000100a00 */
[----:B------:R-:W2:Y:S04]  /*3d900*/  LDL.LU.64 R24, [R1+0x7e0] ;  /* 0x0007e00001187983 */ /* 0x000ea80000300a00 */
        /* <DEDUP_REMOVED lines=9> */
[----:B------:R-:W3:Y:S04]  /*3d9a0*/  LDL.LU.64 R56, [R1+0x380] ;  /* 0x0003800001387983 */ /* 0x000ee80000300a00 */
[----:B------:R-:W3:Y:S04]  /*3d9b0*/  LDL.LU.64 R58, [R1+0x388] ;  /* 0x00038800013a7983 */ /* 0x000ee80000300a00 */
[----:B------:R-:W3:Y:S04]  /*3d9c0*/  LDL.LU.64 R28, [R1+0x320] ;  /* 0x00032000011c7983 */ /* 0x000ee80000300a00 */
[----:B------:R-:W3:Y:S04]  /*3d9d0*/  LDL.LU.64 R30, [R1+0x328] ;  /* 0x00032800011e7983 */ /* 0x000ee80000300a00 */
[----:B------:R-:W4:Y:S04]  /*3d9e0*/  LDL.LU.64 R36, [R1+0x300] ;  /* 0x0003000001247983 */ /* 0x000f280000300a00 */
[----:B------:R-:W4:Y:S01]  /*3d9f0*/  LDL.LU.64 R38, [R1+0x308] ;  /* 0x0003080001267983 */ /* 0x000f220000300a00 */
[----:B------:R-:W-:-:S02]  /*3da00*/  IMAD R19, R19, 0x100, R60 ;  /* 0x0000010013137824 */ /* 0x000fc400078e023c */
[----:B------:R-:W-:Y:S02]  /*3da10*/  IMAD R60, R45, 0x100, R44 ;  /* 0x000001002d3c7824 */ /* 0x000fe400078e022c */
[----:B------:R-:W-:Y:S01]  /*3da20*/  IMAD R61, R47, 0x100, R46 ;  /* 0x000001002f3d7824 */ /* 0x000fe200078e022e */
[----:B------:R-:W4:Y:S04]  /*3da30*/  LDL.LU.64 R44, [R1+0x2f0] ;  /* 0x0002f000012c7983 */ /* 0x000f280000300a00 */
[----:B------:R-:W4:Y:S01]  /*3da40*/  LDL.LU.64 R46, [R1+0x2f8] ;  /* 0x0002f800012e7983 */ /* 0x000f220000300a00 */
[----:B--2---:R-:W-:Y:S03]  /*3da50*/  HMMA.16816.F32 R40, R40, R16, R24 ;  /* 0x000000102828723c */ /* 0x004fe60000001818 */
[----:B------:R-:W2:Y:S04]  /*3da60*/  LDL.LU.64 R26, [R1+0x3530] ;  /* 0x00353000011a7983 */ /* 0x000ea80000300a00 */
[----:B------:R-:W2:-:S12]  /*3da70*/  LDL.LU.64 R24, [R1+0x3528] ;  /* 0x0035280001187983 */ /* 0x000e980000300a00 */
[----:B------:R0:W-:Y:S04]  /*3da80*/  STL.64 [R1+0x360], R40 ;  /* 0x0003602801007387 */ /* 0x0001e80000100a00 */
[----:B------:R1:W-:Y:S01]  /*3da90*/  STL.64 [R1+0x368], R42 ;  /* 0x0003682a01007387 */ /* 0x0003e20000100a00 */
[----:B0-----:R-:W-:Y:S02]  /*3daa0*/  F2FP.F16.E4M3.UNPACK_B R40, R18 ;  /* 0x00000012ff28723e */ /* 0x001fe400020006ff */
[----:B------:R-:W-:Y:S02]  /*3dab0*/  F2FP.F16.E4M3.UNPACK_B R41, R19 ;  /* 0x00000013ff29723e */ /* 0x000fe400020006ff */
[----:B-1----:R-:W-:Y:S02]  /*3dac0*/  F2FP.F16.E4M3.UNPACK_B R42, R60 ;  /* 0x0000003cff2a723e */ /* 0x002fe400020006ff */
[----:B------:R-:W-:-:S07]  /*3dad0*/  F2FP.F16.E4M3.UNPACK_B R43, R61 ;  /* 0x0000003dff2b723e */ /* 0x000fce00020006ff */
[C---:B---3--:R-:W-:Y:S08]  /*3dae0*/  HMMA.16816.F32 R20, R40.reuse, R2, R20 ;  /* 0x000000022814723c */ /* 0x048ff00000001814 */
[C---:B------:R-:W-:Y:S08]  /*3daf0*/  HMMA.16816.F32 R32, R40.reuse, R4, R32 ;  /* 0x000000042820723c */ /* 0x040ff00000001820 */
[C---:B------:R-:W-:Y:S03]  /*3db00*/  HMMA.16816.F32 R4, R40.reuse, R6, R56 ;  /* 0x000000062804723c */ /* 0x040fe60000001838 */
[----:B------:R-:W-:Y:S05]  /*3db10*/  STL.64 [R1+0x3e0], R20 ;  /* 0x0003e01401007387 */ /* 0x000fea0000100a00 */
[C---:B------:R-:W-:Y:S01]  /*3db20*/  HMMA.16816.F32 R28, R40.reuse, R8, R28 ;  /* 0x00000008281c723c */ /* 0x040fe2000000181c */
[----:B------:R0:W-:Y:S07]  /*3db30*/  STL.64 [R1+0x3e8], R22 ;  /* 0x0003e81601007387 */ /* 0x0001ee0000100a00 */
[C---:B----4-:R-:W-:Y:S01]  /*3db40*/  HMMA.16816.F32 R8, R40.reuse, R10, R36 ;  /* 0x0000000a2808723c */ /* 0x050fe20000001824 */
[----:B0-----:R-:W3:Y:S04]  /*3db50*/  LDL.LU.64 R22, [R1+0x3520] ;  /* 0x0035200001167983 */ /* 0x001ee80000300a00 */
[----:B------:R-:W4:Y:S04]  /*3db60*/  LDL.LU.64 R20, [R1+0x3518] ;  /* 0x0035180001147983 */ /* 0x000f280000300a00 */
[----:B------:R-:W-:Y:S04]  /*3db70*/  STL.64 [R1+0x3d0], R32 ;  /* 0x0003d02001007387 */ /* 0x000fe80000100a00 */
[----:B------:R0:W-:Y:S04]  /*3db80*/  STL.64 [R1+0x3d8], R34 ;  /* 0x0003d82201007387 */ /* 0x0001e80000100a00 */
[----:B0-----:R-:W2:Y:S04]  /*3db90*/  LDL.LU.64 R34, [R1+0x3510] ;  /* 0x0035100001227983 */ /* 0x001ea80000300a00 */
[----:B------:R-:W2:Y:S04]  /*3dba0*/  LDL.LU.64 R32, [R1+0x3508] ;  /* 0x0035080001207983 */ /* 0x000ea80000300a00 */
[----:B------:R-:W2:Y:S04]  /*3dbb0*/  LDL.LU.64 R58, [R1+0x3500] ;  /* 0x00350000013a7983 */ /* 0x000ea80000300a00 */
[----:B------:R-:W2:Y:S04]  /*3dbc0*/  LDL.LU.64 R56, [R1+0x34f8] ;  /* 0x0034f80001387983 */ /* 0x000ea80000300a00 */
[----:B------:R0:W-:Y:S04]  /*3dbd0*/  STL.64 [R1+0x3c0], R4 ;  /* 0x0003c00401007387 */ /* 0x0001e80000100a00 */
[----:B------:R1:W-:Y:S04]  /*3dbe0*/  STL.64 [R1+0x3c8], R6 ;  /* 0x0003c80601007387 */ /* 0x0003e80000100a00 */
[----:B0-----:R-:W2:Y:S04]  /*3dbf0*/  LDL.LU.64 R4, [R1+0x2d0] ;  /* 0x0002d00001047983 */ /* 0x001ea80000300a00 */
[----:B-1----:R-:W2:Y:S04]  /*3dc00*/  LDL.LU.64 R6, [R1+0x2d8] ;  /* 0x0002d80001067983 */ /* 0x002ea80000300a00 */
[----:B------:R-:W-:Y:S04]  /*3dc10*/  STL.64 [R1+0x3b0], R28 ;  /* 0x0003b01c01007387 */ /* 0x000fe80000100a00 */
[----:B------:R0:W-:Y:S04]  /*3dc20*/  STL.64 [R1+0x3b8], R30 ;  /* 0x0003b81e01007387 */ /* 0x0001e80000100a00 */
[----:B0-----:R-:W3:Y:S04]  /*3dc30*/  LDL.LU.64 R30, [R1+0x34f0] ;  /* 0x0034f000011e7983 */ /* 0x001ee80000300a00 */
[----:B------:R-:W3:Y:S04]  /*3dc40*/  LDL.LU.64 R28, [R1+0x34e8] ;  /* 0x0034e800011c7983 */ /* 0x000ee80000300a00 */
[----:B------:R-:W3:Y:S04]  /*3dc50*/  LDL.LU.64 R38, [R1+0x34e0] ;  /* 0x0034e00001267983 */ /* 0x000ee80000300a00 */
[----:B------:R-:W3:Y:S04]  /*3dc60*/  LDL.LU.64 R36, [R1+0x34d8] ;  /* 0x0034d80001247983 */ /* 0x000ee80000300a00 */
[----:B------:R0:W-:Y:S04]  /*3dc70*/  STL.64 [R1+0x3a0], R8 ;  /* 0x0003a00801007387 */ /* 0x0001e80000100a00 */
[----:B------:R1:W-:Y:S04]  /*3dc80*/  STL.64 [R1+0x3a8], R10 ;  /* 0x0003a80a01007387 */ /* 0x0003e80000100a00 */
[----:B0-----:R-:W3:Y:S04]  /*3dc90*/  LDL.LU.64 R8, [R1+0x2e0] ;  /* 0x0002e00001087983 */ /* 0x001ee80000300a00 */
[----:B-1----:R-:W3:Y:S01]  /*3dca0*/  LDL.LU.64 R10, [R1+0x2e8] ;  /* 0x0002e800010a7983 */ /* 0x002ee20000300a00 */
[C---:B--2---:R-:W-:Y:S08]  /*3dcb0*/  HMMA.16816.F32 R4, R40.reuse, R14, R4 ;  /* 0x0000000e2804723c */ /* 0x044ff00000001804 */
[----:B---3--:R-:W-:-:S15]  /*3dcc0*/  HMMA.16816.F32 R8, R40, R12, R8 ;  /* 0x0000000c2808723c */ /* 0x008fde0000001808 */
[----:B------:R-:W-:-:S04]  /*3dcd0*/  NOP ;  /* 0x0000000000007918 */ /* 0x000fc80000000000 */
[----:B------:R-:W-:Y:S04]  /*3dce0*/  STL.64 [R1+0x390], R8 ;  /* 0x0003900801007387 */ /* 0x000fe80000100a00 */
[----:B------:R0:W-:Y:S02]  /*3dcf0*/  STL.64 [R1+0x398], R10 ;  /* 0x0003980a01007387 */ /* 0x0001e40000100a00 */
[----:B0-----:R-:W-:Y:S02]  /*3dd00*/  HMMA.16816.F32 R8, R40, R16, R44 ;  /* 0x000000102808723c */ /* 0x001fe4000000182c */
[----:B------:R0:W-:Y:S04]  /*3dd10*/  STL.64 [R1+0x380], R4 ;  /* 0x0003800401007387 */ /* 0x0001e80000100a00 */
[----:B------:R1:W-:Y:S04]  /*3dd20*/  STL.64 [R1+0x388], R6 ;  /* 0x0003880601007387 */ /* 0x0003e80000100a00 */
[----:B------:R-:W2:Y:S04]  /*3dd30*/  LDL.LU R40, [R1+0x4c0] ;  /* 0x0004c00001287983 */ /* 0x000ea80000300800 */
[----:B------:R-:W3:Y:S01]  /*3dd40*/  LDL.LU R41, [R1+0x4c4] ;  /* 0x0004c40001297983 */ /* 0x000ee20000300800 */
[----:B0-----:R-:W-:-:S02]  /*3dd50*/  IMAD R4, R53, 0x100, R52 ;  /* 0x0000010035047824 */ /* 0x001fc400078e0234 */
[----:B----4-:R-:W-:Y:S02]  /*3dd60*/  IMAD.MOV.U32 R52, RZ, RZ, R20 ;  /* 0x000000ffff347224 */ /* 0x010fe400078e0014 */
[----:B------:R0:W-:Y:S01]  /*3dd70*/  STL.64 [R1+0x350], R8 ;  /* 0x0003500801007387 */ /* 0x0001e20000100a00 */
[----:B------:R-:W-:-:S03]  /*3dd80*/  IMAD R5, R55, 0x100, R54 ;  /* 0x0000010037057824 */ /* 0x000fc600078e0236 */
[----:B------:R4:W-:Y:S01]  /*3dd90*/  STL.64 [R1+0x358], R10 ;  /* 0x0003580a01007387 */ /* 0x0009e20000100a00 */
[----:B------:R-:W-:-:S03]  /*3dda0*/  IMAD.MOV.U32 R53, RZ, RZ, R21 ;  /* 0x000000ffff357224 */ /* 0x000fc600078e0015 */
[----:B------:R-:W3:Y:S01]  /*3ddb0*/  LDL.LU R42, [R1+0x4f0] ;  /* 0x0004f000012a7983 */ /* 0x000ee20000300800 */
[----:B------:R-:W-:-:S03]  /*3ddc0*/  IMAD.MOV.U32 R54, RZ, RZ, R22 ;  /* 0x000000ffff367224 */ /* 0x000fc600078e0016 */
[----:B------:R-:W3:Y:S01]  /*3ddd0*/  LDL.LU R20, [R1+0x34d4] ;  /* 0x0034d40001147983 */ /* 0x000ee20000300800 */
[----:B------:R-:W-:-:S03]  /*3dde0*/  IMAD.MOV.U32 R55, RZ, RZ, R23 ;  /* 0x000000ffff377224 */ /* 0x000fc600078e0017 */
[----:B------:R-:W3:Y:S04]  /*3ddf0*/  LDL.LU R21, [R1+0x34d0] ;  /* 0x0034d00001157983 */ /* 0x000ee80000300800 */
[----:B------:R-:W3:Y:S04]  /*3de00*/  LDL.LU R22, [R1+0x34cc] ;  /* 0x0034cc0001167983 */ /* 0x000ee80000300800 */
[----:B------:R-:W3:Y:S04]  /*3de10*/  LDL.LU R23, [R1+0x34c8] ;  /* 0x0034c80001177983 */ /* 0x000ee80000300800 */
[----:B------:R-:W3:Y:S01]  /*3de20*/  LDL.LU R43, [R1+0x4f4] ;  /* 0x0004f400012b7983 */ /* 0x000ee20000300800 */
[----:B------:R-:W-:-:S02]  /*3de30*/  IMAD R2, R50, 0x100, R51 ;  /* 0x0000010032027824 */ /* 0x000fc400078e0233 */
[----:B------:R-:W-:Y:S01]  /*3de40*/  IMAD R3, R48, 0x100, R49 ;  /* 0x0000010030037824 */ /* 0x000fe200078e0231 */
[----:B------:R-:W-:Y:S01]  /*3de50*/  F2FP.F16.E4M3.UNPACK_B R14, R4 ;  /* 0x00000004ff0e723e */ /* 0x000fe200020006ff */
[----:B-1----:R-:W3:Y:S01]  /*3de60*/  LDL.LU R6, [R1+0x510] ;  /* 0x0005100001067983 */ /* 0x002ee20000300800 */
[----:B------:R-:W-:Y:S02]  /*3de70*/  F2FP.F16.E4M3.UNPACK_B R15, R5 ;  /* 0x00000005ff0f723e */ /* 0x000fe400020006ff */
[----:B------:R-:W-:Y:S01]  /*3de80*/  F2FP.F16.E4M3.UNPACK_B R12, R2 ;  /* 0x00000002ff0c723e */ /* 0x000fe200020006ff */
[----:B------:R-:W3:Y:S01]  /*3de90*/  LDL.LU R7, [R1+0x514] ;  /* 0x0005140001077983 */ /* 0x000ee20000300800 */
[----:B------:R-:W-:-:S03]  /*3dea0*/  F2FP.F16.E4M3.UNPACK_B R13, R3 ;  /* 0x00000003ff0d723e */ /* 0x000fc600020006ff */
[----:B0-----:R-:W3:Y:S04]  /*3deb0*/  LDL.LU R8, [R1+0x530] ;  /* 0x0005300001087983 */ /* 0x001ee80000300800 */
[----:B------:R-:W3:Y:S04]  /*3dec0*/  LDL.LU R9, [R1+0x534] ;  /* 0x0005340001097983 */ /* 0x000ee80000300800 */
[----:B----4-:R-:W4:Y:S04]  /*3ded0*/  LDL.LU R10, [R1+0x4d0] ;  /* 0x0004d000010a7983 */ /* 0x010f280000300800 */
        /* <DEDUP_REMOVED lines=15> */
[----:B--2---:R-:W-:-:S02]  /*3dfd0*/  F2FP.F16.E4M3.UNPACK_B R4, R40.H1 ;  /* 0x00000028ff04723e */ /* 0x004fc400030006ff */
[----:B---3--:R-:W-:Y:S02]  /*3dfe0*/  F2FP.F16.E4M3.UNPACK_B R5, R41.H1 ;  /* 0x00000029ff05723e */ /* 0x008fe400030006ff */
[----:B------:R-:W-:-:S05]  /*3dff0*/  F2FP.F16.E4M3.UNPACK_B R2, R42.H1 ;  /* 0x0000002aff02723e */ /* 0x000fca00030006ff */
[----:B------:R-:W-:Y:S01]  /*3e000*/  HMMA.16816.F32 R20, R12, R4, R20 ;  /* 0x000000040c14723c */ /* 0x000fe20000001814 */
[----:B------:R-:W-:-:S07]  /*3e010*/  F2FP.F16.E4M3.UNPACK_B R3, R43.H1 ;  /* 0x0000002bff03723e */ /* 0x000fce00030006ff */
[----:B------:R-:W-:Y:S01]  /*3e020*/  HMMA.16816.F32 R40, R12, R2, R36 ;  /* 0x000000020c28723c */ /* 0x000fe20000001824 */
[----:B------:R-:W-:-:S10]  /*3e030*/  IMAD.MOV.U32 R36, RZ, RZ, R30 ;  /* 0x000000ffff247224 */ /* 0x000fd400078e001e */
[----:B------:R0:W-:Y:S04]  /*3e040*/  STL.64 [R1+0x3f0], R20 ;  /* 0x0003f01401007387 */ /* 0x0001e80000100a00 */
[----:B------:R1:W-:Y:S01]  /*3e050*/  STL.64 [R1+0x3f8], R22 ;  /* 0x0003f81601007387 */ /* 0x0003e20000100a00 */
[----:B------:R-:W-:Y:S02]  /*3e060*/  IMAD.MOV.U32 R37, RZ, RZ, R31 ;  /* 0x000000ffff257224 */ /* 0x000fe400078e001f */
[----:B0-----:R-:W-:Y:S02]  /*3e070*/  IMAD.MOV.U32 R20, RZ, RZ, R32 ;  /* 0x000000ffff147224 */ /* 0x001fe400078e0020 */
[----:B------:R-:W2:Y:S01]  /*3e080*/  LDL.LU R32, [R1+0x34c4] ;  /* 0x0034c40001207983 */ /* 0x000ea20000300800 */
[----:B------:R-:W-:-:S02]  /*3e090*/  IMAD.MOV.U32 R21, RZ, RZ, R33 ;  /* 0x000000ffff157224 */ /* 0x000fc400078e0021 */
[----:B-1----:R-:W-:Y:S01]  /*3e0a0*/  IMAD.MOV.U32 R22, RZ, RZ, R34 ;  /* 0x000000ffff167224 */ /* 0x002fe200078e0022 */
[----:B------:R-:W2:Y:S01]  /*3e0b0*/  LDL.LU R33, [R1+0x34c0] ;  /* 0x0034c00001217983 */ /* 0x000ea20000300800 */
[----:B------:R-:W-:-:S03]  /*3e0c0*/  IMAD.MOV.U32 R23, RZ, RZ, R35 ;  /* 0x000000ffff177224 */ /* 0x000fc600078e0023 */
[----:B------:R-:W2:Y:S04]  /*3e0d0*/  LDL.LU R34, [R1+0x34bc] ;  /* 0x0034bc0001227983 */ /* 0x000ea80000300800 */
[----:B------:R-:W2:Y:S04]  /*3e0e0*/  LDL.LU R35, [R1+0x34b8] ;  /* 0x0034b80001237983 */ /* 0x000ea80000300800 */
[----:B------:R-:W3:Y:S04]  /*3e0f0*/  LDL.LU R30, [R1+0x34b4] ;  /* 0x0034b400011e7983 */ /* 0x000ee80000300800 */
[----:B------:R0:W-:Y:S04]  /*3e100*/  STL.64 [R1+0x430], R40 ;  /* 0x0004302801007387 */ /* 0x0001e80000100a00 */
[----:B------:R-:W-:Y:S04]  /*3e110*/  STL.64 [R1+0x438], R42 ;  /* 0x0004382a01007387 */ /* 0x000fe80000100a00 */
[----:B------:R-:W3:Y:S01]  /*3e120*/  LDL.LU R31, [R1+0x34b0] ;  /* 0x0034b000011f7983 */ /* 0x000ee20000300800 */
[----:B------:R-:W-:-:S02]  /*3e130*/  IMAD.MOV.U32 R38, RZ, RZ, R58 ;  /* 0x000000ffff267224 */ /* 0x000fc400078e003a */
[----:B------:R-:W-:Y:S01]  /*3e140*/  IMAD.MOV.U32 R39, RZ, RZ, R59 ;  /* 0x000000ffff277224 */ /* 0x000fe200078e003b */
[----:B------:R-:W3:Y:S04]  /*3e150*/  LDL.LU R58, [R1+0x34ac] ;  /* 0x0034ac00013a7983 */ /* 0x000ee80000300800 */
[----:B------:R-:W3:Y:S01]  /*3e160*/  LDL.LU R59, [R1+0x34a8] ;  /* 0x0034a800013b7983 */ /* 0x000ee20000300800 */
[----:B------:R-:W-:Y:S02]  /*3e170*/  F2FP.F16.E4M3.UNPACK_B R6, R6.H1 ;  /* 0x00000006ff06723e */ /* 0x000fe400030006ff */
[----:B------:R-:W-:Y:S02]  /*3e180*/  F2FP.F16.E4M3.UNPACK_B R7, R7.H1 ;  /* 0x00000007ff07723e */ /* 0x000fe400030006ff */
[----:B------:R-:W-:-:S02]  /*3e190*/  F2FP.F16.E4M3.UNPACK_B R8, R8.H1 ;  /* 0x00000008ff08723e */ /* 0x000fc400030006ff */
[----:B------:R-:W-:Y:S02]  /*3e1a0*/  F2FP.F16.E4M3.UNPACK_B R9, R9.H1 ;  /* 0x00000009ff09723e */ /* 0x000fe400030006ff */
[----:B----4-:R-:W-:Y:S02]  /*3e1b0*/  F2FP.F16.E4M3.UNPACK_B R10, R10.H1 ;  /* 0x0000000aff0a723e */ /* 0x010fe400030006ff */
[----:B------:R-:W-:Y:S02]  /*3e1c0*/  F2FP.F16.E4M3.UNPACK_B R11, R11.H1 ;  /* 0x0000000bff0b723e */ /* 0x000fe400030006ff */
[----:B0-----:R-:W-:Y:S02]  /*3e1d0*/  F2FP.F16.E4M3.UNPACK_B R40, R16.H1 ;  /* 0x00000010ff28723e */ /* 0x001fe400030006ff */
[----:B------:R-:W-:Y:S02]  /*3e1e0*/  F2FP.F16.E4M3.UNPACK_B R41, R17.H1 ;  /* 0x00000011ff29723e */ /* 0x000fe400030006ff */
[----:B------:R-:W-:-:S02]  /*3e1f0*/  F2FP.F16.E4M3.UNPACK_B R18, R18.H1 ;  /* 0x00000012ff12723e */ /* 0x000fc400030006ff */
[----:B------:R-:W-:Y:S02]  /*3e200*/  F2FP.F16.E4M3.UNPACK_B R19, R19.H1 ;  /* 0x00000013ff13723e */ /* 0x000fe400030006ff */
[----:B------:R-:W-:Y:S02]  /*3e210*/  F2FP.F16.E4M3.UNPACK_B R16, R61.H1 ;  /* 0x0000003dff10723e */ /* 0x000fe400030006ff */
[----:B------:R-:W-:Y:S01]  /*3e220*/  F2FP.F16.E4M3.UNPACK_B R17, R60.H1 ;  /* 0x0000003cff11723e */ /* 0x000fe200030006ff */
[C---:B--2---:R-:W-:Y:S08]  /*3e230*/  HMMA.16816.F32 R32, R12.reuse, R6, R32 ;  /* 0x000000060c20723c */ /* 0x044ff00000001820 */
[C---:B---3--:R-:W-:Y:S11]  /*3e240*/  HMMA.16816.F32 R28, R12.reuse, R8, R28 ;  /* 0x000000080c1c723c */ /* 0x048ff6000000181c */
[----:B------:R-:W-:Y:S04]  /*3e250*/  STL.64 [R1+0x440], R32 ;  /* 0x0004402001007387 */ /* 0x000fe80000100a00 */
[----:B------:R-:W-:Y:S04]  /*3e260*/  STL.64 [R1+0x448], R34 ;  /* 0x0004482201007387 */ /* 0x000fe80000100a00 */
[----:B------:R-:W-:Y:S04]  /*3e270*/  STL.64 [R1+0x450], R28 ;  /* 0x0004501c01007387 */ /* 0x000fe80000100a00 */
[----:B------:R0:W-:Y:S04]  /*3e280*/  STL.64 [R1+0x458], R30 ;  /* 0x0004581e01007387 */ /* 0x0001e80000100a00 */
[----:B------:R-:W-:Y:S04]  /*3e290*/  STL.64 [R1+0x3480], R10 ;  /* 0x0034800a01007387 */ /* 0x000fe80000100a00 */
[----:B------:R1:W-:Y:S01]  /*3e2a0*/  STL.64 [R1+0x3478], R8 ;  /* 0x0034780801007387 */ /* 0x0003e20000100a00 */
[C---:B0-----:R-:W-:Y:S08]  /*3e2b0*/  HMMA.16816.F32 R28, R12.reuse, R10, R56 ;  /* 0x0000000a0c1c723c */ /* 0x041ff00000001838 */
[C---:B-1----:R-:W-:Y:S11]  /*3e2c0*/  HMMA.16816.F32 R8, R12.reuse, R40, R36 ;  /* 0x000000280c08723c */ /* 0x042ff60000001824 */
[----:B------:R-:W-:Y:S04]  /*3e2d0*/  STL.64 [R1+0x480], R28 ;  /* 0x0004801c01007387 */ /* 0x000fe80000100a00 */
[----:B------:R-:W-:Y:S04]  /*3e2e0*/  STL.64 [R1+0x488], R30 ;  /* 0x0004881e01007387 */ /* 0x000fe80000100a00 */
[----:B------:R-:W-:Y:S04]  /*3e2f0*/  STL.64 [R1+0x4a0], R8 ;  /* 0x0004a00801007387 */ /* 0x000fe80000100a00 */
[----:B------:R0:W-:Y:S02]  /*3e300*/  STL.64 [R1+0x4a8], R10 ;  /* 0x0004a80a01007387 */ /* 0x0001e40000100a00 */
[----:B0-----:R-:W-:Y:S01]  /*3e310*/  HMMA.16816.F32 R8, R12, R18, R20 ;  /* 0x000000120c08723c */ /* 0x001fe20000001814 */
[----:B------:R-:W-:-:S15]  /*3e320*/  IMAD.MOV.U32 R38, RZ, RZ, R25 ;  /* 0x000000ffff267224 */ /* 0x000fde00078e0019 */
[----:B------:R-:W-:-:S03]  /*3e330*/  NOP ;  /* 0x0000000000007918 */ /* 0x000fc60000000000 */
[----:B------:R-:W-:Y:S04]  /*3e340*/  STL.64 [R1+0x4b0], R8 ;  /* 0x0004b00801007387 */ /* 0x000fe80000100a00 */
[----:B------:R0:W-:Y:S02]  /*3e350*/  STL.64 [R1+0x4b8], R10 ;  /* 0x0004b80a01007387 */ /* 0x0001e40000100a00 */
[----:B0-----:R-:W-:Y:S01]  /*3e360*/  HMMA.16816.F32 R8, R12, R16, R52 ;  /* 0x000000100c08723c */ /* 0x001fe20000001834 */
[----:B------:R-:W-:Y:S01]  /*3e370*/  IMAD.MOV.U32 R39, RZ, RZ, R24 ;  /* 0x000000ffff277224 */ /* 0x000fe200078e0018 */
[----:B------:R-:W-:Y:S01]  /*3e380*/  STL.64 [R1+0x3460], R18 ;  /* 0x0034601201007387 */ /* 0x000fe20000100a00 */
[----:B------:R-:W-:Y:S02]  /*3e390*/  IMAD.MOV.U32 R36, RZ, RZ, R27 ;  /* 0x000000ffff247224 */ /* 0x000fe400078e001b */
[----:B------:R-:W-:Y:S01]  /*3e3a0*/  IMAD.MOV.U32 R37, RZ, RZ, R26 ;  /* 0x000000ffff257224 */ /* 0x000fe200078e001a */
[----:B------:R0:W-:-:S13]  /*3e3b0*/  STL.64 [R1+0x3458], R16 ;  /* 0x0034581001007387 */ /* 0x0001da0000100a00 */
[----:B------:R-:W-:Y:S04]  /*3e3c0*/  STL.64 [R1+0x470], R8 ;  /* 0x0004700801007387 */ /* 0x000fe80000100a00 */
[----:B------:R-:W-:Y:S04]  /*3e3d0*/  STL.64 [R1+0x478], R10 ;  /* 0x0004780a01007387 */ /* 0x000fe80000100a00 */
[----:B------:R-:W-:Y:S04]  /*3e3e0*/  STL.64 [R1+0x3470], R38 ;  /* 0x0034702601007387 */ /* 0x000fe80000100a00 */
[----:B------:R1:W-:Y:S04]  /*3e3f0*/  STL.64 [R1+0x3468], R36 ;  /* 0x0034682401007387 */ /* 0x0003e80000100a00 */
[----:B------:R-:W2:Y:S04]  /*3e400*/  LDL.LU R52, [R1] ;  /* 0x0000000001347983 */ /* 0x000ea80000300800 */
[----:B------:R-:W2:Y:S04]  /*3e410*/  LDL.LU R53, [R1+0x4] ;  /* 0x0000040001357983 */ /* 0x000ea80000300800 */
[----:B------:R-:W3:Y:S04]  /*3e420*/  LDL.LU R54, [R1+0x8] ;  /* 0x0000080001367983 */ /* 0x000ee80000300800 */
[----:B------:R-:W3:Y:S01]  /*3e430*/  LDL.LU R55, [R1+0xc] ;  /* 0x00000c0001377983 */ /* 0x000ee20000300800 */
[----:B------:R-:W-:-:S02]  /*3e440*/  IMAD R20, R45, 0x100, R44 ;  /* 0x000001002d147824 */ /* 0x000fc400078e022c */
[----:B------:R-:W-:Y:S01]  /*3e450*/  IMAD R21, R47, 0x100, R46 ;  /* 0x000001002f157824 */ /* 0x000fe200078e022e */
[----:B---3--:R-:W-:Y:S04]  /*3e460*/  STL.64 [R1+0x3490], R54 ;  /* 0x0034903601007387 */ /* 0x008fe80000100a00 */
[----:B--2---:R2:W-:Y:S04]  /*3e470*/  STL.64 [R1+0x3488], R52 ;  /* 0x0034883401007387 */ /* 0x0045e80000100a00 */
[----:B------:R-:W3:Y:S04]  /*3e480*/  LDL.LU R44, [R1+0x50] ;  /* 0x00005000012c7983 */ /* 0x000ee80000300800 */
[----:B------:R-:W3:Y:S04]  /*3e490*/  LDL.LU R45, [R1+0x54] ;  /* 0x00005400012d7983 */ /* 0x000ee80000300800 */
[----:B------:R-:W4:Y:S04]  /*3e4a0*/  LDL.LU R46, [R1+0x58] ;  /* 0x00005800012e7983 */ /* 0x000f280000300800 */
[----:B------:R-:W4:Y:S04]  /*3e4b0*/  LDL.LU R47, [R1+0x5c] ;  /* 0x00005c00012f7983 */ /* 0x000f280000300800 */
[----:B----4-:R-:W-:Y:S04]  /*3e4c0*/  STL.64 [R1+0x34a0], R46 ;  /* 0x0034a02e01007387 */ /* 0x010fe80000100a00 */
[----:B---3--:R3:W-:Y:S04]  /*3e4d0*/  STL.64 [R1+0x3498], R44 ;  /* 0x0034982c01007387 */ /* 0x0087e80000100a00 */
[----:B------:R-:W4:Y:S04]  /*3e4e0*/  LDL.LU R24, [R1+0x60] ;  /* 0x0000600001187983 */ /* 0x000f280000300800 */
[----:B------:R-:W4:Y:S04]  /*3e4f0*/  LDL.LU R25, [R1+0x64] ;  /* 0x0000640001197983 */ /* 0x000f280000300800 */
[----:B------:R-:W4:Y:S04]  /*3e500*/  LDL.LU R26, [R1+0x68] ;  /* 0x00006800011a7983 */ /* 0x000f280000300800 */
[----:B------:R-:W4:Y:S04]  /*3e510*/  LDL.LU R27, [R1+0x6c] ;  /* 0x00006c00011b7983 */ /* 0x000f280000300800 */
[----:B0-----:R-:W4:Y:S04]  /*3e520*/  LDL.LU R16, [R1+0x70] ;  /* 0x0000700001107983 */ /* 0x001f280000300800 */
[----:B------:R-:W4:Y:S04]  /*3e530*/  LDL.LU R17, [R1+0x74] ;  /* 0x0000740001117983 */ /* 0x000f280000300800 */
[----:B------:R-:W4:Y:S04]  /*3e540*/  LDL.LU R18, [R1+0x78] ;  /* 0x0000780001127983 */ /* 0x000f280000300800 */
[----:B------:R-:W4:Y:S04]  /*3e550*/  LDL.LU R19, [R1+0x7c] ;  /* 0x00007c0001137983 */ /* 0x000f280000300800 */
[----:B-1----:R-:W4:Y:S04]  /*3e560*/  LDL.LU R36, [R1+0x80] ;  /* 0x0000800001247983 */ /* 0x002f280000300800 */
[----:B------:R-:W4:Y:S04]  /*3e570*/  LDL.LU R37, [R1+0x84] ;  /* 0x0000840001257983 */ /* 0x000f280000300800 */
[----:B------:R-:W4:Y:S04]  /*3e580*/  LDL.LU R38, [R1+0x88] ;  /* 0x0000880001267983 */ /* 0x000f280000300800 */
[----:B------:R-:W4:Y:S04]  /*3e590*/  LDL.LU R39, [R1+0x8c] ;  /* 0x00008c0001277983 */ /* 0x000f280000300800 */
[----:B--2---:R-:W2:Y:S04]  /*3e5a0*/  LDL.LU R52, [R1+0xa0] ;  /* 0x0000a00001347983 */ /* 0x004ea80000300800 */
[----:B------:R-:W2:Y:S04]  /*3e5b0*/  LDL.LU R53, [R1+0xa4] ;  /* 0x0000a40001357983 */ /* 0x000ea80000300800 */
[----:B------:R-:W2:Y:S04]  /*3e5c0*/  LDL.LU R54, [R1+0xa8] ;  /* 0x0000a80001367983 */ /* 0x000ea80000300800 */
[----:B------:R-:W2:Y:S04]  /*3e5d0*/  LDL.LU R55, [R1+0xac] ;  /* 0x0000ac0001377983 */ /* 0x000ea80000300800 */
[----:B---3--:R-:W3:Y:S04]  /*3e5e0*/  LDL.LU R44, [R1+0xb0] ;  /* 0x0000b000012c7983 */ /* 0x008ee80000300800 */
[----:B------:R-:W3:Y:S04]  /*3e5f0*/  LDL.LU R45, [R1+0xb4] ;  /* 0x0000b400012d7983 */ /* 0x000ee80000300800 */
[----:B------:R-:W3:Y:S04]  /*3e600*/  LDL.LU R46, [R1+0xb8] ;  /* 0x0000b800012e7983 */ /* 0x000ee80000300800 */
[----:B------:R-:W3:Y:S04]  /*3e610*/  LDL.LU R47, [R1+0xbc] ;  /* 0x0000bc00012f7983 */ /* 0x000ee80000300800 */
[----:B------:R-:W4:Y:S04]  /*3e620*/  LDL.LU R8, [R1+0x90] ;  /* 0x0000900001087983 */ /* 0x000f280000300800 */
[----:B------:R-:W4:Y:S04]  /*3e630*/  LDL.LU R9, [R1+0x94] ;  /* 0x0000940001097983 */ /* 0x000f280000300800 */
[----:B------:R-:W4:Y:S04]  /*3e640*/  LDL.LU R10, [R1+0x98] ;  /* 0x00009800010a7983 */ /* 0x000f280000300800 */
[----:B------:R-:W4:Y:S01]  /*3e650*/  LDL.LU R11, [R1+0x9c] ;  /* 0x00009c00010b7983 */ /* 0x000f220000300800 */
[----:B------:R-:W-:-:S02]  /*3e660*/  IMAD R22, R50, 0x100, R51 ;  /* 0x0000010032167824 */ /* 0x000fc400078e0233 */
[----:B------:R-:W-:Y:S01]  /*3e670*/  IMAD R23, R48, 0x100, R49 ;  /* 0x0000010030177824 */ /* 0x000fe200078e0231 */
[----:B------:R-:W-:Y:S01]  /*3e680*/  F2FP.F16.E4M3.UNPACK_B R12, R20 ;  /* 0x00000014ff0c723e */ /* 0x000fe200020006ff */
[----:B------:R-:W4:Y:S01]  /*3e690*/  LDL.LU R48, [R1+0x970] ;  /* 0x0009700001307983 */ /* 0x000f220000300800 */
[----:B------:R-:W-:Y:S02]  /*3e6a0*/  F2FP.F16.E4M3.UNPACK_B R13, R21 ;  /* 0x00000015ff0d723e */ /* 0x000fe400020006ff */
[----:B------:R-:W-:Y:S01]  /*3e6b0*/  F2FP.F16.E4M3.UNPACK_B R14, R22 ;  /* 0x00000016ff0e723e */ /* 0x000fe200020006ff */
[----:B------:R-:W4:Y:S01]  /*3e6c0*/  LDL.LU R32, [R1+0x96c] ;  /* 0x00096c0001207983 */ /* 0x000f220000300800 */
[----:B------:R-:W-:-:S03]  /*3e6d0*/  F2FP.F16.E4M3.UNPACK_B R15, R23 ;  /* 0x00000017ff0f723e */ /* 0x000fc600020006ff */
        /* <DEDUP_REMOVED lines=23> */
[C---:B---3--:R-:W-:Y:S08]  /*3e850*/  HMMA.16816.F32 R44, R12.reuse, R4, R44 ;  /* 0x000000040c2c723c */ /* 0x048ff0000000182c */
[C---:B----4-:R-:W-:Y:S11]  /*3e860*/  HMMA.16816.F32 R8, R12.reuse, R6, R8 ;  /* 0x000000060c08723c */ /* 0x050ff60000001808 */
[----:B------:R-:W-:Y:S04]  /*3e870*/  STL.64 [R1+0x490], R44 ;  /* 0x0004902c01007387 */ /* 0x000fe80000100a00 */
[----:B------:R0:W-:Y:S04]  /*3e880*/  STL.64 [R1+0x498], R46 ;  /* 0x0004982e01007387 */ /* 0x0001e80000100a00 */
[----:B0-----:R-:W2:Y:S04]  /*3e890*/  LDL.LU.64 R46, [R1+0x34a0] ;  /* 0x0034a000012e7983 */ /* 0x001ea80000300a00 */
[----:B------:R-:W2:Y:S04]  /*3e8a0*/  LDL.LU.64 R44, [R1+0x3498] ;  /* 0x00349800012c7983 */ /* 0x000ea80000300a00 */
[----:B------:R-:W-:Y:S04]  /*3e8b0*/  STL.64 [R1+0x460], R52 ;  /* 0x0004603401007387 */ /* 0x000fe80000100a00 */
[----:B------:R0:W-:Y:S04]  /*3e8c0*/  STL.64 [R1+0x468], R54 ;  /* 0x0004683601007387 */ /* 0x0001e80000100a00 */
[----:B0-----:R-:W3:Y:S04]  /*3e8d0*/  LDL.LU.64 R54, [R1+0x3490] ;  /* 0x0034900001367983 */ /* 0x001ee80000300a00 */
[----:B------:R-:W3:Y:S04]  /*3e8e0*/  LDL.LU.64 R52, [R1+0x3488] ;  /* 0x0034880001347983 */ /* 0x000ee80000300a00 */
[----:B------:R-:W-:Y:S04]  /*3e8f0*/  STL.64 [R1+0x420], R8 ;  /* 0x0004200801007387 */ /* 0x000fe80000100a00 */
[----:B------:R0:W-:Y:S04]  /*3e900*/  STL.64 [R1+0x428], R10 ;  /* 0x0004280a01007387 */ /* 0x0001e80000100a00 */
[----:B0-----:R-:W4:Y:S04]  /*3e910*/  LDL.LU.64 R10, [R1+0x3480] ;  /* 0x00348000010a7983 */ /* 0x001f280000300a00 */
[----:B------:R-:W2:Y:S01]  /*3e920*/  LDL.LU.64 R8, [R1+0x3478] ;  /* 0x0034780001087983 */ /* 0x000ea20000300a00 */
[C---:B----4-:R-:W-:Y:S08]  /*3e930*/  HMMA.16816.F32 R16, R12.reuse, R10, R16 ;  /* 0x0000000a0c10723c */ /* 0x050ff00000001810 */
[----:B--2---:R-:W-:-:S15]  /*3e940*/  HMMA.16816.F32 R36, R12, R8, R36 ;  /* 0x000000080c24723c */ /* 0x004fde0000001824 */
[----:B------:R-:W-:-:S04]  /*3e950*/  NOP ;  /* 0x0000000000007918 */ /* 0x000fc80000000000 */
[----:B------:R-:W-:Y:S04]  /*3e960*/  STL.64 [R1+0x410], R36 ;  /* 0x0004102401007387 */ /* 0x000fe80000100a00 */
[----:B------:R0:W-:Y:S04]  /*3e970*/  STL.64 [R1+0x418], R38 ;  /* 0x0004182601007387 */ /* 0x0001e80000100a00 */
[----:B0-----:R-:W2:Y:S04]  /*3e980*/  LDL.LU.64 R38, [R1+0x3470] ;  /* 0x0034700001267983 */ /* 0x001ea80000300a00 */
[----:B------:R-:W2:Y:S04]  /*3e990*/  LDL.LU.64 R36, [R1+0x3468] ;  /* 0x0034680001247983 */ /* 0x000ea80000300a00 */
[----:B------:R-:W-:Y:S04]  /*3e9a0*/  STL.64 [R1+0x400], R16 ;  /* 0x0004001001007387 */ /* 0x000fe80000100a00 */
[----:B------:R0:W-:Y:S04]  /*3e9b0*/  STL.64 [R1+0x408], R18 ;  /* 0x0004081201007387 */ /* 0x0001e80000100a00 */
[----:B0-----:R-:W4:Y:S04]  /*3e9c0*/  LDL.LU.64 R18, [R1+0x3460] ;  /* 0x0034600001127983 */ /* 0x001f280000300a00 */
[----:B------:R-:W3:Y:S01]  /*3e9d0*/  LDL.LU.64 R16, [R1+0x3458] ;  /* 0x0034580001107983 */ /* 0x000ee20000300a00 */
[----:B------:R-:W-:Y:S01]  /*3e9e0*/  HMMA.16816.F32 R24, R12, R40, R24 ;  /* 0x000000280c18723c */ /* 0x000fe20000001818 */
[----:B------:R-:W-:-:S02]  /*3e9f0*/  IMAD R32, R32, 0x100, R48 ;  /* 0x0000010020207824 */ /* 0x000fc400078e0230 */
[----:B------:R-:W-:Y:S02]  /*3ea00*/  IMAD R33, R33, 0x100, R49 ;  /* 0x0000010021217824 */ /* 0x000fe400078e0231 */
[----:B------:R-:W-:Y:S02]  /*3ea10*/  IMAD R34, R34, 0x100, R50 ;  /* 0x0000010022227824 */ /* 0x000fe400078e0232 */
[----:B------:R-:W-:-:S12]  /*3ea20*/  IMAD R35, R35, 0x100, R51 ;  /* 0x0000010023237824 */ /* 0x000fd800078e0233 */
[----:B------:R-:W-:Y:S04]  /*3ea30*/  STL.64 [R1+0x320], R24 ;  /* 0x0003201801007387 */ /* 0x000fe80000100a00 */
[----:B------:R0:W-:Y:S04]  /*3ea40*/  STL.64 [R1+0x328], R26 ;  /* 0x0003281a01007387 */ /* 0x0001e80000100a00 */
[----:B0-----:R-:W2:Y:S04]  /*3ea50*/  LDL.LU.64 R26, [R1+0x3450] ;  /* 0x00345000011a7983 */ /* 0x001ea80000300a00 */
[----:B------:R-:W2:Y:S01]  /*3ea60*/  LDL.LU.64 R24, [R1+0x3448] ;  /* 0x0034480001187983 */ /* 0x000ea20000300a00 */
[C---:B----4-:R-:W-:Y:S08]  /*3ea70*/  HMMA.16816.F32 R44, R12.reuse, R18, R44 ;  /* 0x000000120c2c723c */ /* 0x050ff0000000182c */
[----:B---3--:R-:W-:Y:S11]  /*3ea80*/  HMMA.16816.F32 R12, R12, R16, R52 ;  /* 0x000000100c0c723c */ /* 0x008ff60000001834 */
[----:B------:R-:W-:Y:S04]  /*3ea90*/  STL.64 [R1+0x300], R44 ;  /* 0x0003002c01007387 */ /* 0x000fe80000100a00 */
[----:B------:R0:W-:Y:S04]  /*3eaa0*/  STL.64 [R1+0x308], R46 ;  /* 0x0003082e01007387 */ /* 0x0001e80000100a00 */
[----:B0-----:R-:W3:Y:S04]  /*3eab0*/  LDL.LU.64 R46, [R1+0x3440] ;  /* 0x00344000012e7983 */ /* 0x001ee80000300a00 */
[----:B------:R-:W3:Y:S04]  /*3eac0*/  LDL.LU.64 R44, [R1+0x3438] ;  /* 0x00343800012c7983 */ /* 0x000ee80000300a00 */
[----:B------:R-:W4:Y:S04]  /*3ead0*/  LDL.LU R48, [R1+0x3434] ;  /* 0x0034340001307983 */ /* 0x000f280000300800 */
[----:B------:R-:W4:Y:S04]  /*3eae0*/  LDL.LU R49, [R1+0x3430] ;  /* 0x0034300001317983 */ /* 0x000f280000300800 */
[----:B------:R-:W4:Y:S04]  /*3eaf0*/  LDL.LU R50, [R1+0x342c] ;  /* 0x00342c0001327983 */ /* 0x000f280000300800 */
[----:B------:R-:W4:Y:S04]  /*3eb00*/  LDL.LU R51, [R1+0x3428] ;  /* 0x0034280001337983 */ /* 0x000f280000300800 */
[----:B------:R-:W2:Y:S04]  /*3eb10*/  LDL.LU.64 R54, [R1+0x3420] ;  /* 0x0034200001367983 */ /* 0x000ea80000300a00 */
[----:B------:R-:W2:Y:S04]  /*3eb20*/  LDL.LU.64 R52, [R1+0x3418] ;  /* 0x0034180001347983 */ /* 0x000ea80000300a00 */
[----:B------:R0:W-:Y:S04]  /*3eb30*/  STL.64 [R1+0x2f0], R12 ;  /* 0x0002f00c01007387 */ /* 0x0001e80000100a00 */
[----:B------:R1:W-:Y:S04]  /*3eb40*/  STL.64 [R1+0x2f8], R14 ;  /* 0x0002f80e01007387 */ /* 0x0003e80000100a00 */
[----:B0-----:R-:W2:Y:S04]  /*3eb50*/  LDL.LU R12, [R1+0x40] ;  /* 0x00004000010c7983 */ /* 0x001ea80000300800 */
[----:B------:R-:W2:Y:S04]  /*3eb60*/  LDL.LU R13, [R1+0x44] ;  /* 0x00004400010d7983 */ /* 0x000ea80000300800 */
[----:B-1----:R-:W2:Y:S04]  /*3eb70*/  LDL.LU R14, [R1+0x48] ;  /* 0x00004800010e7983 */ /* 0x002ea80000300800 */
[----:B------:R-:W2:Y:S01]  /*3eb80*/  LDL.LU R15, [R1+0x4c] ;  /* 0x00004c00010f7983 */ /* 0x000ea20000300800 */
[----:B------:R-:W-:-:S02]  /*3eb90*/  F2FP.F16.E4M3.UNPACK_B R32, R32 ;  /* 0x00000020ff20723e */ /* 0x000fc400020006ff */
[----:B------:R-:W-:Y:S02]  /*3eba0*/  F2FP.F16.E4M3.UNPACK_B R33, R33 ;  /* 0x00000021ff21723e */ /* 0x000fe400020006ff */
[----:B------:R-:W-:Y:S02]  /*3ebb0*/  F2FP.F16.E4M3.UNPACK_B R34, R34 ;  /* 0x00000022ff22723e */ /* 0x000fe400020006ff */
[----:B------:R-:W-:-:S07]  /*3ebc0*/  F2FP.F16.E4M3.UNPACK_B R35, R35 ;  /* 0x00000023ff23723e */ /* 0x000fce00020006ff */
[----:B--2---:R-:W-:-:S15]  /*3ebd0*/  HMMA.16816.F32 R12, R32, R4, R12 ;  /* 0x00000004200c723c */ /* 0x004fde000000180c */
[----:B------:R-:W-:-:S04]  /*3ebe0*/  NOP ;  /* 0x0000000000007918 */ /* 0x000fc80000000000 */
[----:B------:R-:W-:Y:S04]  /*3ebf0*/  STL.64 [R1+0x2e0], R12 ;  /* 0x0002e00c01007387 */ /* 0x000fe80000100a00 */
[----:B------:R0:W-:Y:S02]  /*3ec00*/  STL.64 [R1+0x2e8], R14 ;  /* 0x0002e80e01007387 */ /* 0x0001e40000100a00 */
[C---:B0-----:R-:W-:Y:S08]  /*3ec10*/  HMMA.16816.F32 R12, R32.reuse, R2, R20 ;  /* 0x00000002200c723c */ /* 0x041ff00000001814 */
[C---:B------:R-:W-:Y:S11]  /*3ec20*/  HMMA.16816.F32 R20, R32.reuse, R6, R52 ;  /* 0x000000062014723c */ /* 0x040ff60000001834 */
[----:B------:R-:W-:Y:S04]  /*3ec30*/  STL.64 [R1+0x2d0], R12 ;  /* 0x0002d00c01007387 */ /* 0x000fe80000100a00 */
[----:B------:R4:W-:Y:S02]  /*3ec40*/  STL.64 [R1+0x2d8], R14 ;  /* 0x0002d80e01007387 */ /* 0x0009e40000100a00 */
[C---:B----4-:R-:W-:Y:S02]  /*3ec50*/  HMMA.16816.F32 R12, R32.reuse, R8, R48 ;  /* 0x00000008200c723c */ /* 0x050fe40000001830 */
[----:B------:R-:W-:Y:S04]  /*3ec60*/  STL.64 [R1+0x2c0], R20 ;  /* 0x0002c01401007387 */ /* 0x000fe80000100a00 */
[----:B------:R0:W-:Y:S02]  /*3ec70*/  STL.64 [R1+0x2c8], R22 ;  /* 0x0002c81601007387 */ /* 0x0001e40000100a00 */
[C---:B---3--:R-:W-:Y:S08]  /*3ec80*/  HMMA.16816.F32 R44, R32.reuse, R10, R44 ;  /* 0x0000000a202c723c */ /* 0x048ff0000000182c */
[C---:B0-----:R-:W-:Y:S03]  /*3ec90*/  HMMA.16816.F32 R20, R32.reuse, R40, R24 ;  /* 0x000000282014723c */ /* 0x041fe60000001818 */
[----:B------:R-:W-:Y:S04]  /*3eca0*/  STL.64 [R1+0x2b0], R12 ;  /* 0x0002b00c01007387 */ /* 0x000fe80000100a00 */
[----:B------:R0:W-:Y:S02]  /*3ecb0*/  STL.64 [R1+0x2b8], R14 ;  /* 0x0002b80e01007387 */ /* 0x0001e40000100a00 */
[C---:B0-----:R-:W-:Y:S02]  /*3ecc0*/  HMMA.16816.F32 R12, R32.reuse, R18, R56 ;  /* 0x00000012200c723c */ /* 0x041fe40000001838 */
[----:B------:R-:W-:Y:S04]  /*3ecd0*/  STL.64 [R1+0x2a0], R44 ;  /* 0x0002a02c01007387 */ /* 0x000fe80000100a00 */
[----:B------:R-:W-:Y:S04]  /*3ece0*/  STL.64 [R1+0x2a8], R46 ;  /* 0x0002a82e01007387 */ /* 0x000fe80000100a00 */
[----:B------:R-:W-:Y:S01]  /*3ecf0*/  STL.64 [R1+0xc0], R20 ;  /* 0x0000c01401007387 */ /* 0x000fe20000100a00 */
[----:B------:R-:W-:Y:S03]  /*3ed00*/  HMMA.16816.F32 R32, R32, R16, R36 ;  /* 0x000000102020723c */ /* 0x000fe60000001824 */
[----:B------:R-:W-:Y:S05]  /*3ed10*/  STL.64 [R1+0xc8], R22 ;  /* 0x0000c81601007387 */ /* 0x000fea0000100a00 */
[----:B------:R0:W-:Y:S04]  /*3ed20*/  STL.64 [R1+0xb0], R12 ;  /* 0x0000b00c01007387 */ /* 0x0001e80000100a00 */
[----:B------:R1:W-:Y:S04]  /*3ed30*/  STL.64 [R1+0xb8], R14 ;  /* 0x0000b80e01007387 */ /* 0x0003e80000100a00 */
[----:B------:R-:W2:Y:S04]  /*3ed40*/  LDL.LU R36, [R1+0x150] ;  /* 0x0001500001247983 */ /* 0x000ea80000300800 */
[----:B------:R-:W2:Y:S04]  /*3ed50*/  LDL.LU R37, [R1+0x154] ;  /* 0x0001540001257983 */ /* 0x000ea80000300800 */
[----:B------:R-:W2:Y:S04]  /*3ed60*/  LDL.LU R38, [R1+0x158] ;  /* 0x0001580001267983 */ /* 0x000ea80000300800 */
[----:B------:R-:W2:Y:S04]  /*3ed70*/  LDL.LU R39, [R1+0x15c] ;  /* 0x00015c0001277983 */ /* 0x000ea80000300800 */
[----:B0-----:R-:W3:Y:S04]  /*3ed80*/  LDL.LU R12, [R1+0x140] ;  /* 0x00014000010c7983 */ /* 0x001ee80000300800 */
[----:B------:R-:W3:Y:S04]  /*3ed90*/  LDL.LU R13, [R1+0x144] ;  /* 0x00014400010d7983 */ /* 0x000ee80000300800 */
[----:B-1----:R-:W3:Y:S04]  /*3eda0*/  LDL.LU R14, [R1+0x148] ;  /* 0x00014800010e7983 */ /* 0x002ee80000300800 */
[----:B------:R-:W3:Y:S04]  /*3edb0*/  LDL.LU R15, [R1+0x14c] ;  /* 0x00014c00010f7983 */ /* 0x000ee80000300800 */
[----:B------:R-:W4:Y:S04]  /*3edc0*/  LDL.LU R24, [R1+0x100] ;  /* 0x0001000001187983 */ /* 0x000f280000300800 */
[----:B------:R-:W4:Y:S04]  /*3edd0*/  LDL.LU R25, [R1+0x104] ;  /* 0x0001040001197983 */ /* 0x000f280000300800 */
[----:B------:R-:W4:Y:S04]  /*3ede0*/  LDL.LU R26, [R1+0x108] ;  /* 0x00010800011a7983 */ /* 0x000f280000300800 */
[----:B------:R-:W4:Y:S04]  /*3edf0*/  LDL.LU R27, [R1+0x10c] ;  /* 0x00010c00011b7983 */ /* 0x000f280000300800 */
        /* <DEDUP_REMOVED lines=12> */
[----:B------:R-:W-:-:S03]  /*3eec0*/  IMAD R44, R29, 0x100, R28 ;  /* 0x000001001d2c7824 */ /* 0x000fc600078e021c */
[----:B------:R-:W3:Y:S04]  /*3eed0*/  LDL.LU R20, [R1+0x160] ;  /* 0x0001600001147983 */ /* 0x000ee80000300800 */
[----:B------:R-:W3:Y:S01]  /*3eee0*/  LDL.LU R21, [R1+0x164] ;  /* 0x0001640001157983 */ /* 0x000ee20000300800 */
        /* <DEDUP_REMOVED lines=8> */
[----:B------:R-:W3:Y:S04]  /*3ef70*/  LDL.LU R31, [R1+0x9b4] ;  /* 0x0009b400011f7983 */ /* 0x000ee80000300800 */
[----:B------:R-:W3:Y:S04]  /*3ef80*/  LDL.LU R42, [R1+0x9c0] ;  /* 0x0009c000012a7983 */ /* 0x000ee80000300800 */
[----:B------:R-:W3:Y:S04]  /*3ef90*/  LDL.LU R43, [R1+0x9bc] ;  /* 0x0009bc00012b7983 */ /* 0x000ee80000300800 */
[----:B------:R-:W3:Y:S04]  /*3efa0*/  LDL.LU R61, [R1+0x9cc] ;  /* 0x0009cc00013d7983 */ /* 0x000ee80000300800 */
[----:B------:R-:W3:Y:S04]  /*3efb0*/  LDL.LU R60, [R1+0x9c8] ;  /* 0x0009c800013c7983 */ /* 0x000ee80000300800 */
[----:B------:R0:W-:Y:S04]  /*3efc0*/  STL [R1+0x32d8], R32 ;  /* 0x0032d82001007387 */ /* 0x0001e80000100800 */
[----:B------:R1:W-:Y:S04]  /*3efd0*/  STL [R1+0x32d4], R33 ;  /* 0x0032d42101007387 */ /* 0x0003e80000100800 */
[----:B------:R1:W-:Y:S04]  /*3efe0*/  STL [R1+0x32d0], R34 ;  /* 0x0032d02201007387 */ /* 0x0003e80000100800 */
[----:B------:R1:W-:Y:S04]  /*3eff0*/  STL [R1+0x32cc], R35 ;  /* 0x0032cc2301007387 */ /* 0x0003e80000100800 */
[----:B0-----:R-:W3:Y:S04]  /*3f000*/  LDL.LU R32, [R1+0xf0] ;  /* 0x0000f00001207983 */ /* 0x001ee80000300800 */
[----:B-1----:R-:W3:Y:S04]  /*3f010*/  LDL.LU R33, [R1+0xf4] ;  /* 0x0000f40001217983 */ /* 0x002ee80000300800 */
[----:B------:R-:W3:Y:S04]  /*3f020*/  LDL.LU R34, [R1+0xf8] ;  /* 0x0000f80001227983 */ /* 0x000ee80000300800 */
[----:B------:R-:W3:Y:S01]  /*3f030*/  LDL.LU R35, [R1+0xfc] ;  /* 0x0000fc0001237983 */ /* 0x000ee20000300800 */
[----:B------:R-:W-:-:S02]  /*3f040*/  F2FP.F16.E4M3.UNPACK_B R44, R44 ;  /* 0x0000002cff2c723e */ /* 0x000fc400020006ff */
[----:B------:R-:W-:Y:S02]  /*3f050*/  F2FP.F16.E4M3.UNPACK_B R45, R45 ;  /* 0x0000002dff2d723e */ /* 0x000fe400020006ff */
[----:B------:R-:W-:Y:S02]  /*3f060*/  F2FP.F16.E4M3.UNPACK_B R46, R46 ;  /* 0x0000002eff2e723e */ /* 0x000fe400020006ff */
[----:B------:R-:W-:-:S07]  /*3f070*/  F2FP.F16.E4M3.UNPACK_B R47, R47 ;  /* 0x0000002fff2f723e */ /* 0x000fce00020006ff */
[C---:B----4-:R-:W-:Y:S08]  /*3f080*/  HMMA.16816.F32 R24, R44.reuse, R2, R24 ;  /* 0x000000022c18723c */ /* 0x050ff00000001818 */
[C---:B--2---:R-:W-:Y:S08]  /*3f090*/  HMMA.16816.F32 R56, R44.reuse, R10, R56 ;  /* 0x0000000a2c38723c */ /* 0x044ff00000001838 */
[----:B---3--:R-:W-:-:S15]  /*3f0a0*/  HMMA.16816.F32 R32, R44, R4, R32 ;  /* 0x000000042c20723c */ /* 0x008fde0000001820 */
[----:B------:R-:W-:-:S04]  /*3f0b0*/  NOP ;  /* 0x0000000000007918 */ /* 0x000fc80000000000 */
[----:B------:R0:W-:Y:S04]  /*3f0c0*/  STL.64 [R1+0xa0], R32 ;  /* 0x0000a02001007387 */ /* 0x0001e80000100a00 */
[----:B------:R1:W-:Y:S01]  /*3f0d0*/  STL.64 [R1+0xa8], R34 ;  /* 0x0000a82201007387 */ /* 0x0003e20000100a00 */
[----:B0-----:R-:W-:Y:S02]  /*3f0e0*/  IMAD.MOV.U32 R33, RZ, RZ, R26 ;  /* 0x000000ffff217224 */ /* 0x001fe400078e001a */
[----:B------:R-:W-:Y:S02]  /*3f0f0*/  IMAD.MOV.U32 R32, RZ, RZ, R27 ;  /* 0x000000ffff207224 */ /* 0x000fe400078e001b */
[----:B-1----:R-:W-:Y:S02]  /*3f100*/  IMAD.MOV.U32 R35, RZ, RZ, R24 ;  /* 0x000000ffff237224 */ /* 0x002fe400078e0018 */
[----:B------:R-:W-:-:S05]  /*3f110*/  IMAD.MOV.U32 R34, RZ, RZ, R25 ;  /* 0x000000ffff227224 */ /* 0x000fca00078e0019 */
[----:B------:R-:W-:Y:S04]  /*3f120*/  STL.64 [R1+0x3370], R34 ;  /* 0x0033702201007387 */ /* 0x000fe80000100a00 */
[----:B------:R0:W-:Y:S01]  /*3f130*/  STL.64 [R1+0x3368], R32 ;  /* 0x0033682001007387 */ /* 0x0001e20000100a00 */
[C---:B------:R-:W-:Y:S08]  /*3f140*/  HMMA.16816.F32 R24, R44.reuse, R8, R52 ;  /* 0x000000082c18723c */ /* 0x040ff00000001834 */
[C---:B0-----:R-:W-:Y:S08]  /*3f150*/  HMMA.16816.F32 R32, R44.reuse, R6, R48 ;  /* 0x000000062c20723c */ /* 0x041ff00000001830 */
[C---:B------:R-:W-:Y:S08]  /*3f160*/  HMMA.16816.F32 R52, R44.reuse, R40, R12 ;  /* 0x000000282c34723c */ /* 0x040ff0000000180c */
[C---:B------:R-:W-:Y:S03]  /*3f170*/  HMMA.16816.F32 R48, R44.reuse, R18, R20 ;  /* 0x000000122c30723c */ /* 0x040fe60000001814 */
[----:B------:R-:W-:Y:S04]  /*3f180*/  STL.64 [R1+0x80], R32 ;  /* 0x0000802001007387 */ /* 0x000fe80000100a00 */
[----:B------:R-:W-:Y:S04]  /*3f190*/  STL.64 [R1+0x88], R34 ;  /* 0x0000882201007387 */ /* 0x000fe80000100a00 */
[----:B------:R-:W-:Y:S04]  /*3f1a0*/  STL.64 [R1+0x32e8], R58 ;  /* 0x0032e83a01007387 */ /* 0x000fe80000100a00 */
[----:B------:R0:W-:Y:S04]  /*3f1b0*/  STL.64 [R1+0x70], R24 ;  /* 0x0000701801007387 */ /* 0x0001e80000100a00 */
[----:B------:R1:W-:Y:S04]  /*3f1c0*/  STL.64 [R1+0x78], R26 ;  /* 0x0000781a01007387 */ /* 0x0003e80000100a00 */
[----:B------:R-:W-:Y:S04]  /*3f1d0*/  STL.64 [R1+0x32e0], R56 ;  /* 0x0032e03801007387 */ /* 0x000fe80000100a00 */
[----:B------:R-:W-:Y:S04]  /*3f1e0*/  STL.64 [R1+0x32f8], R54 ;  /* 0x0032f83601007387 */ /* 0x000fe80000100a00 */
[----:B------:R-:W-:Y:S04]  /*3f1f0*/  STL.64 [R1+0x32f0], R52 ;  /* 0x0032f03401007387 */ /* 0x000fe80000100a00 */
[----:B------:R2:W-:Y:S04]  /*3f200*/  STL [R1+0x32c8], R48 ;  /* 0x0032c83001007387 */ /* 0x0005e80000100800 */
[----:B------:R3:W-:Y:S04]  /*3f210*/  STL [R1+0x32c4], R49 ;  /* 0x0032c43101007387 */ /* 0x0007e80000100800 */
[----:B------:R4:W-:Y:S04]  /*3f220*/  STL [R1+0x32c0], R50 ;  /* 0x0032c03201007387 */ /* 0x0009e80000100800 */
[----:B------:R0:W-:Y:S04]  /*3f230*/  STL [R1+0x32bc], R51 ;  /* 0x0032bc3301007387 */ /* 0x0001e80000100800 */
[----:B------:R-:W4:Y:S04]  /*3f240*/  LDL.LU R12, [R1+0x1d0] ;  /* 0x0001d000010c7983 */ /* 0x000f280000300800 */
[----:B------:R-:W4:Y:S04]  /*3f250*/  LDL.LU R13, [R1+0x1d4] ;  /* 0x0001d400010d7983 */ /* 0x000f280000300800 */
[----:B------:R-:W4:Y:S04]  /*3f260*/  LDL.LU R14, [R1+0x1d8] ;  /* 0x0001d800010e7983 */ /* 0x000f280000300800 */
[----:B------:R-:W4:Y:S04]  /*3f270*/  LDL.LU R15, [R1+0x1dc] ;  /* 0x0001dc00010f7983 */ /* 0x000f280000300800 */
[----:B0-----:R-:W4:Y:S04]  /*3f280*/  LDL.LU R24, [R1+0x1e0] ;  /* 0x0001e00001187983 */ /* 0x001f280000300800 */
[----:B------:R-:W4:Y:S04]  /*3f290*/  LDL.LU R25, [R1+0x1e4] ;  /* 0x0001e40001197983 */ /* 0x000f280000300800 */
[----:B-1----:R-:W4:Y:S04]  /*3f2a0*/  LDL.LU R26, [R1+0x1e8] ;  /* 0x0001e800011a7983 */ /* 0x002f280000300800 */
[----:B------:R-:W4:Y:S04]  /*3f2b0*/  LDL.LU R27, [R1+0x1ec] ;  /* 0x0001ec00011b7983 */ /* 0x000f280000300800 */
[----:B------:R-:W4:Y:S04]  /*3f2c0*/  LDL.LU R32, [R1+0x1c0] ;  /* 0x0001c00001207983 */ /* 0x000f280000300800 */
[----:B------:R-:W4:Y:S04]  /*3f2d0*/  LDL.LU R33, [R1+0x1c4] ;  /* 0x0001c40001217983 */ /* 0x000f280000300800 */
[----:B------:R-:W4:Y:S04]  /*3f2e0*/  LDL.LU R34, [R1+0x1c8] ;  /* 0x0001c80001227983 */ /* 0x000f280000300800 */
[----:B------:R-:W4:Y:S04]  /*3f2f0*/  LDL.LU R35, [R1+0x1cc] ;  /* 0x0001cc0001237983 */ /* 0x000f280000300800 */
[----:B--2---:R-:W2:Y:S04]  /*3f300*/  LDL.LU R48, [R1+0x170] ;  /* 0x0001700001307983 */ /* 0x004ea80000300800 */
[----:B---3--:R-:W2:Y:S04]  /*3f310*/  LDL.LU R49, [R1+0x174] ;  /* 0x0001740001317983 */ /* 0x008ea80000300800 */
[----:B----4-:R-:W2:Y:S04]  /*3f320*/  LDL.LU R50, [R1+0x178] ;  /* 0x0001780001327983 */ /* 0x010ea80000300800 */
[----:B------:R-:W2:Y:S04]  /*3f330*/  LDL.LU R51, [R1+0x17c] ;  /* 0x00017c0001337983 */ /* 0x000ea80000300800 */
[----:B------:R-:W3:Y:S04]  /*3f340*/  LDL.LU R20, [R1+0x180] ;  /* 0x0001800001147983 */ /* 0x000ee80000300800 */
[----:B------:R-:W3:Y:S04]  /*3f350*/  LDL.LU R21, [R1+0x184] ;  /* 0x0001840001157983 */ /* 0x000ee80000300800 */
[----:B------:R-:W3:Y:S04]  /*3f360*/  LDL.LU R22, [R1+0x188] ;  /* 0x0001880001167983 */ /* 0x000ee80000300800 */
[----:B------:R-:W3:Y:S01]  /*3f370*/  LDL.LU R23, [R1+0x18c] ;  /* 0x00018c0001177983 */ /* 0x000ee20000300800 */
[----:B------:R-:W-:Y:S03]  /*3f380*/  HMMA.16816.F32 R44, R44, R16, R36 ;  /* 0x000000102c2c723c */ /* 0x000fe60000001824 */
[----:B------:R-:W4:Y:S04]  /*3f390*/  LDL.LU R52, [R1+0x1a0] ;  /* 0x0001a00001347983 */ /* 0x000f280000300800 */
[----:B------:R-:W4:Y:S04]  /*3f3a0*/  LDL.LU R53, [R1+0x1a4] ;  /* 0x0001a40001357983 */ /* 0x000f280000300800 */
[----:B------:R-:W4:Y:S04]  /*3f3b0*/  LDL.LU R54, [R1+0x1a8] ;  /* 0x0001a80001367983 */ /* 0x000f280000300800 */
[----:B------:R-:W4:Y:S04]  /*3f3c0*/  LDL.LU R55, [R1+0x1ac] ;  /* 0x0001ac0001377983 */ /* 0x000f280000300800 */
[----:B------:R-:W4:Y:S04]  /*3f3d0*/  LDL.LU R56, [R1+0x1b0] ;  /* 0x0001b00001387983 */ /* 0x000f280000300800 */
[----:B------:R-:W4:Y:S01]  /*3f3e0*/  LDL.LU R57, [R1+0x1b4] ;  /* 0x0001b40001397983 */ /* 0x000f220000300800 */
[----:B------:R-:W-:-:S03]  /*3f3f0*/  IMAD R28, R29, 0x100, R28 ;  /* 0x000001001d1c7824 */ /* 0x000fc600078e021c */
[----:B------:R-:W4:Y:S01]  /*3f400*/  LDL.LU R58, [R1+0x1b8] ;  /* 0x0001b800013a7983 */ /* 0x000f220000300800 */
[----:B------:R-:W-:-:S03]  /*3f410*/  IMAD R29, R31, 0x100, R30 ;  /* 0x000001001f1d7824 */ /* 0x000fc600078e021e */
[----:B------:R-:W4:Y:S01]  /*3f420*/  LDL.LU R59, [R1+0x1bc] ;  /* 0x0001bc00013b7983 */ /* 0x000f220000300800 */
[----:B------:R-:W-:-:S03]  /*3f430*/  IMAD R30, R43, 0x100, R42 ;  /* 0x000001002b1e7824 */ /* 0x000fc600078e022a */
[----:B------:R-:W4:Y:S04]  /*3f440*/  LDL.LU R36, [R1+0x9d4] ;  /* 0x0009d40001247983 */ /* 0x000f280000300800 */
[----:B------:R-:W4:Y:S01]  /*3f450*/  LDL.LU R37, [R1+0x9d0] ;  /* 0x0009d00001257983 */ /* 0x000f220000300800 */
[----:B------:R-:W-:-:S03]  /*3f460*/  IMAD R31, R60, 0x100, R61 ;  /* 0x000001003c1f7824 */ /* 0x000fc600078e023d */
[----:B------:R-:W4:Y:S04]  /*3f470*/  LDL.LU R38, [R1+0x9dc] ;  /* 0x0009dc0001267983 */ /* 0x000f280000300800 */
[----:B------:R-:W4:Y:S04]  /*3f480*/  LDL.LU R39, [R1+0x9d8] ;  /* 0x0009d80001277983 */ /* 0x000f280000300800 */
[----:B------:R-:W4:Y:S04]  /*3f490*/  LDL.LU R42, [R1+0x9e4] ;  /* 0x0009e400012a7983 */ /* 0x000f280000300800 */
[----:B------:R-:W4:Y:S04]  /*3f4a0*/  LDL.LU R43, [R1+0x9e0] ;  /* 0x0009e000012b7983 */ /* 0x000f280000300800 */
[----:B------:R-:W4:Y:S04]  /*3f4b0*/  LDL.LU R61, [R1+0x9ec] ;  /* 0x0009ec00013d7983 */ /* 0x000f280000300800 */
[----:B------:R-:W4:Y:S04]  /*3f4c0*/  LDL.LU R60, [R1+0x9e8] ;  /* 0x0009e800013c7983 */ /* 0x000f280000300800 */
[----:B------:R0:W-:Y:S04]  /*3f4d0*/  STL [R1+0x32b4], R44 ;  /* 0x0032b42c01007387 */ /* 0x0001e80000100800 */
[----:B------:R1:W-:Y:S04]  /*3f4e0*/  STL [R1+0x32b0], R45 ;  /* 0x0032b02d01007387 */ /* 0x0003e80000100800 */
[----:B------:R1:W-:Y:S04]  /*3f4f0*/  STL [R1+0x32ac], R46 ;  /* 0x0032ac2e01007387 */ /* 0x0003e80000100800 */
[----:B------:R1:W-:Y:S04]  /*3f500*/  STL [R1+0x32a8], R47 ;  /* 0x0032a82f01007387 */ /* 0x0003e80000100800 */
[----:B0-----:R-:W4:Y:S04]  /*3f510*/  LDL.LU R44, [R1+0x190] ;  /* 0x00019000012c7983 */ /* 0x001f280000300800 */
[----:B-1----:R-:W4:Y:S04]  /*3f520*/  LDL.LU R45, [R1+0x194] ;  /* 0x00019400012d7983 */ /* 0x002f280000300800 */
[----:B------:R-:W4:Y:S04]  /*3f530*/  LDL.LU R46, [R1+0x198] ;  /* 0x00019800012e7983 */ /* 0x000f280000300800 */
[----:B------:R-:W4:Y:S01]  /*3f540*/  LDL.LU R47, [R1+0x19c] ;  /* 0x00019c00012f7983 */ /* 0x000f220000300800 */
[----:B------:R-:W-:-:S02]  /*3f550*/  F2FP.F16.E4M3.UNPACK_B R28, R28 ;  /* 0x0000001cff1c723e */ /* 0x000fc400020006ff */
[----:B------:R-:W-:Y:S02]  /*3f560*/  F2FP.F16.E4M3.UNPACK_B R29, R29 ;  /* 0x0000001dff1d723e */ /* 0x000fe400020006ff */
[----:B------:R-:W-:Y:S02]  /*3f570*/  F2FP.F16.E4M3.UNPACK_B R30, R30 ;  /* 0x0000001eff1e723e */ /* 0x000fe400020006ff */
[----:B------:R-:W-:-:S07]  /*3f580*/  F2FP.F16.E4M3.UNPACK_B R31, R31 ;  /* 0x0000001fff1f723e */ /* 0x000fce00020006ff */
[C---:B--2---:R-:W-:Y:S08]  /*3f590*/  HMMA.16816.F32 R48, R28.reuse, R4, R48 ;  /* 0x000000041c30723c */ /* 0x044ff00000001830 */
[C---:B---3--:R-:W-:Y:S11]  /*3f5a0*/  HMMA.16816.F32 R20, R28.reuse, R2, R20 ;  /* 0x000000021c14723c */ /* 0x048ff60000001814 */
[----:B------:R-:W-:Y:S04]  /*3f5b0*/  STL.64 [R1+0x60], R48 ;  /* 0x0000603001007387 */ /* 0x000fe80000100a00 */
[----:B------:R-:W-:Y:S04]  /*3f5c0*/  STL [R1+0x68], R50 ;  /* 0x0000683201007387 */ /* 0x000fe80000100800 */
[----:B------:R0:W-:Y:S04]  /*3f5d0*/  STL.64 [R1+0x50], R20 ;  /* 0x0000501401007387 */ /* 0x0001e80000100a00 */
[----:B------:R1:W-:Y:S04]  /*3f5e0*/  STL.64 [R1+0x58], R22 ;  /* 0x0000581601007387 */ /* 0x0003e80000100a00 */
[----:B0-----:R-:W2:Y:S04]  /*3f5f0*/  LDL.LU R20, [R1+0x1f0] ;  /* 0x0001f00001147983 */ /* 0x001ea80000300800 */
[----:B------:R-:W2:Y:S04]  /*3f600*/  LDL.LU R21, [R1+0x1f4] ;  /* 0x0001f40001157983 */ /* 0x000ea80000300800 */
[----:B-1----:R-:W2:Y:S01]  /*3f610*/  LDL.LU R22, [R1+0x1f8] ;  /* 0x0001f80001167983 */ /* 0x002ea20000300800 */
[----:B------:R-:W-:Y:S01]  /*3f620*/  IMAD.MOV.U32 R48, RZ, RZ, R51 ;  /* 0x000000ffff307224 */ /* 0x000fe200078e0033 */
[----:B------:R-:W-:Y:S01]  /*3f630*/  HMMA.16816.F32 R32, R28, R40, R32 ;  /* 0x000000281c20723c */ /* 0x000fe20000001820 */
[----:B------:R-:W-:-:S07]  /*3f640*/  IMAD.MOV.U32 R23, RZ, RZ, R0 ;  /* 0x000000ffff177224 */ /* 0x000fce00078e0000 */
[----:B----4-:R-:W-:-:S15]  /*3f650*/  HMMA.16816.F32 R44, R28, R6, R44 ;  /* 0x000000061c2c723c */ /* 0x010fde000000182c */
[----:B------:R-:W-:-:S04]  /*3f660*/  NOP ;  /* 0x0000000000007918 */ /* 0x000fc80000000000 */
[----:B------:R-:W-:Y:S01]  /*3f670*/  IMAD.MOV.U32 R49, RZ, RZ, R44 ;  /* 0x000000ffff317224 */ /* 0x000fe200078e002c */
[----:B------:R0:W-:Y:S01]  /*3f680*/  STL [R1+0x4c], R47 ;  /* 0x00004c2f01007387 */ /* 0x0001e20000100800 */
[----:B------:R-:W-:Y:S02]  /*3f690*/  IMAD.MOV.U32 R50, RZ, RZ, R45 ;  /* 0x000000ffff327224 */ /* 0x000fe400078e002d */
[----:B------:R-:W-:Y:S02]  /*3f6a0*/  IMAD.MOV.U32 R51, RZ, RZ, R46 ;  /* 0x000000ffff337224 */ /* 0x000fe400078e002e */
[----:B0-----:R-:W-:Y:S03]  /*3f6b0*/  HMMA.16816.F32 R44, R28, R8, R52 ;  /* 0x000000081c2c723c */ /* 0x001fe60000001834 */
[----:B------:R-:W-:Y:S04]  /*3f6c0*/  STL.64 [R1+0x3308], R50 ;  /* 0x0033083201007387 */ /* 0x000fe80000100a00 */
[----:B------:R-:W-:-:S12]  /*3f6d0*/  STL.64 [R1+0x3300], R48 ;  /* 0x0033003001007387 */ /* 0x000fd80000100a00 */
[----:B------:R-:W-:Y:S01]  /*3f6e0*/  STL.64 [R1+0x30], R44 ;  /* 0x0000302c01007387 */ /* 0x000fe20000100a00 */
[----:B------:R-:W-:-:S03]  /*3f6f0*/  IMAD.MOV.U32 R0, RZ, RZ, R47 ;  /* 0x000000ffff007224 */ /* 0x000fc600078e002f */
[----:B------:R0:W-:Y:S02]  /*3f700*/  STL [R1+0x38], R46 ;  /* 0x0000382e01007387 */ /* 0x0001e40000100800 */
[----:B0-----:R-:W-:Y:S02]  /*3f710*/  HMMA.16816.F32 R44, R28, R10, R56 ;  /* 0x0000000a1c2c723c */ /* 0x001fe40000001838 */
[----:B------:R0:W-:Y:S04]  /*3f720*/  STL [R1+0x32b8], R0 ;  /* 0x0032b80001007387 */ /* 0x0001e80000100800 */
[----:B------:R-:W-:Y:S01]  /*3f730*/  STL.64 [R1+0x10], R32 ;  /* 0x0000102001007387 */ /* 0x000fe20000100a00 */
[----:B0-----:R-:W-:-:S12]  /*3f740*/  IMAD.MOV.U32 R0, RZ, RZ, R35 ;  /* 0x000000ffff007224 */ /* 0x001fd800078e0023 */
[----:B------:R-:W-:Y:S04]  /*3f750*/  STL.64 [R1+0x20], R44 ;  /* 0x0000202c01007387 */ /* 0x000fe80000100a00 */
[----:B------:R-:W-:Y:S04]  /*3f760*/  STL.64 [R1+0x28], R46 ;  /* 0x0000282e01007387 */ /* 0x000fe80000100a00 */
[----:B------:R0:W-:Y:S02]  /*3f770*/  STL [R1+0x18], R34 ;  /* 0x0000182201007387 */ /* 0x0001e40000100800 */
[C---:B0-----:R-:W-:Y:S02]  /*3f780*/  HMMA.16816.F32 R32, R28.reuse, R18, R24 ;  /* 0x000000121c20723c */ /* 0x041fe40000001818 */
[----:B------:R-:W-:Y:S04]  /*3f790*/  STL [R1+0x3360], R0 ;  /* 0x0033600001007387 */ /* 0x000fe80000100800 */
[----:B------:R-:W3:Y:S02]  /*3f7a0*/  LDL.LU R24, [R1+0x200] ;  /* 0x0002000001187983 */ /* 0x000ee40000300800 */
[----:B------:R-:W-:Y:S01]  /*3f7b0*/  HMMA.16816.F32 R28, R28, R16, R12 ;  /* 0x000000101c1c723c */ /* 0x000fe2000000180c */
[----:B------:R-:W-:-:S02]  /*3f7c0*/  IMAD R36, R37, 0x100, R36 ;  /* 0x0000010025247824 */ /* 0x000fc400078e0224 */
[----:B------:R-:W-:Y:S02]  /*3f7d0*/  IMAD R37, R39, 0x100, R38 ;  /* 0x0000010027257824 */ /* 0x000fe400078e0226 */
[----:B------:R-:W-:-:S06]  /*3f7e0*/  IMAD R38, R43, 0x100, R42 ;  /* 0x000001002b267824 */ /* 0x000fcc00078e022a */
[----:B------:R-:W-:Y:S04]  /*3f7f0*/  STL.64 [R1], R32 ;  /* 0x0000002001007387 */ /* 0x000fe80000100a00 */
[----:B------:R-:W-:Y:S01]  /*3f800*/  STL.64 [R1+0x8], R34 ;  /* 0x0000082201007387 */ /* 0x000fe20000100a00 */
[----:B------:R-:W-:-:S03]  /*3f810*/  IMAD R39, R60, 0x100, R61 ;  /* 0x000001003c277824 */ /* 0x000fc600078e023d */
[----:B------:R-:W3:Y:S04]  /*3f820*/  LDL.LU R25, [R1+0x204] ;  /* 0x0002040001197983 */ /* 0x000ee80000300800 */
[----:B------:R-:W3:Y:S04]  /*3f830*/  LDL.LU R26, [R1+0x208] ;  /* 0x00020800011a7983 */ /* 0x000ee80000300800 */
[----:B------:R-:W3:Y:S01]  /*3f840*/  LDL.LU R27, [R1+0x20c] ;  /* 0x00020c00011b7983 */ /* 0x000ee20000300800 */
[----:B------:R-:W-:Y:S02]  /*3f850*/  F2FP.F16.E4M3.UNPACK_B R36, R36 ;  /* 0x00000024ff24723e */ /* 0x000fe400020006ff */
[----:B------:R-:W-:-:S02]  /*3f860*/  F2FP.F16.E4M3.UNPACK_B R37, R37 ;  /* 0x00000025ff25723e */ /* 0x000fc400020006ff */
[----:B------:R-:W-:Y:S02]  /*3f870*/  F2FP.F16.E4M3.UNPACK_B R38, R38 ;  /* 0x00000026ff26723e */ /* 0x000fe400020006ff */
[----:B------:R-:W-:Y:S01]  /*3f880*/  F2FP.F16.E4M3.UNPACK_B R39, R39 ;  /* 0x00000027ff27723e */ /* 0x000fe200020006ff */
[----:B------:R0:W-:Y:S04]  /*3f890*/  STL [R1+0x3260], R28 ;  /* 0x0032601c01007387 */ /* 0x0001e80000100800 */
[----:B------:R1:W-:Y:S04]  /*3f8a0*/  STL [R1+0x325c], R29 ;  /* 0x00325c1d01007387 */ /* 0x0003e80000100800 */
        /* <DEDUP_REMOVED lines=10> */
[----:B0-----:R-:W3:Y:S04]  /*3f950*/  LDL.LU R28, [R1+0x220] ;  /* 0x00022000011c7983 */ /* 0x001ee80000300800 */
[----:B-1----:R-:W3:Y:S04]  /*3f960*/  LDL.LU R29, [R1+0x224] ;  /* 0x00022400011d7983 */ /* 0x002ee80000300800 */
[----:B----4-:R-:W4:Y:S04]  /*3f970*/  LDL.LU R30, [R1+0x228] ;  /* 0x00022800011e7983 */ /* 0x010f280000300800 */
[----:B------:R-:W4:Y:S01]  /*3f980*/  LDL.LU R31, [R1+0x22c] ;  /* 0x00022c00011f7983 */ /* 0x000f220000300800 */
[----:B--2---:R-:W-:-:S15]  /*3f990*/  HMMA.16816.F32 R20, R36, R4, R20 ;  /* 0x000000042414723c */ /* 0x004fde0000001814 */
[----:B------:R-:W-:-:S04]  /*3f9a0*/  NOP ;  /* 0x0000000000007918 */ /* 0x000fc80000000000 */
[----:B------:R-:W-:Y:S04]  /*3f9b0*/  STL [R1+0x324c], R20 ;  /* 0x00324c1401007387 */ /* 0x000fe80000100800 */
[----:B------:R-:W-:Y:S04]  /*3f9c0*/  STL [R1+0x3248], R21 ;  /* 0x0032481501007387 */ /* 0x000fe80000100800 */
[----:B------:R-:W-:Y:S04]  /*3f9d0*/  STL [R1+0x3244], R22 ;  /* 0x0032441601007387 */ /* 0x000fe80000100800 */
[----:B------:R-:W-:Y:S04]  /*3f9e0*/  STL [R1+0x3240], R23 ;  /* 0x0032401701007387 */ /* 0x000fe80000100800 */
        /* <DEDUP_REMOVED lines=20> */
[----:B---3--:R-:W-:-:S15]  /*3fb30*/  HMMA.16816.F32 R24, R36, R2, R24 ;  /* 0x000000022418723c */ /* 0x008fde0000001818 */
[----:B------:R-:W-:-:S04]  /*3fb40*/  NOP ;  /* 0x0000000000007918 */ /* 0x000fc80000000000 */
[----:B------:R-:W-:Y:S04]  /*3fb50*/  STL [R1+0x3264], R24 ;  /* 0x0032641801007387 */ /* 0x000fe80000100800 */
[----:B------:R-:W-:Y:S04]  /*3fb60*/  STL [R1+0x3250], R25 ;  /* 0x0032501901007387 */ /* 0x000fe80000100800 */
[----:B------:R-:W-:Y:S04]  /*3fb70*/  STL [R1+0x323c], R26 ;  /* 0x00323c1a01007387 */ /* 0x000fe80000100800 */
[----:B------:R4:W-:Y:S01]  /*3fb80*/  STL [R1+0x3238], R27 ;  /* 0x0032381b01007387 */ /* 0x0009e20000100800 */
[C---:B------:R-:W-:Y:S08]  /*3fb90*/  HMMA.16816.F32 R12, R36.reuse, R6, R12 ;  /* 0x00000006240c723c */ /* 0x040ff0000000180c */
[C---:B----4-:R-:W-:Y:S08]  /*3fba0*/  HMMA.16816.F32 R24, R36.reuse, R8, R28 ;  /* 0x000000082418723c */ /* 0x050ff0000000181c */
[----:B------:R-:W-:Y:S03]  /*3fbb0*/  HMMA.16816.F32 R28, R36, R10, R48 ;  /* 0x0000000a241c723c */ /* 0x000fe60000001830 */
[----:B------:R-:W-:Y:S04]  /*3fbc0*/  STL [R1+0x3270], R13 ;  /* 0x0032700d01007387 */ /* 0x000fe80000100800 */
[----:B------:R-:W-:Y:S04]  /*3fbd0*/  STL [R1+0x326c], R14 ;  /* 0x00326c0e01007387 */ /* 0x000fe80000100800 */
[----:B------:R-:W-:Y:S04]  /*3fbe0*/  STL [R1+0x3268], R15 ;  /* 0x0032680f01007387 */ /* 0x000fe80000100800 */
[----:B------:R-:W-:Y:S04]  /*3fbf0*/  STL.64 [R1+0xe0], R24 ;  /* 0x0000e01801007387 */ /* 0x000fe80000100a00 */
[----:B------:R0:W-:Y:S04]  /*3fc00*/  STL.64 [R1+0xe8], R26 ;  /* 0x0000e81a01007387 */ /* 0x0001e80000100a00 */
[----:B------:R-:W-:Y:S04]  /*3fc10*/  STL [R1+0x11c], R31 ;  /* 0x00011c1f01007387 */ /* 0x000fe80000100800 */
[----:B------:R-:W-:Y:S04]  /*3fc20*/  STL.64 [R1+0x33f0], R10 ;  /* 0x0033f00a01007387 */ /* 0x000fe80000100a00 */
[----:B------:R1:W-:Y:S01]  /*3fc30*/  STL.64 [R1+0x33e8], R8 ;  /* 0x0033e80801007387 */ /* 0x0003e20000100a00 */
[----:B0-----:R-:W-:-:S02]  /*3fc40*/  IMAD.MOV.U32 R27, RZ, RZ, R30 ;  /* 0x000000ffff1b7224 */ /* 0x001fc400078e001e */
[----:B------:R-:W-:Y:S02]  /*3fc50*/  IMAD.MOV.U32 R23, RZ, RZ, R28 ;  /* 0x000000ffff177224 */ /* 0x000fe400078e001c */
[----:B------:R-:W-:Y:S01]  /*3fc60*/  IMAD.MOV.U32 R26, RZ, RZ, R29 ;  /* 0x000000ffff1a7224 */ /* 0x000fe200078e001d */
[C---:B--2---:R-:W-:Y:S08]  /*3fc70*/  HMMA.16816.F32 R44, R36.reuse, R40, R44 ;  /* 0x00000028242c723c */ /* 0x044ff0000000182c */
[----:B-1----:R-:W-:Y:S11]  /*3fc80*/  HMMA.16816.F32 R8, R36, R18, R52 ;  /* 0x000000122408723c */ /* 0x002ff60000001834 */
[----:B------:R-:W-:-:S02]  /*3fc90*/  IMAD.MOV.U32 R30, RZ, RZ, R46 ;  /* 0x000000ffff1e7224 */ /* 0x000fc400078e002e */
[----:B------:R-:W-:Y:S02]  /*3fca0*/  IMAD.MOV.U32 R31, RZ, RZ, R47 ;  /* 0x000000ffff1f7224 */ /* 0x000fe400078e002f */
[----:B------:R-:W-:Y:S02]  /*3fcb0*/  IMAD.MOV.U32 R28, RZ, RZ, R44 ;  /* 0x000000ffff1c7224 */ /* 0x000fe400078e002c */
[----:B------:R-:W-:Y:S01]  /*3fcc0*/  IMAD.MOV.U32 R29, RZ, RZ, R45 ;  /* 0x000000ffff1d7224 */ /* 0x000fe200078e002d */
[----:B------:R-:W-:Y:S04]  /*3fcd0*/  STL.64 [R1+0x3280], R30 ;  /* 0x0032801e01007387 */ /* 0x000fe80000100a00 */
[----:B------:R0:W-:Y:S01]  /*3fce0*/  STL.64 [R1+0x3278], R28 ;  /* 0x0032781c01007387 */ /* 0x0001e20000100a00 */
[----:B------:R-:W-:-:S02]  /*3fcf0*/  IMAD.MOV.U32 R14, RZ, RZ, R9 ;  /* 0x000000ffff0e7224 */ /* 0x000fc400078e0009 */
[----:B------:R-:W-:Y:S02]  /*3fd00*/  IMAD.MOV.U32 R15, RZ, RZ, R10 ;  /* 0x000000ffff0f7224 */ /* 0x000fe400078e000a */
[----:B------:R-:W-:-:S03]  /*3fd10*/  IMAD.MOV.U32 R13, RZ, RZ, R8 ;  /* 0x000000ffff0d7224 */ /* 0x000fc600078e0008 */
[----:B------:R-:W-:Y:S01]  /*3fd20*/  STL.64 [R1+0x3290], R14 ;  /* 0x0032900e01007387 */ /* 0x000fe20000100a00 */
[----:B------:R-:W-:-:S03]  /*3fd30*/  IMAD R42, R42, 0x100, R56 ;  /* 0x000001002a2a7824 */ /* 0x000fc600078e0238 */
[----:B------:R-:W-:Y:S01]  /*3fd40*/  STL.64 [R1+0x3288], R12 ;  /* 0x0032880c01007387 */ /* 0x000fe20000100a00 */
[----:B------:R-:W-:-:S03]  /*3fd50*/  IMAD R43, R43, 0x100, R57 ;  /* 0x000001002b2b7824 */ /* 0x000fc600078e0239 */
[----:B------:R-:W-:Y:S01]  /*3fd60*/  STL.64 [R1+0x33c0], R18 ;  /* 0x0033c01201007387 */ /* 0x000fe20000100a00 */
[----:B------:R-:W-:-:S03]  /*3fd70*/  IMAD R60, R60, 0x100, R58 ;  /* 0x000001003c3c7824 */ /* 0x000fc600078e023a */
[----:B------:R1:W-:Y:S01]  /*3fd80*/  STL.64 [R1+0x33b8], R16 ;  /* 0x0033b81001007387 */ /* 0x0003e20000100a00 */
[----:B------:R-:W-:-:S03]  /*3fd90*/  IMAD R61, R61, 0x100, R59 ;  /* 0x000001003d3d7824 */ /* 0x000fc600078e023b */
[----:B------:R-:W2:Y:S04]  /*3fda0*/  LDL.LU R56, [R1+0x3b0] ;  /* 0x0003b00001387983 */ /* 0x000ea80000300800 */
[----:B------:R-:W2:Y:S04]  /*3fdb0*/  LDL.LU R57, [R1+0x3b4] ;  /* 0x0003b40001397983 */ /* 0x000ea80000300800 */
[----:B------:R-:W3:Y:S04]  /*3fdc0*/  LDL.LU R58, [R1+0x3b8] ;  /* 0x0003b800013a7983 */ /* 0x000ee80000300800 */
[----:B------:R-:W3:Y:S04]  /*3fdd0*/  LDL.LU R59, [R1+0x3bc] ;  /* 0x0003bc00013b7983 */ /* 0x000ee80000300800 */
        /* <DEDUP_REMOVED lines=8> */
[----:B0-----:R-:W4:Y:S04]  /*3fe60*/  LDL.LU R28, [R1+0x360] ;  /* 0x00036000011c7983 */ /* 0x001f280000300800 */
[----:B------:R-:W4:Y:S04]  /*3fe70*/  LDL.LU R29, [R1+0x364] ;  /* 0x00036400011d7983 */ /* 0x000f280000300800 */
[----:B------:R-:W2:Y:S04]  /*3fe80*/  LDL.LU R30, [R1+0x368] ;  /* 0x00036800011e7983 */ /* 0x000ea80000300800 */
[----:B------:R-:W2:Y:S01]  /*3fe90*/  LDL.LU R31, [R1+0x36c] ;  /* 0x00036c00011f7983 */ /* 0x000ea20000300800 */
[----:B------:R-:W-:-:S02]  /*3fea0*/  IMAD.MOV.U32 R24, RZ, RZ, R11 ;  /* 0x000000ffff187224 */ /* 0x000fc400078e000b */
[----:B------:R-:W-:Y:S01]  /*3feb0*/  HMMA.16816.F32 R8, R36, R16, R32 ;  /* 0x000000102408723c */ /* 0x000fe20000001820 */
[----:B--2---:R-:W-:Y:S04]  /*3fec0*/  STL.64 [R1+0x3400], R30 ;  /* 0x0034001e01007387 */ /* 0x004fe80000100a00 */
[----:B----4-:R0:W-:Y:S04]  /*3fed0*/  STL.64 [R1+0x33f8], R28 ;  /* 0x0033f81c01007387 */ /* 0x0101e80000100a00 */
[----:B-1----:R-:W2:Y:S04]  /*3fee0*/  LDL.LU R16, [R1+0x340] ;  /* 0x0003400001107983 */ /* 0x002ea80000300800 */
[----:B------:R-:W2:Y:S04]  /*3fef0*/  LDL.LU R17, [R1+0x344] ;  /* 0x0003440001117983 */ /* 0x000ea80000300800 */
[----:B------:R-:W4:Y:S04]  /*3ff00*/  LDL.LU R18, [R1+0x348] ;  /* 0x0003480001127983 */ /* 0x000f280000300800 */
[----:B------:R-:W4:Y:S01]  /*3ff10*/  LDL.LU R19, [R1+0x34c] ;  /* 0x00034c0001137983 */ /* 0x000f220000300800 */
[----:B------:R-:W-:-:S02]  /*3ff20*/  IMAD.MOV.U32 R25, RZ, RZ, R8 ;  /* 0x000000ffff197224 */ /* 0x000fc400078e0008 */
[----:B------:R-:W-:Y:S02]  /*3ff30*/  IMAD.MOV.U32 R20, RZ, RZ, R9 ;  /* 0x000000ffff147224 */ /* 0x000fe400078e0009 */
[----:B------:R-:W-:Y:S02]  /*3ff40*/  IMAD.MOV.U32 R21, RZ, RZ, R10 ;  /* 0x000000ffff157224 */ /* 0x000fe400078e000a */
[----:B------:R-:W-:Y:S01]  /*3ff50*/  IMAD.MOV.U32 R22, RZ, RZ, R11 ;  /* 0x000000ffff167224 */ /* 0x000fe200078e000b */
[----:B----4-:R-:W-:Y:S04]  /*3ff60*/  STL.64 [R1+0x3410], R18 ;  /* 0x0034101201007387 */ /* 0x010fe80000100a00 */
[----:B--2---:R1:W-:Y:S04]  /*3ff70*/  STL.64 [R1+0x3408], R16 ;  /* 0x0034081001007387 */ /* 0x0043e80000100a00 */
[----:B------:R-:W2:Y:S04]  /*3ff80*/  LDL.LU R56, [R1+0x330] ;  /* 0x0003300001387983 */ /* 0x000ea80000300800 */
        /* <DEDUP_REMOVED lines=10> */
[----:B------:R-:W4:Y:S04]  /*40030*/  LDL.LU R11, [R1+0x29c] ;  /* 0x00029c00010b7983 */ /* 0x000f280000300800 */
[----:B0-----:R-:W2:Y:S04]  /*40040*/  LDL.LU R28, [R1+0x280] ;  /* 0x00028000011c7983 */ /* 0x001ea80000300800 */
[----:B------:R-:W2:Y:S04]  /*40050*/  LDL.LU R29, [R1+0x284] ;  /* 0x00028400011d7983 */ /* 0x000ea80000300800 */
[----:B------:R-:W2:Y:S04]  /*40060*/  LDL.LU R30, [R1+0x288] ;  /* 0x00028800011e7983 */ /* 0x000ea80000300800 */
[----:B------:R-:W2:Y:S04]  /*40070*/  LDL.LU R31, [R1+0x28c] ;  /* 0x00028c00011f7983 */ /* 0x000ea80000300800 */
[----:B-1----:R-:W3:Y:S04]  /*40080*/  LDL.LU R16, [R1+0x270] ;  /* 0x0002700001107983 */ /* 0x002ee80000300800 */
[----:B------:R-:W3:Y:S04]  /*40090*/  LDL.LU R17, [R1+0x274] ;  /* 0x0002740001117983 */ /* 0x000ee80000300800 */
[----:B------:R-:W3:Y:S04]  /*400a0*/  LDL.LU R18, [R1+0x278] ;  /* 0x0002780001127983 */ /* 0x000ee80000300800 */
[----:B------:R-:W3:Y:S01]  /*400b0*/  LDL.LU R19, [R1+0x27c] ;  /* 0x00027c0001137983 */ /* 0x000ee20000300800 */
[----:B------:R-:W-:-:S03]  /*400c0*/  F2FP.F16.E4M3.UNPACK_B R36, R42 ;  /* 0x0000002aff24723e */ /* 0x000fc600020006ff */
[----:B------:R-:W3:Y:S01]  /*400d0*/  LDL.LU R12, [R1+0xa18] ;  /* 0x000a1800010c7983 */ /* 0x000ee20000300800 */
[----:B------:R-:W-:Y:S02]  /*400e0*/  F2FP.F16.E4M3.UNPACK_B R37, R43 ;  /* 0x0000002bff25723e */ /* 0x000fe400020006ff */
[----:B------:R-:W-:Y:S01]  /*400f0*/  F2FP.F16.E4M3.UNPACK_B R38, R60 ;  /* 0x0000003cff26723e */ /* 0x000fe200020006ff */
[----:B------:R-:W3:Y:S01]  /*40100*/  LDL.LU R13, [R1+0xa24] ;  /* 0x000a2400010d7983 */ /* 0x000ee20000300800 */
[----:B------:R-:W-:-:S03]  /*40110*/  F2FP.F16.E4M3.UNPACK_B R39, R61 ;  /* 0x0000003dff27723e */ /* 0x000fc600020006ff */
        /* <DEDUP_REMOVED lines=15> */
[----:B------:R0:W-:Y:S04]  /*40210*/  STL.64 [R1+0x3318], R22 ;  /* 0x0033181601007387 */ /* 0x0001e80000100a00 */
[----:B0-----:R-:W3:Y:S04]  /*40220*/  LDL.LU R22, [R1+0xa10] ;  /* 0x000a100001167983 */ /* 0x001ee80000300800 */
[----:B------:R-:W3:Y:S04]  /*40230*/  LDL.LU R23, [R1+0xa1c] ;  /* 0x000a1c0001177983 */ /* 0x000ee80000300800 */
[----:B------:R0:W-:Y:S04]  /*40240*/  STL.64 [R1+0x3310], R20 ;  /* 0x0033101401007387 */ /* 0x0001e80000100a00 */
[----:B0-----:R-:W3:Y:S04]  /*40250*/  LDL.LU R21, [R1+0xa14] ;  /* 0x000a140001157983 */ /* 0x001ee80000300800 */
[----:B------:R-:W-:Y:S04]  /*40260*/  STL.64 [R1+0x32a0], R26 ;  /* 0x0032a01a01007387 */ /* 0x000fe80000100a00 */
[----:B------:R0:W-:Y:S04]  /*40270*/  STL.64 [R1+0x3298], R24 ;  /* 0x0032981801007387 */ /* 0x0001e80000100a00 */
[----:B0-----:R-:W3:Y:S04]  /*40280*/  LDL.LU R24, [R1+0x370] ;  /* 0x0003700001187983 */ /* 0x001ee80000300800 */
[----:B------:R-:W3:Y:S04]  /*40290*/  LDL.LU R25, [R1+0x374] ;  /* 0x0003740001197983 */ /* 0x000ee80000300800 */
[----:B------:R-:W3:Y:S04]  /*402a0*/  LDL.LU R26, [R1+0x378] ;  /* 0x00037800011a7983 */ /* 0x000ee80000300800 */
[----:B------:R-:W3:Y:S01]  /*402b0*/  LDL.LU R27, [R1+0x37c] ;  /* 0x00037c00011b7983 */ /* 0x000ee20000300800 */
[C---:B----4-:R-:W-:Y:S08]  /*402c0*/  HMMA.16816.F32 R8, R36.reuse, R6, R8 ;  /* 0x000000062408723c */ /* 0x050ff00000001808 */
[C---:B--2---:R-:W-:Y:S08]  /*402d0*/  HMMA.16816.F32 R28, R36.reuse, R2, R28 ;  /* 0x00000002241c723c */ /* 0x044ff0000000181c */
[----:B---3--:R-:W-:-:S15]  /*402e0*/  HMMA.16816.F32 R16, R36, R4, R16 ;  /* 0x000000042410723c */ /* 0x008fde0000001810 */
[----:B------:R-:W-:-:S04]  /*402f0*/  NOP ;  /* 0x0000000000007918 */ /* 0x000fc80000000000 */
        /* <DEDUP_REMOVED lines=11> */
[----:B------:R-:W3:Y:S01]  /*403b0*/  LDL.LU.64 R8, [R1+0x33e8] ;  /* 0x0033e80001087983 */ /* 0x000ee20000300a00 */
[C---:B--2---:R-:W-:Y:S08]  /*403c0*/  HMMA.16816.F32 R16, R36.reuse, R40, R16 ;  /* 0x000000282410723c */ /* 0x044ff00000001810 */
[C---:B----4-:R-:W-:Y:S08]  /*403d0*/  HMMA.16816.F32 R56, R36.reuse, R10, R56 ;  /* 0x0000000a2438723c */ /* 0x050ff00000001838 */
        /* <DEDUP_REMOVED lines=14> */
[----:B------:R-:W-:-:S02]  /*404c0*/  IMAD R43, R12, 0x100, R23 ;  /* 0x000001000c2b7824 */ /* 0x000fc400078e0217 */
[----:B------:R-:W-:Y:S02]  /*404d0*/  IMAD R60, R14, 0x100, R13 ;  /* 0x000001000e3c7824 */ /* 0x000fe400078e020d */
[----:B------:R-:W-:Y:S02]  /*404e0*/  IMAD R61, R0, 0x100, R15 ;  /* 0x00000100003d7824 */ /* 0x000fe400078e020f */
[----:B------:R-:W-:Y:S01]  /*404f0*/  IMAD R42, R22, 0x100, R21 ;  /* 0x00000100162a7824 */ /* 0x000fe200078e0215 */
[C---:B----4-:R-:W-:Y:S08]  /*40500*/  HMMA.16816.F32 R24, R36.reuse, R18, R24 ;  /* 0x000000122418723c */ /* 0x050ff00000001818 */
[----:B--2---:R-:W-:Y:S01]  /*40510*/  HMMA.16816.F32 R12, R36, R16, R28 ;  /* 0x00000010240c723c */ /* 0x004fe2000000181c */
[----:B------:R-:W-:-:S02]  /*40520*/  F2FP.F16.E4M3.UNPACK_B R36, R42 ;  /* 0x0000002aff24723e */ /* 0x000fc400020006ff */
[----:B------:R-:W-:Y:S02]  /*40530*/  F2FP.F16.E4M3.UNPACK_B R37, R43 ;  /* 0x0000002bff25723e */ /* 0x000fe400020006ff */
[----:B------:R-:W-:Y:S02]  /*40540*/  F2FP.F16.E4M3.UNPACK_B R38, R60 ;  /* 0x0000003cff26723e */ /* 0x000fe400020006ff */
[----:B------:R-:W-:-:S04]  /*40550*/  F2FP.F16.E4M3.UNPACK_B R39, R61 ;  /* 0x0000003dff27723e */ /* 0x000fc800020006ff */
[----:B------:R-:W-:Y:S04]  /*40560*/  STL.64 [R1+0x210], R24 ;  /* 0x0002101801007387 */ /* 0x000fe80000100a00 */
[----:B------:R-:W-:Y:S04]  /*40570*/  STL.64 [R1+0x218], R26 ;  /* 0x0002181a01007387 */ /* 0x000fe80000100a00 */
[----:B------:R-:W-:Y:S04]  /*40580*/  STL.64 [R1+0x33b0], R18 ;  /* 0x0033b01201007387 */ /* 0x000fe80000100a00 */
[----:B------:R-:W-:Y:S04]  /*40590*/  STL.64 [R1+0x33a8], R16 ;  /* 0x0033a81001007387 */ /* 0x000fe80000100a00 */
[----:B------:R-:W-:Y:S04]  /*405a0*/  STL.64 [R1+0x200], R12 ;  /* 0x0002000c01007387 */ /* 0x000fe80000100a00 */
[----:B------:R0:W-:Y:S02]  /*405b0*/  STL.64 [R1+0x208], R14 ;  /* 0x0002080e01007387 */ /* 0x0001e40000100a00 */
[C---:B0-----:R-:W-:Y:S08]  /*405c0*/  HMMA.16816.F32 R12, R36.reuse, R4, R48 ;  /* 0x00000004240c723c */ /* 0x041ff00000001830 */
[C---:B------:R-:W-:Y:S08]  /*405d0*/  HMMA.16816.F32 R20, R36.reuse, R2, R44 ;  /* 0x000000022414723c */ /* 0x040ff0000000182c */
[C---:B------:R-:W-:Y:S03]  /*405e0*/  HMMA.16816.F32 R16, R36.reuse, R6, R52 ;  /* 0x000000062410723c */ /* 0x040fe60000001834 */
[----:B------:R-:W-:Y:S04]  /*405f0*/  STL.64 [R1+0x290], R12 ;  /* 0x0002900c01007387 */ /* 0x000fe80000100a00 */
[----:B------:R3:W-:Y:S01]  /*40600*/  STL.64 [R1+0x298], R14 ;  /* 0x0002980e01007387 */ /* 0x0007e20000100a00 */
[C---:B------:R-:W-:Y:S08]  /*40610*/  HMMA.16816.F32 R4, R36.reuse, R10, R32 ;  /* 0x0000000a2404723c */ /* 0x040ff00000001820 */
[C---:B---3--:R-:W-:Y:S01]  /*40620*/  HMMA.16816.F32 R12, R36.reuse, R8, R56 ;  /* 0x00000008240c723c */ /* 0x048fe20000001838 */
[----:B------:R-:W-:Y:S04]  /*40630*/  STL.64 [R1+0x280], R20 ;  /* 0x0002801401007387 */ /* 0x000fe80000100a00 */
[----:B------:R-:W-:Y:S04]  /*40640*/  STL.64 [R1+0x288], R22 ;  /* 0x0002881601007387 */ /* 0x000fe80000100a00 */
[----:B------:R0:W-:Y:S04]  /*40650*/  STL.64 [R1+0x270], R16 ;  /* 0x0002701001007387 */ /* 0x0001e80000100a00 */
[----:B------:R1:W-:Y:S04]  /*40660*/  STL.64 [R1+0x278], R18 ;  /* 0x0002781201007387 */ /* 0x0003e80000100a00 */
[----:B------:R-:W2:Y:S04]  /*40670*/  LDL.LU R52, [R1+0x450] ;  /* 0x0004500001347983 */ /* 0x000ea80000300800 */
[----:B------:R-:W-:Y:S04]  /*40680*/  STL.64 [R1+0x260], R12 ;  /* 0x0002600c01007387 */ /* 0x000fe80000100a00 */
[----:B------:R-:W-:Y:S04]  /*40690*/  STL.64 [R1+0x268], R14 ;  /* 0x0002680e01007387 */ /* 0x000fe80000100a00 */
[----:B------:R3:W-:Y:S04]  /*406a0*/  STL.64 [R1+0x250], R4 ;  /* 0x0002500401007387 */ /* 0x0007e80000100a00 */
[----:B------:R-:W-:Y:S04]  /*406b0*/  STL.64 [R1+0x258], R6 ;  /* 0x0002580601007387 */ /* 0x000fe80000100a00 */
[----:B------:R-:W2:Y:S04]  /*406c0*/  LDL.LU R53, [R1+0x454] ;  /* 0x0004540001357983 */ /* 0x000ea80000300800 */
[----:B------:R-:W2:Y:S04]  /*406d0*/  LDL.LU R54, [R1+0x458] ;  /* 0x0004580001367983 */ /* 0x000ea80000300800 */
[----:B------:R-:W2:Y:S04]  /*406e0*/  LDL.LU R55, [R1+0x45c] ;  /* 0x00045c0001377983 */ /* 0x000ea80000300800 */
        /* <DEDUP_REMOVED lines=8> */
[----:B0-----:R-:W2:Y:S04]  /*40770*/  LDL.LU R16, [R1+0x390] ;  /* 0x0003900001107983 */ /* 0x001ea80000300800 */
[----:B------:R-:W2:Y:S04]  /*40780*/  LDL.LU R17, [R1+0x394] ;  /* 0x0003940001117983 */ /* 0x000ea80000300800 */
[----:B-1----:R-:W2:Y:S04]  /*40790*/  LDL.LU R18, [R1+0x398] ;  /* 0x0003980001127983 */ /* 0x002ea80000300800 */
[----:B------:R-:W2:Y:S04]  /*407a0*/  LDL.LU R19, [R1+0x39c] ;  /* 0x00039c0001137983 */ /* 0x000ea80000300800 */
[----:B------:R-:W4:Y:S04]  /*407b0*/  LDL.LU R3, [R1+0xa34] ;  /* 0x000a340001037983 */ /* 0x000f280000300800 */
[----:B---3--:R-:W4:Y:S04]  /*407c0*/  LDL.LU R4, [R1+0xa30] ;  /* 0x000a300001047983 */ /* 0x008f280000300800 */
        /* <DEDUP_REMOVED lines=14> */
[----:B------:R-:W3:Y:S04]  /*408b0*/  LDL R21, [R1+0x4c8] ;  /* 0x0004c80001157983 */ /* 0x000ee80000100800 */
[----:B------:R-:W3:Y:S04]  /*408c0*/  LDL R22, [R1+0x4cc] ;  /* 0x0004cc0001167983 */ /* 0x000ee80000100800 */
[----:B------:R-:W3:Y:S04]  /*408d0*/  LDL R23, [R1+0x4f8] ;  /* 0x0004f80001177983 */ /* 0x000ee80000100800 */
[----:B------:R-:W3:Y:S04]  /*408e0*/  LDL R0, [R1+0x4fc] ;  /* 0x0004fc0001007983 */ /* 0x000ee80000100800 */
[----:B------:R-:W3:Y:S04]  /*408f0*/  LDL R47, [R1+0x518] ;  /* 0x00051800012f7983 */ /* 0x000ee80000100800 */
        /* <DEDUP_REMOVED lines=13> */
[----:B------:R-:W3:Y:S01]  /*409d0*/  LDL.LU R59, [R1+0x48c] ;  /* 0x00048c00013b7983 */ /* 0x000ee20000300800 */
[----:B--2---:R-:W-:-:S15]  /*409e0*/  HMMA.16816.F32 R16, R36, R40, R16 ;  /* 0x000000282410723c */ /* 0x004fde0000001810 */
[----:B------:R-:W-:-:S04]  /*409f0*/  NOP ;  /* 0x0000000000007918 */ /* 0x000fc80000000000 */
[----:B------:R-:W-:Y:S04]  /*40a00*/  STL.64 [R1+0x240], R16 ;  /* 0x0002401001007387 */ /* 0x000fe80000100a00 */
[----:B------:R0:W-:Y:S04]  /*40a10*/  STL.64 [R1+0x248], R18 ;  /* 0x0002481201007387 */ /* 0x0001e80000100a00 */
[----:B0-----:R-:W2:Y:S04]  /*40a20*/  LDL.LU.64 R18, [R1+0x33b0] ;  /* 0x0033b00001127983 */ /* 0x001ea80000300a00 */
[----:B------:R-:W2:Y:S01]  /*40a30*/  LDL.LU.64 R16, [R1+0x33a8] ;  /* 0x0033a80001107983 */ /* 0x000ea20000300a00 */
[----:B----4-:R-:W-:-:S02]  /*40a40*/  IMAD R2, R4, 0x100, R3 ;  /* 0x0000010004027824 */ /* 0x010fc400078e0203 */
[----:B---3--:R-:W-:Y:S01]  /*40a50*/  IMAD R3, R61, 0x100, R5 ;  /* 0x000001003d037824 */ /* 0x008fe200078e0205 */
[----:B------:R-:W3:Y:S01]  /*40a60*/  LDL R35, [R1+0x4ec] ;  /* 0x0004ec0001237983 */ /* 0x000ee20000100800 */
[----:B------:R-:W-:Y:S02]  /*40a70*/  IMAD R4, R43, 0x100, R60 ;  /* 0x000001002b047824 */ /* 0x000fe400078e023c */
[----:B------:R-:W-:Y:S01]  /*40a80*/  IMAD R5, R20, 0x100, R42 ;  /* 0x0000010014057824 */ /* 0x000fe200078e022a */
[----:B------:R-:W-:Y:S02]  /*40a90*/  F2FP.F16.E4M3.UNPACK_B R40, R47 ;  /* 0x0000002fff28723e */ /* 0x000fe400020006ff */
[----:B------:R-:W-:Y:S01]  /*40aa0*/  F2FP.F16.E4M3.UNPACK_B R41, R46 ;  /* 0x0000002eff29723e */ /* 0x000fe200020006ff */
[----:B--2---:R-:W-:-:S15]  /*40ab0*/  HMMA.16816.F32 R8, R36, R18, R8 ;  /* 0x000000122408723c */ /* 0x004fde0000001808 */
[----:B------:R-:W-:-:S04]  /*40ac0*/  NOP ;  /* 0x0000000000007918 */ /* 0x000fc80000000000 */
[----:B------:R-:W-:Y:S04]  /*40ad0*/  STL.64 [R1+0x230], R8 ;  /* 0x0002300801007387 */ /* 0x000fe80000100a00 */
[----:B------:R0:W-:Y:S02]  /*40ae0*/  STL.64 [R1+0x238], R10 ;  /* 0x0002380a01007387 */ /* 0x0001e40000100a00 */
[----:B0-----:R-:W-:Y:S01]  /*40af0*/  HMMA.16816.F32 R8, R36, R16, R24 ;  /* 0x000000102408723c */ /* 0x001fe20000001818 */
[----:B------:R-:W-:Y:S02]  /*40b00*/  F2FP.F16.E4M3.UNPACK_B R36, R2 ;  /* 0x00000002ff24723e */ /* 0x000fe400020006ff */
[----:B------:R-:W-:Y:S02]  /*40b10*/  F2FP.F16.E4M3.UNPACK_B R37, R3 ;  /* 0x00000003ff25723e */ /* 0x000fe400020006ff */
[----:B------:R-:W-:-:S02]  /*40b20*/  F2FP.F16.E4M3.UNPACK_B R38, R4 ;  /* 0x00000004ff26723e */ /* 0x000fc400020006ff */
[----:B------:R-:W-:Y:S02]  /*40b30*/  F2FP.F16.E4M3.UNPACK_B R39, R5 ;  /* 0x00000005ff27723e */ /* 0x000fe400020006ff */
[----:B------:R-:W-:Y:S02]  /*40b40*/  F2FP.F16.E4M3.UNPACK_B R16, R21 ;  /* 0x00000015ff10723e */ /* 0x000fe400020006ff */
[----:B------:R-:W-:-:S07]  /*40b50*/  F2FP.F16.E4M3.UNPACK_B R17, R22 ;  /* 0x00000016ff11723e */ /* 0x000fce00020006ff */
[----:B------:R-:W-:Y:S01]  /*40b60*/  HMMA.16816.F32 R4, R36, R16, R12 ;  /* 0x000000102404723c */ /* 0x000fe2000000180c */
[----:B------:R-:W-:Y:S01]  /*40b70*/  F2FP.F16.E4M3.UNPACK_B R18, R23 ;  /* 0x00000017ff12723e */ /* 0x000fe200020006ff */
[----:B------:R-:W-:Y:S01]  /*40b80*/  STL.64 [R1+0x220], R8 ;  /* 0x0002200801007387 */ /* 0x000fe20000100a00 */
[----:B------:R-:W-:-:S03]  /*40b90*/  F2FP.F16.E4M3.UNPACK_B R19, R0 ;  /* 0x00000000ff13723e */ /* 0x000fc600020006ff */
[----:B------:R-:W-:Y:S04]  /*40ba0*/  STL.64 [R1+0x228], R10 ;  /* 0x0002280a01007387 */ /* 0x000fe80000100a00 */
[----:B------:R-:W-:Y:S04]  /*40bb0*/  STL [R1+0x337c], R16 ;  /* 0x00337c1001007387 */ /* 0x000fe80000100800 */
[----:B------:R-:W-:Y:S05]  /*40bc0*/  STL [R1+0x3378], R17 ;  /* 0x0033781101007387 */ /* 0x000fea0000100800 */
[----:B------:R-:W-:Y:S04]  /*40bd0*/  STL.64 [R1+0x330], R4 ;  /* 0x0003300401007387 */ /* 0x000fe80000100a00 */
[----:B------:R0:W-:Y:S02]  /*40be0*/  STL.64 [R1+0x338], R6 ;  /* 0x0003380601007387 */ /* 0x0001e40000100a00 */
[----:B0-----:R-:W-:Y:S01]  /*40bf0*/  HMMA.16816.F32 R4, R36, R18, R28 ;  /* 0x000000122404723c */ /* 0x001fe2000000181c */
[----:B------:R-:W-:-:S02]  /*40c00*/  F2FP.F16.E4M3.UNPACK_B R10, R45 ;  /* 0x0000002dff0a723e */ /* 0x000fc400020006ff */
[----:B------:R-:W-:Y:S01]  /*40c10*/  F2FP.F16.E4M3.UNPACK_B R11, R44 ;  /* 0x0000002cff0b723e */ /* 0x000fe200020006ff */
[----:B------:R-:W-:Y:S06]  /*40c20*/  STL [R1+0x3380], R19 ;  /* 0x0033801301007387 */ /* 0x000fec0000100800 */
[C---:B------:R-:W-:Y:S09]  /*40c30*/  HMMA.16816.F32 R12, R36.reuse, R10, R52 ;  /* 0x0000000a240c723c */ /* 0x040ff20000001834 */
[----:B------:R-:W-:Y:S04]  /*40c40*/  STL.64 [R1+0x360], R4 ;  /* 0x0003600401007387 */ /* 0x000fe80000100a00 */
[----:B------:R0:W-:Y:S02]  /*40c50*/  STL.64 [R1+0x368], R6 ;  /* 0x0003680601007387 */ /* 0x0001e40000100a00 */
[----:B0-----:R-:W-:Y:S01]  /*40c60*/  HMMA.16816.F32 R4, R36, R40, R48 ;  /* 0x000000282404723c */ /* 0x001fe20000001830 */
[----:B------:R-:W-:-:S02]  /*40c70*/  F2FP.F16.E4M3.UNPACK_B R8, R32 ;  /* 0x00000020ff08723e */ /* 0x000fc400020006ff */
[----:B------:R-:W-:-:S15]  /*40c80*/  F2FP.F16.E4M3.UNPACK_B R9, R33 ;  /* 0x00000021ff09723e */ /* 0x000fde00020006ff */
[----:B------:R-:W-:Y:S01]  /*40c90*/  NOP ;  /* 0x0000000000007918 */ /* 0x000fe20000000000 */
[----:B------:R-:W-:Y:S04]  /*40ca0*/  STL.64 [R1+0x3a0], R4 ;  /* 0x0003a00401007387 */ /* 0x000fe80000100a00 */
[----:B------:R-:W-:Y:S04]  /*40cb0*/  STL.64 [R1+0x3a8], R6 ;  /* 0x0003a80601007387 */ /* 0x000fe80000100a00 */
[----:B------:R-:W-:Y:S04]  /*40cc0*/  STL.64 [R1+0x3c0], R12 ;  /* 0x0003c00c01007387 */ /* 0x000fe80000100a00 */
[----:B------:R0:W-:Y:S02]  /*40cd0*/  STL.64 [R1+0x3c8], R14 ;  /* 0x0003c80e01007387 */ /* 0x0001e40000100a00 */
[----:B0-----:R-:W-:Y:S02]  /*40ce0*/  HMMA.16816.F32 R12, R36, R8, R56 ;  /* 0x00000008240c723c */ /* 0x001fe40000001838 */
[----:B------:R-:W-:Y:S04]  /*40cf0*/  STL.64 [R1+0x3390], R10 ;  /* 0x0033900a01007387 */ /* 0x000fe80000100a00 */
[----:B------:R0:W-:-:S13]  /*40d00*/  STL.64 [R1+0x3388], R8 ;  /* 0x0033880801007387 */ /* 0x0001da0000100a00 */
[----:B------:R-:W-:Y:S04]  /*40d10*/  STL.64 [R1+0x3f0], R12 ;  /* 0x0003f00c01007387 */ /* 0x000fe80000100a00 */
[----:B------:R-:W-:Y:S04]  /*40d20*/  STL.64 [R1+0x3f8], R14 ;  /* 0x0003f80e01007387 */ /* 0x000fe80000100a00 */
[----:B------:R-:W2:Y:S04]  /*40d30*/  LDL.LU R44, [R1+0x320] ;  /* 0x00032000012c7983 */ /* 0x000ea80000300800 */
[----:B------:R-:W2:Y:S04]  /*40d40*/  LDL.LU R45, [R1+0x324] ;  /* 0x00032400012d7983 */ /* 0x000ea80000300800 */
[----:B------:R-:W4:Y:S04]  /*40d50*/  LDL.LU R46, [R1+0x328] ;  /* 0x00032800012e7983 */ /* 0x000f280000300800 */
[----:B------:R-:W4:Y:S01]  /*40d60*/  LDL.LU R47, [R1+0x32c] ;  /* 0x00032c00012f7983 */ /* 0x000f220000300800 */
[----:B------:R-:W-:-:S02]  /*40d70*/  F2FP.F16.E4M3.UNPACK_B R6, R34 ;  /* 0x00000022ff06723e */ /* 0x000fc400020006ff */
[----:B---3--:R-:W-:Y:S01]  /*40d80*/  F2FP.F16.E4M3.UNPACK_B R7, R35 ;  /* 0x00000023ff07723e */ /* 0x008fe200020006ff */
[----:B----4-:R-:W-:Y:S04]  /*40d90*/  STL.64 [R1+0x33a0], R46 ;  /* 0x0033a02e01007387 */ /* 0x010fe80000100a00 */
[----:B--2---:R1:W-:Y:S04]  /*40da0*/  STL.64 [R1+0x3398], R44 ;  /* 0x0033982c01007387 */ /* 0x0043e80000100a00 */
[----:B------:R-:W2:Y:S04]  /*40db0*/  LDL.LU R28, [R1+0x410] ;  /* 0x00041000011c7983 */ /* 0x000ea80000300800 */
[----:B------:R-:W2:Y:S04]  /*40dc0*/  LDL.LU R29, [R1+0x414] ;  /* 0x00041400011d7983 */ /* 0x000ea80000300800 */
[----:B------:R-:W2:Y:S04]  /*40dd0*/  LDL.LU R30, [R1+0x418] ;  /* 0x00041800011e7983 */ /* 0x000ea80000300800 */
[----:B------:R-:W2:Y:S04]  /*40de0*/  LDL.LU R31, [R1+0x41c] ;  /* 0x00041c00011f7983 */ /* 0x000ea80000300800 */
[----:B------:R-:W3:Y:S04]  /*40df0*/  LDL.LU R20, [R1+0x460] ;  /* 0x0004600001147983 */ /* 0x000ee80000300800 */
[----:B------:R-:W3:Y:S04]  /*40e00*/  LDL.LU R21, [R1+0x464] ;  /* 0x0004640001157983 */ /* 0x000ee80000300800 */
[----:B------:R-:W3:Y:S04]  /*40e10*/  LDL.LU R22, [R1+0x468] ;  /* 0x0004680001167983 */ /* 0x000ee80000300800 */
[----:B------:R-:W3:Y:S04]  /*40e20*/  LDL.LU R23, [R1+0x46c] ;  /* 0x00046c0001177983 */ /* 0x000ee80000300800 */
[----:B0-----:R-:W4:Y:S04]  /*40e30*/  LDL.LU R8, [R1+0x4b0] ;  /* 0x0004b00001087983 */ /* 0x001f280000300800 */
[----:B------:R-:W4:Y:S04]  /*40e40*/  LDL.LU R9, [R1+0x4b4] ;  /* 0x0004b40001097983 */ /* 0x000f280000300800 */
[----:B------:R-:W4:Y:S04]  /*40e50*/  LDL.LU R10, [R1+0x4b8] ;  /* 0x0004b800010a7983 */ /* 0x000f280000300800 */
[----:B------:R-:W4:Y:S04]  /*40e60*/  LDL.LU R11, [R1+0x4bc] ;  /* 0x0004bc00010b7983 */ /* 0x000f280000300800 */
[----:B-1----:R-:W2:Y:S04]  /*40e70*/  LDL.LU R44, [R1+0x4a0] ;  /* 0x0004a000012c7983 */ /* 0x002ea80000300800 */
[----:B------:R-:W2:Y:S04]  /*40e80*/  LDL.LU R45, [R1+0x4a4] ;  /* 0x0004a400012d7983 */ /* 0x000ea80000300800 */
[----:B------:R-:W2:Y:S04]  /*40e90*/  LDL.LU R46, [R1+0x4a8] ;  /* 0x0004a800012e7983 */ /* 0x000ea80000300800 */
[----:B------:R-:W2:Y:S04]  /*40ea0*/  LDL.LU R47, [R1+0x4ac] ;  /* 0x0004ac00012f7983 */ /* 0x000ea80000300800 */
[----:B------:R-:W3:Y:S04]  /*40eb0*/  LDL R4, [R1+0x508] ;  /* 0x0005080001047983 */ /* 0x000ee80000100800 */
[----:B------:R-:W4:Y:S04]  /*40ec0*/  LDL R5, [R1+0x50c] ;  /* 0x00050c0001057983 */ /* 0x000f280000100800 */
[----:B------:R-:W4:Y:S04]  /*40ed0*/  LDL R2, [R1+0x528] ;  /* 0x0005280001027983 */ /* 0x000f280000100800 */
[----:B------:R-:W4:Y:S04]  /*40ee0*/  LDL R3, [R1+0x52c] ;  /* 0x00052c0001037983 */ /* 0x000f280000100800 */
        /* <DEDUP_REMOVED lines=32> */
[----:B--2---:R-:W-:Y:S01]  /*410f0*/  HMMA.16816.F32 R44, R36, R6, R44 ;  /* 0x00000006242c723c */ /* 0x004fe2000000182c */
[----:B---3--:R-:W-:-:S02]  /*41100*/  F2FP.F16.E4M3.UNPACK_B R4, R4 ;  /* 0x00000004ff04723e */ /* 0x008fc400020006ff */
[----:B----4-:R-:W-:-:S07]  /*41110*/  F2FP.F16.E4M3.UNPACK_B R5, R5 ;  /* 0x00000005ff05723e */ /* 0x010fce00020006ff */
[----:B------:R-:W-:Y:S09]  /*41120*/  HMMA.16816.F32 R8, R36, R4, R8 ;  /* 0x000000042408723c */ /* 0x000ff20000001808 */
[----:B------:R-:W-:Y:S04]  /*41130*/  STL.64 [R1+0x450], R44 ;  /* 0x0004502c01007387 */ /* 0x000fe80000100a00 */
[----:B------:R0:W-:Y:S01]  /*41140*/  STL.64 [R1+0x458], R46 ;  /* 0x0004582e01007387 */ /* 0x0001e20000100a00 */
[----:B------:R-:W-:-:S03]  /*41150*/  IMAD R42, R42, 0x100, R19 ;  /* 0x000001002a2a7824 */ /* 0x000fc600078e0213 */
[----:B0-----:R-:W2:Y:S04]  /*41160*/  LDL.LU.64 R46, [R1+0x33a0] ;  /* 0x0033a000012e7983 */ /* 0x001ea80000300a00 */
[----:B------:R-:W2:Y:S04]  /*41170*/  LDL.LU.64 R44, [R1+0x3398] ;  /* 0x00339800012c7983 */ /* 0x000ea80000300a00 */
[----:B------:R-:W-:Y:S01]  /*41180*/  STL.64 [R1+0x4b0], R8 ;  /* 0x0004b00801007387 */ /* 0x000fe20000100a00 */
[----:B------:R-:W-:-:S03]  /*41190*/  IMAD R43, R43, 0x100, R16 ;  /* 0x000001002b2b7824 */ /* 0x000fc600078e0210 */
[----:B------:R0:W-:Y:S01]  /*411a0*/  STL.64 [R1+0x4b8], R10 ;  /* 0x0004b80a01007387 */ /* 0x0001e20000100a00 */
[----:B------:R-:W-:-:S03]  /*411b0*/  IMAD R60, R60, 0x100, R17 ;  /* 0x000001003c3c7824 */ /* 0x000fc600078e0211 */
[----:B0-----:R-:W3:Y:S04]  /*411c0*/  LDL.LU.64 R10, [R1+0x3390] ;  /* 0x00339000010a7983 */ /* 0x001ee80000300a00 */
[----:B------:R-:W4:Y:S04]  /*411d0*/  LDL.LU.64 R8, [R1+0x3388] ;  /* 0x0033880001087983 */ /* 0x000f280000300a00 */
[----:B------:R-:W2:Y:S04]  /*411e0*/  LDL.LU R19, [R1+0x3380] ;  /* 0x0033800001137983 */ /* 0x000ea80000300800 */
[----:B------:R-:W3:Y:S04]  /*411f0*/  LDL.LU R16, [R1+0x337c] ;  /* 0x00337c0001107983 */ /* 0x000ee80000300800 */
[----:B------:R-:W3:Y:S01]  /*41200*/  LDL.LU R17, [R1+0x3378] ;  /* 0x0033780001117983 */ /* 0x000ee20000300800 */
[----:B------:R-:W-:-:S02]  /*41210*/  F2FP.F16.E4M3.UNPACK_B R2, R2 ;  /* 0x00000002ff02723e */ /* 0x000fc400020006ff */
[----:B------:R-:W-:-:S07]  /*41220*/  F2FP.F16.E4M3.UNPACK_B R3, R3 ;  /* 0x00000003ff03723e */ /* 0x000fce00020006ff */
[----:B------:R-:W-:Y:S01]  /*41230*/  HMMA.16816.F32 R36, R36, R2, R32 ;  /* 0x000000022424723c */ /* 0x000fe20000001820 */
[----:B------:R-:W4:Y:S04]  /*41240*/  LDL.LU.64 R34, [R1+0x3370] ;  /* 0x0033700001227983 */ /* 0x000f280000300a00 */
[----:B------:R-:W4:Y:S01]  /*41250*/  LDL.LU.64 R32, [R1+0x3368] ;  /* 0x0033680001207983 */ /* 0x000f220000300a00 */
[----:B------:R-:W-:-:S03]  /*41260*/  IMAD R61, R0, 0x100, R61 ;  /* 0x00000100003d7824 */ /* 0x000fc600078e023d */
[----:B------:R-:W-:Y:S10]  /*41270*/  STL [R1+0x3364], R3 ;  /* 0x0033640301007387 */ /* 0x000ff40000100800 */
[----:B------:R0:W-:Y:S04]  /*41280*/  STL.64 [R1+0x480], R36 ;  /* 0x0004802401007387 */ /* 0x0001e80000100a00 */
[----:B------:R1:W-:Y:S01]  /*41290*/  STL.64 [R1+0x488], R38 ;  /* 0x0004882601007387 */ /* 0x0003e20000100a00 */
[----:B0-----:R-:W-:-:S02]  /*412a0*/  F2FP.F16.E4M3.UNPACK_B R36, R42 ;  /* 0x0000002aff24723e */ /* 0x001fc400020006ff */
[----:B------:R-:W-:Y:S02]  /*412b0*/  F2FP.F16.E4M3.UNPACK_B R37, R43 ;  /* 0x0000002bff25723e */ /* 0x000fe400020006ff */
[----:B-1----:R-:W-:Y:S02]  /*412c0*/  F2FP.F16.E4M3.UNPACK_B R38, R60 ;  /* 0x0000003cff26723e */ /* 0x002fe400020006ff */
[----:B------:R-:W-:Y:S01]  /*412d0*/  F2FP.F16.E4M3.UNPACK_B R39, R61 ;  /* 0x0000003dff27723e */ /* 0x000fe200020006ff */
[----:B------:R-:W-:Y:S02]  /*412e0*/  IMAD R42, R57, 0x100, R56 ;  /* 0x00000100392a7824 */ /* 0x000fe400078e0238 */
[----:B------:R-:W-:-:S04]  /*412f0*/  IMAD R43, R59, 0x100, R58 ;  /* 0x000001003b2b7824 */ /* 0x000fc800078e023a */
[C---:B--2---:R-:W-:Y:S08]  /*41300*/  HMMA.16816.F32 R20, R36.reuse, R18, R20 ;  /* 0x000000122414723c */ /* 0x044ff00000001814 */
[----:B---3--:R-:W-:Y:S01]  /*41310*/  HMMA.16816.F32 R24, R36, R16, R24 ;  /* 0x000000102418723c */ /* 0x008fe20000001818 */
[----:B------:R-:W-:-:S15]  /*41320*/  STL.64 [R1+0x3358], R18 ;  /* 0x0033581201007387 */ /* 0x000fde0000100a00 */
[----:B------:R-:W-:-:S03]  /*41330*/  NOP ;  /* 0x0000000000007918 */ /* 0x000fc60000000000 */
[----:B------:R-:W-:Y:S04]  /*41340*/  STL.64 [R1+0x4a0], R24 ;  /* 0x0004a01801007387 */ /* 0x000fe80000100a00 */
[----:B------:R-:W-:Y:S04]  /*41350*/  STL.64 [R1+0x4a8], R26 ;  /* 0x0004a81a01007387 */ /* 0x000fe80000100a00 */
[----:B------:R0:W-:Y:S04]  /*41360*/  STL.64 [R1+0x3350], R16 ;  /* 0x0033501001007387 */ /* 0x0001e80000100a00 */
[----:B------:R-:W-:Y:S04]  /*41370*/  STL.64 [R1+0x490], R20 ;  /* 0x0004901401007387 */ /* 0x000fe80000100a00 */
[----:B------:R1:W-:Y:S01]  /*41380*/  STL.64 [R1+0x498], R22 ;  /* 0x0004981601007387 */ /* 0x0003e20000100a00 */
[C---:B0-----:R-:W-:Y:S08]  /*41390*/  HMMA.16816.F32 R16, R36.reuse, R10, R28 ;  /* 0x0000000a2410723c */ /* 0x041ff0000000181c */
[C---:B-1----:R-:W-:Y:S08]  /*413a0*/  HMMA.16816.F32 R20, R36.reuse, R40, R12 ;  /* 0x000000282414723c */ /* 0x042ff0000000180c */
[C---:B----4-:R-:W-:Y:S11]  /*413b0*/  HMMA.16816.F32 R12, R36.reuse, R8, R48 ;  /* 0x00000008240c723c */ /* 0x050ff60000001830 */
        /* <DEDUP_REMOVED lines=9> */
[----:B-1----:R-:W-:Y:S01]  /*41450*/  HMMA.16816.F32 R12, R36, R6, R44 ;  /* 0x00000006240c723c */ /* 0x002fe2000000182c */
[----:B------:R-:W-:-:S15]  /*41460*/  STL.64 [R1+0x3338], R6 ;  /* 0x0033380601007387 */ /* 0x000fde0000100a00 */
[----:B------:R-:W-:-:S03]  /*41470*/  NOP ;  /* 0x0000000000007918 */ /* 0x000fc60000000000 */
[----:B------:R0:W-:Y:S04]  /*41480*/  STL.64 [R1+0x430], R12 ;  /* 0x0004300c01007387 */ /* 0x0001e80000100a00 */
[----:B------:R1:W-:Y:S04]  /*41490*/  STL.64 [R1+0x438], R14 ;  /* 0x0004380e01007387 */ /* 0x0003e80000100a00 */
[----:B------:R-:W-:Y:S01]  /*414a0*/  STL.64 [R1+0x3330], R4 ;  /* 0x0033300401007387 */ /* 0x000fe20000100a00 */
[----:B0-----:R-:W-:Y:S02]  /*414b0*/  IMAD.MOV.U32 R12, RZ, RZ, R35 ;  /* 0x000000ffff0c7224 */ /* 0x001fe400078e0023 */
[----:B------:R-:W-:-:S02]  /*414c0*/  IMAD.MOV.U32 R13, RZ, RZ, R34 ;  /* 0x000000ffff0d7224 */ /* 0x000fc400078e0022 */
[----:B-1----:R-:W-:Y:S02]  /*414d0*/  IMAD.MOV.U32 R14, RZ, RZ, R33 ;  /* 0x000000ffff0e7224 */ /* 0x002fe400078e0021 */
[----:B------:R-:W-:Y:S01]  /*414e0*/  IMAD.MOV.U32 R15, RZ, RZ, R32 ;  /* 0x000000ffff0f7224 */ /* 0x000fe200078e0020 */
[----:B------:R0:W-:Y:S04]  /*414f0*/  STL.64 [R1+0x420], R8 ;  /* 0x0004200801007387 */ /* 0x0001e80000100a00 */
[----:B------:R1:W-:Y:S04]  /*41500*/  STL.64 [R1+0x428], R10 ;  /* 0x0004280a01007387 */ /* 0x0003e80000100a00 */
[----:B------:R-:W-:Y:S04]  /*41510*/  STL.64 [R1+0x3348], R14 ;  /* 0x0033480e01007387 */ /* 0x000fe80000100a00 */
[----:B------:R2:W-:Y:S04]  /*41520*/  STL.64 [R1+0x3340], R12 ;  /* 0x0033400c01007387 */ /* 0x0005e80000100a00 */
[----:B------:R-:W3:Y:S04]  /*41530*/  LDL.LU R56, [R1+0xb0] ;  /* 0x0000b00001387983 */ /* 0x000ee80000300800 */
[----:B------:R-:W3:Y:S04]  /*41540*/  LDL.LU R57, [R1+0xb4] ;  /* 0x0000b40001397983 */ /* 0x000ee80000300800 */
[----:B------:R-:W3:Y:S04]  /*41550*/  LDL.LU R58, [R1+0xb8] ;  /* 0x0000b800013a7983 */ /* 0x000ee80000300800 */
[----:B------:R-:W3:Y:S04]  /*41560*/  LDL.LU R59, [R1+0xbc] ;  /* 0x0000bc00013b7983 */ /* 0x000ee80000300800 */
[----:B------:R-:W4:Y:S04]  /*41570*/  LDL.LU R52, [R1+0xc0] ;  /* 0x0000c00001347983 */ /* 0x000f280000300800 */
[----:B------:R-:W4:Y:S04]  /*41580*/  LDL.LU R53, [R1+0xc4] ;  /* 0x0000c40001357983 */ /* 0x000f280000300800 */
[----:B------:R-:W4:Y:S04]  /*41590*/  LDL.LU R54, [R1+0xc8] ;  /* 0x0000c80001367983 */ /* 0x000f280000300800 */
[----:B------:R-:W4:Y:S04]  /*415a0*/  LDL.LU R55, [R1+0xcc] ;  /* 0x0000cc0001377983 */ /* 0x000f280000300800 */
[----:B------:R-:W3:Y:S04]  /*415b0*/  LDL.LU R48, [R1+0x2a0] ;  /* 0x0002a00001307983 */ /* 0x000ee80000300800 */
[----:B------:R-:W3:Y:S04]  /*415c0*/  LDL.LU R49, [R1+0x2a4] ;  /* 0x0002a40001317983 */ /* 0x000ee80000300800 */
[----:B------:R-:W3:Y:S04]  /*415d0*/  LDL.LU R50, [R1+0x2a8] ;  /* 0x0002a80001327983 */ /* 0x000ee80000300800 */
[----:B------:R-:W3:Y:S04]  /*415e0*/  LDL.LU R51, [R1+0x2ac] ;  /* 0x0002ac0001337983 */ /* 0x000ee80000300800 */
[----:B0-----:R-:W3:Y:S04]  /*415f0*/  LDL.LU R8, [R1+0x2c0] ;  /* 0x0002c00001087983 */ /* 0x001ee80000300800 */
[----:B------:R-:W3:Y:S04]  /*41600*/  LDL.LU R9, [R1+0x2c4] ;  /* 0x0002c40001097983 */ /* 0x000ee80000300800 */
[----:B-1----:R-:W3:Y:S04]  /*41610*/  LDL.LU R10, [R1+0x2c8] ;  /* 0x0002c800010a7983 */ /* 0x002ee80000300800 */
[----:B------:R-:W3:Y:S04]  /*41620*/  LDL.LU R11, [R1+0x2cc] ;  /* 0x0002cc00010b7983 */ /* 0x000ee80000300800 */
[----:B------:R-:W3:Y:S04]  /*41630*/  LDL.LU R3, [R1+0xa84] ;  /* 0x000a840001037983 */ /* 0x000ee80000300800 */
[----:B------:R-:W3:Y:S04]  /*41640*/  LDL.LU R60, [R1+0xa80] ;  /* 0x000a8000013c7983 */ /* 0x000ee80000300800 */
        /* <DEDUP_REMOVED lines=10> */
[----:B--2---:R-:W2:Y:S04]  /*416f0*/  LDL.LU R12, [R1+0x2e0] ;  /* 0x0002e000010c7983 */ /* 0x004ea80000300800 */
        /* <DEDUP_REMOVED lines=23> */
[----:B---3--:R-:W-:-:S03]  /*41870*/  IMAD R60, R60, 0x100, R3 ;  /* 0x000001003c3c7824 */ /* 0x008fc600078e0203 */
[----:B------:R-:W3:Y:S01]  /*41880*/  LDL.LU R3, [R1+0x3364] ;  /* 0x0033640001037983 */ /* 0x000ee20000300800 */
[----:B----4-:R-:W-:-:S03]  /*41890*/  IMAD R61, R61, 0x100, R0 ;  /* 0x000001003d3d7824 */ /* 0x010fc600078e0200 */
[----:B------:R-:W4:Y:S01]  /*418a0*/  LDL.LU R0, [R1+0x3360] ;  /* 0x0033600001007983 */ /* 0x000f220000300800 */
[----:B---3--:R-:W-:Y:S03]  /*418b0*/  HMMA.16816.F32 R36, R36, R2, R16 ;  /* 0x000000022424723c */ /* 0x008fe60000001810 */
[----:B------:R-:W3:Y:S04]  /*418c0*/  LDL.LU.64 R18, [R1+0x3358] ;  /* 0x0033580001127983 */ /* 0x000ee80000300a00 */
[----:B------:R-:W2:-:S12]  /*418d0*/  LDL.LU.64 R16, [R1+0x3350] ;  /* 0x0033500001107983 */ /* 0x000e980000300a00 */
[----:B------:R0:W-:Y:S04]  /*418e0*/  STL.64 [R1+0x400], R36 ;  /* 0x0004002401007387 */ /* 0x0001e80000100a00 */
[----:B------:R1:W-:Y:S01]  /*418f0*/  STL.64 [R1+0x408], R38 ;  /* 0x0004082601007387 */ /* 0x0003e20000100a00 */
[----:B0-----:R-:W-:Y:S02]  /*41900*/  F2FP.F16.E4M3.UNPACK_B R36, R42 ;  /* 0x0000002aff24723e */ /* 0x001fe400020006ff */
[----:B------:R-:W-:Y:S01]  /*41910*/  F2FP.F16.E4M3.UNPACK_B R37, R43 ;  /* 0x0000002bff25723e */ /* 0x000fe200020006ff */
[----:B------:R-:W4:Y:S01]  /*41920*/  LDL.LU R42, [R1+0xa90] ;  /* 0x000a9000012a7983 */ /* 0x000f220000300800 */
[----:B-1----:R-:W-:Y:S02]  /*41930*/  F2FP.F16.E4M3.UNPACK_B R38, R60 ;  /* 0x0000003cff26723e */ /* 0x002fe400020006ff */
[----:B------:R-:W-:Y:S01]  /*41940*/  F2FP.F16.E4M3.UNPACK_B R39, R61 ;  /* 0x0000003dff27723e */ /* 0x000fe200020006ff */
[----:B------:R-:W4:Y:S04]  /*41950*/  LDL.LU R43, [R1+0xa98] ;  /* 0x000a9800012b7983 */ /* 0x000f280000300800 */
[----:B------:R-:W4:Y:S02]  /*41960*/  LDL.LU R60, [R1+0xaa0] ;  /* 0x000aa000013c7983 */ /* 0x000f240000300800 */
[C---:B------:R-:W-:Y:S02]  /*41970*/  HMMA.16816.F32 R8, R36.reuse, R40, R8 ;  /* 0x000000282408723c */ /* 0x040fe40000001808 */
[----:B------:R-:W4:Y:S06]  /*41980*/  LDL.LU R61, [R1+0xaa8] ;  /* 0x000aa800013d7983 */ /* 0x000f2c0000300800 */
[C---:B---3--:R-:W-:Y:S08]  /*41990*/  HMMA.16816.F32 R4, R36.reuse, R18, R4 ;  /* 0x000000122404723c */ /* 0x048ff00000001804 */
        /* <DEDUP_REMOVED lines=9> */
[----:B------:R-:W2:Y:S04]  /*41a30*/  LDL.LU.64 R4, [R1+0x3330] ;  /* 0x0033300001047983 */ /* 0x000ea80000300a00 */
[----:B------:R-:W-:Y:S04]  /*41a40*/  STL.64 [R1+0x3d0], R8 ;  /* 0x0003d00801007387 */ /* 0x000fe80000100a00 */
[----:B------:R0:W-:Y:S04]  /*41a50*/  STL.64 [R1+0x3d8], R10 ;  /* 0x0003d80a01007387 */ /* 0x0001e80000100a00 */
[----:B0-----:R-:W2:Y:S04]  /*41a60*/  LDL.LU.64 R10, [R1+0x3328] ;  /* 0x00332800010a7983 */ /* 0x001ea80000300a00 */
[----:B------:R-:W2:Y:S01]  /*41a70*/  LDL.LU.64 R8, [R1+0x3320] ;  /* 0x0033200001087983 */ /* 0x000ea20000300a00 */
[----:B----4-:R-:W-:-:S02]  /*41a80*/  IMAD R42, R42, 0x100, R32 ;  /* 0x000001002a2a7824 */ /* 0x010fc400078e0220 */
[----:B------:R-:W-:Y:S02]  /*41a90*/  IMAD R43, R43, 0x100, R33 ;  /* 0x000001002b2b7824 */ /* 0x000fe400078e0221 */
[----:B------:R-:W-:Y:S02]  /*41aa0*/  IMAD R60, R60, 0x100, R34 ;  /* 0x000001003c3c7824 */ /* 0x000fe400078e0222 */
[----:B------:R-:W-:Y:S01]  /*41ab0*/  IMAD R61, R61, 0x100, R35 ;  /* 0x000001003d3d7824 */ /* 0x000fe200078e0223 */
[C---:B---3--:R-:W-:Y:S08]  /*41ac0*/  HMMA.16816.F32 R52, R36.reuse, R6, R52 ;  /* 0x000000062434723c */ /* 0x048ff00000001834 */
[C---:B--2---:R-:W-:Y:S08]  /*41ad0*/  HMMA.16816.F32 R56, R36.reuse, R4, R56 ;  /* 0x000000042438723c */ /* 0x044ff00000001838 */
[C---:B------:R-:W-:Y:S08]  /*41ae0*/  HMMA.16816.F32 R20, R36.reuse, R10, R20 ;  /* 0x0000000a2414723c */ /* 0x040ff00000001814 */
[C---:B------:R-:W-:Y:S11]  /*41af0*/  HMMA.16816.F32 R48, R36.reuse, R8, R48 ;  /* 0x000000082430723c */ /* 0x040ff60000001830 */
[----:B------:R-:W-:Y:S04]  /*41b00*/  STL.64 [R1+0x3b0], R20 ;  /* 0x0003b01401007387 */ /* 0x000fe80000100a00 */
[----:B------:R0:W-:Y:S04]  /*41b10*/  STL.64 [R1+0x3b8], R22 ;  /* 0x0003b81601007387 */ /* 0x0001e80000100a00 */
[----:B0-----:R-:W2:Y:S04]  /*41b20*/  LDL.LU.64 R22, [R1+0x3318] ;  /* 0x0033180001167983 */ /* 0x001ea80000300a00 */
[----:B------:R-:W3:Y:S04]  /*41b30*/  LDL.LU.64 R20, [R1+0x3310] ;  /* 0x0033100001147983 */ /* 0x000ee80000300a00 */
[----:B------:R-:W-:Y:S04]  /*41b40*/  STL.64 [R1+0x390], R48 ;  /* 0x0003903001007387 */ /* 0x000fe80000100a00 */
[----:B------:R0:W-:Y:S04]  /*41b50*/  STL.64 [R1+0x398], R50 ;  /* 0x0003983201007387 */ /* 0x0001e80000100a00 */
[----:B0-----:R-:W4:Y:S04]  /*41b60*/  LDL.LU.64 R50, [R1+0x3308] ;  /* 0x0033080001327983 */ /* 0x001f280000300a00 */
[----:B------:R-:W2:Y:S04]  /*41b70*/  LDL.LU.64 R48, [R1+0x3300] ;  /* 0x0033000001307983 */ /* 0x000ea80000300a00 */
[----:B------:R-:W-:Y:S04]  /*41b80*/  STL.64 [R1+0x380], R52 ;  /* 0x0003803401007387 */ /* 0x000fe80000100a00 */
[----:B------:R0:W-:Y:S04]  /*41b90*/  STL.64 [R1+0x388], R54 ;  /* 0x0003883601007387 */ /* 0x0001e80000100a00 */
[----:B0-----:R-:W2:Y:S04]  /*41ba0*/  LDL.LU.64 R54, [R1+0x32f8] ;  /* 0x0032f80001367983 */ /* 0x001ea80000300a00 */
[----:B------:R-:W2:Y:S04]  /*41bb0*/  LDL.LU.64 R52, [R1+0x32f0] ;  /* 0x0032f00001347983 */ /* 0x000ea80000300a00 */
[----:B------:R-:W-:Y:S04]  /*41bc0*/  STL.64 [R1+0x370], R56 ;  /* 0x0003703801007387 */ /* 0x000fe80000100a00 */
[----:B------:R0:W-:Y:S04]  /*41bd0*/  STL.64 [R1+0x378], R58 ;  /* 0x0003783a01007387 */ /* 0x0001e80000100a00 */
[----:B0-----:R-:W2:Y:S04]  /*41be0*/  LDL.LU.64 R58, [R1+0x32e8] ;  /* 0x0032e800013a7983 */ /* 0x001ea80000300a00 */
[----:B------:R-:W2:Y:S04]  /*41bf0*/  LDL.LU.64 R56, [R1+0x32e0] ;  /* 0x0032e00001387983 */ /* 0x000ea80000300a00 */
[----:B------:R-:W2:Y:S04]  /*41c00*/  LDL.LU R32, [R1+0x32d8] ;  /* 0x0032d80001207983 */ /* 0x000ea80000300800 */
[----:B------:R-:W2:Y:S04]  /*41c10*/  LDL.LU R33, [R1+0x32d4] ;  /* 0x0032d40001217983 */ /* 0x000ea80000300800 */
[----:B------:R-:W2:Y:S04]  /*41c20*/  LDL.LU R34, [R1+0x32d0] ;  /* 0x0032d00001227983 */ /* 0x000ea80000300800 */
[----:B------:R-:W2:Y:S02]  /*41c30*/  LDL.LU R35, [R1+0x32cc] ;  /* 0x0032cc0001237983 */ /* 0x000ea40000300800 */
[----:B--2---:R-:W-:Y:S01]  /*41c40*/  HMMA.16816.F32 R36, R36, R2, R32 ;  /* 0x000000022424723c */ /* 0x004fe20000001820 */
[----:B------:R-:W-:-:S02]  /*41c50*/  F2FP.F16.E4M3.UNPACK_B R32, R42 ;  /* 0x0000002aff20723e */ /* 0x000fc400020006ff */
[----:B------:R-:W-:Y:S02]  /*41c60*/  F2FP.F16.E4M3.UNPACK_B R33, R43 ;  /* 0x0000002bff21723e */ /* 0x000fe400020006ff */
[----:B------:R-:W-:Y:S02]  /*41c70*/  F2FP.F16.E4M3.UNPACK_B R34, R60 ;  /* 0x0000003cff22723e */ /* 0x000fe400020006ff */
[----:B------:R-:W-:-:S07]  /*41c80*/  F2FP.F16.E4M3.UNPACK_B R35, R61 ;  /* 0x0000003dff23723e */ /* 0x000fce00020006ff */
[C---:B------:R-:W-:Y:S08]  /*41c90*/  HMMA.16816.F32 R24, R32.reuse, R16, R24 ;  /* 0x000000102018723c */ /* 0x040ff00000001818 */
[C---:B------:R-:W-:Y:S01]  /*41ca0*/  HMMA.16816.F32 R12, R32.reuse, R18, R12 ;  /* 0x00000012200c723c */ /* 0x040fe2000000180c */
[----:B------:R-:W-:Y:S04]  /*41cb0*/  STL.64 [R1+0x350], R36 ;  /* 0x0003502401007387 */ /* 0x000fe80000100a00 */
[----:B------:R-:W-:Y:S04]  /*41cc0*/  STL.64 [R1+0x358], R38 ;  /* 0x0003582601007387 */ /* 0x000fe80000100a00 */
[----:B------:R-:W2:Y:S04]  /*41cd0*/  LDL.LU R61, [R1+0xae4] ;  /* 0x000ae400013d7983 */ /* 0x000ea80000300800 */
[----:B------:R-:W-:Y:S04]  /*41ce0*/  STL.64 [R1+0x340], R24 ;  /* 0x0003401801007387 */ /* 0x000fe80000100a00 */
[----:B------:R0:W-:Y:S04]  /*41cf0*/  STL.64 [R1+0x348], R26 ;  /* 0x0003481a01007387 */ /* 0x0001e80000100a00 */
[----:B------:R-:W2:Y:S04]  /*41d00*/  LDL.LU R60, [R1+0xae0] ;  /* 0x000ae000013c7983 */ /* 0x000ea80000300800 */
[----:B------:R-:W-:Y:S01]  /*41d10*/  STL.64 [R1+0x320], R12 ;  /* 0x0003200c01007387 */ /* 0x000fe20000100a00 */
[C---:B0-----:R-:W-:Y:S03]  /*41d20*/  HMMA.16816.F32 R24, R32.reuse, R40, R28 ;  /* 0x000000282018723c */ /* 0x041fe6000000181c */
[----:B------:R0:W-:Y:S04]  /*41d30*/  STL.64 [R1+0x328], R14 ;  /* 0x0003280e01007387 */ /* 0x0001e80000100a00 */
[----:B------:R-:W2:Y:S04]  /*41d40*/  LDL.LU R43, [R1+0xaec] ;  /* 0x000aec00012b7983 */ /* 0x000ea80000300800 */
[----:B------:R-:W2:Y:S01]  /*41d50*/  LDL.LU R42, [R1+0xae8] ;  /* 0x000ae800012a7983 */ /* 0x000ea20000300800 */
[C---:B0-----:R-:W-:Y:S03]  /*41d60*/  HMMA.16816.F32 R12, R32.reuse, R10, R44 ;  /* 0x0000000a200c723c */ /* 0x041fe6000000182c */
[----:B------:R-:W2:Y:S04]  /*41d70*/  LDL.LU R44, [R1+0xab4] ;  /* 0x000ab400012c7983 */ /* 0x000ea80000300800 */
[----:B------:R-:W-:Y:S04]  /*41d80*/  STL.64 [R1+0x310], R24 ;  /* 0x0003101801007387 */ /* 0x000fe80000100a00 */
[----:B------:R0:W-:Y:S04]  /*41d90*/  STL.64 [R1+0x318], R26 ;  /* 0x0003181a01007387 */ /* 0x0001e80000100a00 */
[----:B------:R-:W2:Y:S04]  /*41da0*/  LDL.LU R36, [R1+0xab0] ;  /* 0x000ab00001247983 */ /* 0x000ea80000300800 */
[----:B------:R-:W-:Y:S04]  /*41db0*/  STL.64 [R1+0x300], R12 ;  /* 0x0003000c01007387 */ /* 0x000fe80000100a00 */
[----:B------:R1:W-:Y:S01]  /*41dc0*/  STL.64 [R1+0x308], R14 ;  /* 0x0003080e01007387 */ /* 0x0003e20000100a00 */
[C---:B0-----:R-:W-:Y:S03]  /*41dd0*/  HMMA.16816.F32 R24, R32.reuse, R6, R52 ;  /* 0x000000062018723c */ /* 0x041fe60000001834 */
[----:B------:R-:W3:Y:S04]  /*41de0*/  LDL.LU R45, [R1+0xabc] ;  /* 0x000abc00012d7983 */ /* 0x000ee80000300800 */
[----:B------:R-:W3:Y:S01]  /*41df0*/  LDL.LU R37, [R1+0xab8] ;  /* 0x000ab80001257983 */ /* 0x000ee20000300800 */
[----:B-1----:R-:W-:Y:S03]  /*41e00*/  HMMA.16816.F32 R12, R32, R8, R56 ;  /* 0x00000008200c723c */ /* 0x002fe60000001838 */
[----:B------:R-:W3:Y:S04]  /*41e10*/  LDL.LU R46, [R1+0xac4] ;  /* 0x000ac400012e7983 */ /* 0x000ee80000300800 */
[----:B------:R-:W3:Y:S04]  /*41e20*/  LDL.LU R38, [R1+0xac0] ;  /* 0x000ac00001267983 */ /* 0x000ee80000300800 */
[----:B------:R-:W3:Y:S04]  /*41e30*/  LDL.LU R47, [R1+0xacc] ;  /* 0x000acc00012f7983 */ /* 0x000ee80000300800 */
[----:B------:R-:W3:Y:S04]  /*41e40*/  LDL.LU R39, [R1+0xac8] ;  /* 0x000ac80001277983 */ /* 0x000ee80000300800 */
[----:B------:R-:W3:Y:S04]  /*41e50*/  LDL.LU R56, [R1+0xad4] ;  /* 0x000ad40001387983 */ /* 0x000ee80000300800 */
[----:B------:R-:W3:Y:S04]  /*41e60*/  LDL.LU R57, [R1+0xad0] ;  /* 0x000ad00001397983 */ /* 0x000ee80000300800 */
[----:B------:R0:W-:Y:S04]  /*41e70*/  STL.64 [R1+0x2f0], R12 ;  /* 0x0002f00c01007387 */ /* 0x0001e80000100a00 */
[----:B------:R1:W-:Y:S04]  /*41e80*/  STL.64 [R1+0x2f8], R14 ;  /* 0x0002f80e01007387 */ /* 0x0003e80000100a00 */
[----:B------:R-:W3:Y:S04]  /*41e90*/  LDL.LU R58, [R1+0xadc] ;  /* 0x000adc00013a7983 */ /* 0x000ee80000300800 */
[----:B------:R-:W3:Y:S04]  /*41ea0*/  LDL.LU R59, [R1+0xad8] ;  /* 0x000ad800013b7983 */ /* 0x000ee80000300800 */
[----:B0-----:R-:W3:Y:S04]  /*41eb0*/  LDL.LU R12, [R1+0x50] ;  /* 0x00005000010c7983 */ /* 0x001ee80000300800 */
[----:B------:R-:W-:Y:S04]  /*41ec0*/  STL.64 [R1+0x2e0], R24 ;  /* 0x0002e01801007387 */ /* 0x000fe80000100a00 */
[----:B------:R0:W-:Y:S04]  /*41ed0*/  STL.64 [R1+0x2e8], R26 ;  /* 0x0002e81a01007387 */ /* 0x0001e80000100a00 */
[----:B------:R-:W3:Y:S04]  /*41ee0*/  LDL.LU R13, [R1+0x54] ;  /* 0x00005400010d7983 */ /* 0x000ee80000300800 */
[----:B-1----:R-:W3:Y:S04]  /*41ef0*/  LDL.LU R14, [R1+0x58] ;  /* 0x00005800010e7983 */ /* 0x002ee80000300800 */
[----:B------:R-:W3:Y:S01]  /*41f00*/  LDL.LU R15, [R1+0x5c] ;  /* 0x00005c00010f7983 */ /* 0x000ee20000300800 */
[----:B0-----:R-:W-:-:S03]  /*41f10*/  IMAD.MOV.U32 R27, RZ, RZ, R48 ;  /* 0x000000ffff1b7224 */ /* 0x001fc600078e0030 */
[----:B------:R-:W3:Y:S01]  /*41f20*/  LDL.LU R24, [R1+0x60] ;  /* 0x0000600001187983 */ /* 0x000ee20000300800 */
[----:B------:R-:W-:-:S03]  /*41f30*/  IMAD.MOV.U32 R28, RZ, RZ, R49 ;  /* 0x000000ffff1c7224 */ /* 0x000fc600078e0031 */
[----:B------:R-:W3:Y:S01]  /*41f40*/  LDL.LU R25, [R1+0x64] ;  /* 0x0000640001197983 */ /* 0x000ee20000300800 */
[----:B----4-:R-:W-:-:S03]  /*41f50*/  IMAD.MOV.U32 R29, RZ, RZ, R50 ;  /* 0x000000ffff1d7224 */ /* 0x010fc600078e0032 */
[----:B------:R-:W4:Y:S01]  /*41f60*/  LDL.LU R26, [R1+0x68] ;  /* 0x00006800011a7983 */ /* 0x000f220000300800 */
[----:B------:R-:W-:-:S03]  /*41f70*/  IMAD.MOV.U32 R30, RZ, RZ, R51 ;  /* 0x000000ffff1e7224 */ /* 0x000fc600078e0033 */
[----:B------:R-:W4:Y:S04]  /*41f80*/  LDL.LU R48, [R1+0x32c8] ;  /* 0x0032c80001307983 */ /* 0x000f280000300800 */
[----:B------:R-:W4:Y:S04]  /*41f90*/  LDL.LU R49, [R1+0x32c4] ;  /* 0x0032c40001317983 */ /* 0x000f280000300800 */
[----:B------:R-:W4:Y:S04]  /*41fa0*/  LDL.LU R50, [R1+0x32c0] ;  /* 0x0032c00001327983 */ /* 0x000f280000300800 */
[----:B------:R-:W4:Y:S04]  /*41fb0*/  LDL.LU R51, [R1+0x32bc] ;  /* 0x0032bc0001337983 */ /* 0x000f280000300800 */
[----:B------:R-:W4:Y:S04]  /*41fc0*/  LDL.LU R31, [R1+0x4c] ;  /* 0x00004c00011f7983 */ /* 0x000f280000300800 */
[----:B------:R-:W4:Y:S04]  /*41fd0*/  LDL.LU R52, [R1] ;  /* 0x0000000001347983 */ /* 0x000f280000300800 */
[----:B------:R-:W4:Y:S04]  /*41fe0*/  LDL.LU R53, [R1+0x4] ;  /* 0x0000040001357983 */ /* 0x000f280000300800 */
[----:B------:R-:W4:Y:S04]  /*41ff0*/  LDL.LU R54, [R1+0x8] ;  /* 0x0000080001367983 */ /* 0x000f280000300800 */
[----:B------:R-:W4:Y:S01]  /*42000*/  LDL.LU R55, [R1+0xc] ;  /* 0x00000c0001377983 */ /* 0x000f220000300800 */
[----:B--2---:R-:W-:-:S02]  /*42010*/  IMAD R36, R36, 0x100, R44 ;  /* 0x0000010024247824 */ /* 0x004fc400078e022c */
[----:B---3--:R-:W-:Y:S02]  /*42020*/  IMAD R37, R37, 0x100, R45 ;  /* 0x0000010025257824 */ /* 0x008fe400078e022d */
[----:B------:R-:W-:Y:S02]  /*42030*/  IMAD R38, R38, 0x100, R46 ;  /* 0x0000010026267824 */ /* 0x000fe400078e022e */
[----:B------:R-:W-:Y:S01]  /*42040*/  IMAD R39, R39, 0x100, R47 ;  /* 0x0000010027277824 */ /* 0x000fe200078e022f */
[----:B----4-:R-:W-:-:S15]  /*42050*/  HMMA.16816.F32 R48, R32, R4, R48 ;  /* 0x000000042030723c */ /* 0x010fde0000001830 */
[----:B------:R-:W-:-:S04]  /*42060*/  NOP ;  /* 0x0000000000007918 */ /* 0x000fc80000000000 */
[----:B------:R0:W-:Y:S04]  /*42070*/  STL.64 [R1+0x2d0], R48 ;  /* 0x0002d03001007387 */ /* 0x0001e80000100a00 */
[----:B------:R1:W-:Y:S04]  /*42080*/  STL.64 [R1+0x2d8], R50 ;  /* 0x0002d83201007387 */ /* 0x0003e80000100a00 */
[----:B0-----:R-:W2:Y:S04]  /*42090*/  LDL.LU R48, [R1+0x10] ;  /* 0x0000100001307983 */ /* 0x001ea80000300800 */
[----:B------:R-:W2:Y:S01]  /*420a0*/  LDL.LU R49, [R1+0x14] ;  /* 0x0000140001317983 */ /* 0x000ea20000300800 */
[----:B-1----:R-:W-:-:S03]  /*420b0*/  IMAD.MOV.U32 R51, RZ, RZ, R0 ;  /* 0x000000ffff337224 */ /* 0x002fc600078e0000 */
[----:B------:R-:W2:Y:S04]  /*420c0*/  LDL.LU R50, [R1+0x18] ;  /* 0x0000180001327983 */ /* 0x000ea80000300800 */
[----:B------:R-:W3:Y:S04]  /*420d0*/  LDL.LU R0, [R1+0x32b8] ;  /* 0x0032b80001007983 */ /* 0x000ee80000300800 */
[----:B------:R-:W4:Y:S04]  /*420e0*/  LDL.LU R44, [R1+0x32b4] ;  /* 0x0032b400012c7983 */ /* 0x000f280000300800 */
[----:B------:R-:W4:Y:S04]  /*420f0*/  LDL.LU R45, [R1+0x32b0] ;  /* 0x0032b000012d7983 */ /* 0x000f280000300800 */
[----:B------:R-:W4:Y:S04]  /*42100*/  LDL.LU R46, [R1+0x32ac] ;  /* 0x0032ac00012e7983 */ /* 0x000f280000300800 */
[----:B------:R-:W4:Y:S02]  /*42110*/  LDL.LU R47, [R1+0x32a8] ;  /* 0x0032a800012f7983 */ /* 0x000f240000300800 */
[----:B----4-:R-:W-:Y:S02]  /*42120*/  HMMA.16816.F32 R32, R32, R2, R44 ;  /* 0x000000022020723c */ /* 0x010fe4000000182c */
[----:B------:R-:W4:-:S15]  /*42130*/  LDL.LU R44, [R1+0x20] ;  /* 0x00002000012c7983 */ /* 0x000f1e0000300800 */
[----:B------:R-:W-:Y:S02]  /*42140*/  NOP ;  /* 0x0000000000007918 */ /* 0x000fe40000000000 */
[----:B------:R0:W-:Y:S04]  /*42150*/  STL.64 [R1+0x2c0], R32 ;  /* 0x0002c02001007387 */ /* 0x0001e80000100a00 */
[----:B------:R1:W-:Y:S04]  /*42160*/  STL.64 [R1+0x2c8], R34 ;  /* 0x0002c82201007387 */ /* 0x0003e80000100a00 */
[----:B------:R-:W4:Y:S04]  /*42170*/  LDL.LU R45, [R1+0x24] ;  /* 0x00002400012d7983 */ /* 0x000f280000300800 */
[----:B------:R-:W4:Y:S01]  /*42180*/  LDL.LU R46, [R1+0x28] ;  /* 0x00002800012e7983 */ /* 0x000f220000300800 */
[----:B0-----:R-:W-:-:S02]  /*42190*/  F2FP.F16.E4M3.UNPACK_B R32, R36 ;  /* 0x00000024ff20723e */ /* 0x001fc400020006ff */
[----:B------:R-:W-:Y:S01]  /*421a0*/  F2FP.F16.E4M3.UNPACK_B R33, R37 ;  /* 0x00000025ff21723e */ /* 0x000fe200020006ff */
[----:B------:R-:W4:Y:S01]  /*421b0*/  LDL.LU R47, [R1+0x2c] ;  /* 0x00002c00012f7983 */ /* 0x000f220000300800 */
[----:B-1----:R-:W-:-:S03]  /*421c0*/  F2FP.F16.E4M3.UNPACK_B R34, R38 ;  /* 0x00000026ff22723e */ /* 0x002fc600020006ff */
[----:B------:R-:W2:Y:S04]  /*421d0*/  LDL.LU R36, [R1+0x30] ;  /* 0x0000300001247983 */ /* 0x000ea80000300800 */
[----:B------:R-:W2:Y:S04]  /*421e0*/  LDL.LU R37, [R1+0x34] ;  /* 0x0000340001257983 */ /* 0x000ea80000300800 */
[----:B------:R-:W2:Y:S01]  /*421f0*/  LDL.LU R38, [R1+0x38] ;  /* 0x0000380001267983 */ /* 0x000ea20000300800 */
[----:B------:R-:W-:-:S07]  /*42200*/  F2FP.F16.E4M3.UNPACK_B R35, R39 ;  /* 0x00000027ff23723e */ /* 0x000fce00020006ff */
[C---:B------:R-:W-:Y:S08]  /*42210*/  HMMA.16816.F32 R24, R32.reuse, R16, R24 ;  /* 0x000000102018723c */ /* 0x040ff00000001818 */
[C---:B------:R-:W-:Y:S08]  /*42220*/  HMMA.16816.F32 R12, R32.reuse, R18, R12 ;  /* 0x00000012200c723c */ /* 0x040ff0000000180c */
[----:B------:R-:W-:Y:S01]  /*42230*/  HMMA.16816.F32 R28, R32, R40, R28 ;  /* 0x00000028201c723c */ /* 0x000fe2000000181c */
[----:B---3--:R-:W-:-:S02]  /*42240*/  IMAD.MOV.U32 R39, RZ, RZ, R0 ;  /* 0x000000ffff277224 */ /* 0x008fc400078e0000 */
[----:B------:R-:W-:Y:S04]  /*42250*/  STL.64 [R1+0x2b0], R24 ;  /* 0x0002b01801007387 */ /* 0x000fe80000100a00 */
[----:B------:R0:W-:Y:S04]  /*42260*/  STL.64 [R1+0x2b8], R26 ;  /* 0x0002b81a01007387 */ /* 0x0001e80000100a00 */
[----:B------:R-:W-:Y:S01]  /*42270*/  IMAD.MOV.U32 R0, RZ, RZ, R15 ;  /* 0x000000ffff007224 */ /* 0x000fe200078e000f */
[----:B0-----:R-:W3:Y:S04]  /*42280*/  LDL.LU.64 R26, [R1+0x32a0] ;  /* 0x0032a000011a7983 */ /* 0x001ee80000300a00 */
[----:B------:R-:W3:Y:S04]  /*42290*/  LDL.LU.64 R24, [R1+0x3298] ;  /* 0x0032980001187983 */ /* 0x000ee80000300a00 */
[----:B------:R-:W-:Y:S04]  /*422a0*/  STL.64 [R1+0x2a0], R12 ;  /* 0x0002a00c01007387 */ /* 0x000fe80000100a00 */
[----:B------:R0:W-:Y:S04]  /*422b0*/  STL [R1+0x2a8], R14 ;  /* 0x0002a80e01007387 */ /* 0x0001e80000100800 */
[----:B0-----:R-:W3:Y:S04]  /*422c0*/  LDL.LU.64 R14, [R1+0x3290] ;  /* 0x00329000010e7983 */ /* 0x001ee80000300a00 */
[----:B------:R-:W3:Y:S04]  /*422d0*/  LDL.LU.64 R12, [R1+0x3288] ;  /* 0x00328800010c7983 */ /* 0x000ee80000300a00 */
[----:B------:R-:W-:Y:S04]  /*422e0*/  STL [R1+0x3140], R0 ;  /* 0x0031400001007387 */ /* 0x000fe80000100800 */
[----:B------:R-:W-:Y:S04]  /*422f0*/  STL.64 [R1+0x1d0], R28 ;  /* 0x0001d01c01007387 */ /* 0x000fe80000100a00 */
[----:B------:R0:W-:Y:S04]  /*42300*/  STL.64 [R1+0x1d8], R30 ;  /* 0x0001d81e01007387 */ /* 0x0001e80000100a00 */
[----:B0-----:R-:W3:Y:S04]  /*42310*/  LDL.LU.64 R30, [R1+0x3280] ;  /* 0x00328000011e7983 */ /* 0x001ee80000300a00 */
[----:B------:R-:W3:Y:S01]  /*42320*/  LDL.LU.64 R28, [R1+0x3278] ;  /* 0x00327800011c7983 */ /* 0x000ee20000300a00 */
[C---:B--2---:R-:W-:Y:S08]  /*42330*/  HMMA.16816.F32 R36, R32.reuse, R10, R36 ;  /* 0x0000000a2024723c */ /* 0x044ff00000001824 */
[----:B----4-:R-:W-:Y:S11]  /*42340*/  HMMA.16816.F32 R44, R32, R8, R44 ;  /* 0x00000008202c723c */ /* 0x010ff6000000182c */
[----:B------:R-:W-:Y:S01]  /*42350*/  STL.64 [R1+0x1a0], R36 ;  /* 0x0001a02401007387 */ /* 0x000fe20000100a00 */
[----:B------:R-:W-:-:S03]  /*42360*/  IMAD.MOV.U32 R0, RZ, RZ, R39 ;  /* 0x000000ffff007224 */ /* 0x000fc600078e0027 */
[----:B------:R0:W-:Y:S02]  /*42370*/  STL [R1+0x1a8], R38 ;  /* 0x0001a82601007387 */ /* 0x0001e40000100800 */
[----:B0-----:R-:W-:Y:S02]  /*42380*/  HMMA.16816.F32 R36, R32, R6, R48 ;  /* 0x000000062024723c */ /* 0x001fe40000001830 */
[----:B------:R0:W-:-:S15]  /*42390*/  STL [R1+0x3144], R0 ;  /* 0x0031440001007387 */ /* 0x0001de0000100800 */
[----:B------:R-:W-:Y:S02]  /*423a0*/  NOP ;  /* 0x0000000000007918 */ /* 0x000fe40000000000 */
[----:B------:R-:W-:Y:S01]  /*423b0*/  STL.64 [R1+0x160], R36 ;  /* 0x0001602401007387 */ /* 0x000fe20000100a00 */
[----:B0-----:R-:W-:-:S03]  /*423c0*/  IMAD.MOV.U32 R0, RZ, RZ, R39 ;  /* 0x000000ffff007224 */ /* 0x001fc600078e0027 */
[----:B------:R-:W-:Y:S04]  /*423d0*/  STL.64 [R1+0x180], R44 ;  /* 0x0001802c01007387 */ /* 0x000fe80000100a00 */
[----:B------:R-:W-:Y:S04]  /*423e0*/  STL.64 [R1+0x188], R46 ;  /* 0x0001882e01007387 */ /* 0x000fe80000100a00 */
[----:B------:R0:W-:Y:S02]  /*423f0*/  STL [R1+0x168], R38 ;  /* 0x0001682601007387 */ /* 0x0001e40000100800 */
[----:B0-----:R-:W-:Y:S02]  /*42400*/  HMMA.16816.F32 R36, R32, R4, R52 ;  /* 0x000000042024723c */ /* 0x001fe40000001834 */
[----:B------:R-:W-:Y:S01]  /*42410*/  STL [R1+0x3148], R0 ;  /* 0x0031480001007387 */ /* 0x000fe20000100800 */
[----:B------:R-:W-:-:S02]  /*42420*/  IMAD R52, R57, 0x100, R56 ;  /* 0x0000010039347824 */ /* 0x000fc400078e0238 */
[----:B---3--:R-:W-:Y:S02]  /*42430*/  IMAD.MOV.U32 R56, RZ, RZ, R13 ;  /* 0x000000ffff387224 */ /* 0x008fe400078e000d */
[----:B------:R-:W-:Y:S02]  /*42440*/  IMAD R53, R59, 0x100, R58 ;  /* 0x000001003b357824 */ /* 0x000fe400078e023a */
[----:B------:R-:W-:Y:S02]  /*42450*/  IMAD.MOV.U32 R57, RZ, RZ, R14 ;  /* 0x000000ffff397224 */ /* 0x000fe400078e000e */
[----:B------:R-:W-:Y:S02]  /*42460*/  IMAD.MOV.U32 R58, RZ, RZ, R15 ;  /* 0x000000ffff3a7224 */ /* 0x000fe400078e000f */
[----:B------:R-:W-:-:S06]  /*42470*/  IMAD.MOV.U32 R59, RZ, RZ, R24 ;  /* 0x000000ffff3b7224 */ /* 0x000fcc00078e0018 */
[----:B------:R0:W-:Y:S04]  /*42480*/  STL.64 [R1+0x130], R36 ;  /* 0x0001302401007387 */ /* 0x0001e80000100a00 */
[----:B------:R1:W-:Y:S04]  /*42490*/  STL.64 [R1+0x138], R38 ;  /* 0x0001382601007387 */ /* 0x0003e80000100a00 */
[----:B------:R-:W2:Y:S04]  /*424a0*/  LDL.LU R13, [R1+0x3270] ;  /* 0x00327000010d7983 */ /* 0x000ea80000300800 */
[----:B------:R-:W2:Y:S01]  /*424b0*/  LDL.LU R14, [R1+0x326c] ;  /* 0x00326c00010e7983 */ /* 0x000ea20000300800 */
[----:B0-----:R-:W-:-:S03]  /*424c0*/  IMAD.MOV.U32 R36, RZ, RZ, R28 ;  /* 0x000000ffff247224 */ /* 0x001fc600078e001c */
[----:B------:R-:W2:Y:S01]  /*424d0*/  LDL.LU R15, [R1+0x3268] ;  /* 0x00326800010f7983 */ /* 0x000ea20000300800 */
[----:B------:R-:W-:-:S03]  /*424e0*/  IMAD.MOV.U32 R37, RZ, RZ, R29 ;  /* 0x000000ffff257224 */ /* 0x000fc600078e001d */
[----:B------:R-:W3:Y:S01]  /*424f0*/  LDL.LU R24, [R1+0x3264] ;  /* 0x0032640001187983 */ /* 0x000ee20000300800 */
[----:B-1----:R-:W-:-:S03]  /*42500*/  IMAD.MOV.U32 R38, RZ, RZ, R30 ;  /* 0x000000ffff267224 */ /* 0x002fc600078e001e */
[----:B------:R-:W4:Y:S01]  /*42510*/  LDL.LU R28, [R1+0x3260] ;  /* 0x00326000011c7983 */ /* 0x000f220000300800 */
[----:B------:R-:W-:-:S03]  /*42520*/  IMAD.MOV.U32 R39, RZ, RZ, R31 ;  /* 0x000000ffff277224 */ /* 0x000fc600078e001f */
[----:B------:R-:W4:Y:S04]  /*42530*/  LDL.LU R29, [R1+0x325c] ;  /* 0x00325c00011d7983 */ /* 0x000f280000300800 */
[----:B------:R-:W4:Y:S04]  /*42540*/  LDL.LU R30, [R1+0x3258] ;  /* 0x00325800011e7983 */ /* 0x000f280000300800 */
[----:B------:R-:W4:Y:S01]  /*42550*/  LDL.LU R31, [R1+0x3254] ;  /* 0x00325400011f7983 */ /* 0x000f220000300800 */
[----:B------:R-:W-:-:S03]  /*42560*/  IMAD R54, R60, 0x100, R61 ;  /* 0x000001003c367824 */ /* 0x000fc600078e023d */
[----:B------:R-:W2:Y:S04]  /*42570*/  LDL.LU R44, [R1+0xaf4] ;  /* 0x000af400012c7983 */ /* 0x000ea80000300800 */
[----:B------:R-:W2:Y:S01]  /*42580*/  LDL.LU R45, [R1+0xaf0] ;  /* 0x000af000012d7983 */ /* 0x000ea20000300800 */
[----:B------:R-:W-:-:S03]  /*42590*/  IMAD R55, R42, 0x100, R43 ;  /* 0x000001002a377824 */ /* 0x000fc600078e022b */
[----:B------:R-:W2:Y:S04]  /*425a0*/  LDL.LU R46, [R1+0xafc] ;  /* 0x000afc00012e7983 */ /* 0x000ea80000300800 */
[----:B------:R-:W2:Y:S01]  /*425b0*/  LDL.LU R47, [R1+0xaf8] ;  /* 0x000af800012f7983 */ /* 0x000ea20000300800 */
[----:B------:R-:W-:-:S03]  /*425c0*/  IMAD.MOV.U32 R48, RZ, RZ, R25 ;  /* 0x000000ffff307224 */ /* 0x000fc600078e0019 */
[----:B------:R-:W2:Y:S01]  /*425d0*/  LDL.LU R61, [R1+0xb04] ;  /* 0x000b0400013d7983 */ /* 0x000ea20000300800 */
[----:B------:R-:W-:-:S03]  /*425e0*/  IMAD.MOV.U32 R49, RZ, RZ, R20 ;  /* 0x000000ffff317224 */ /* 0x000fc600078e0014 */
[----:B------:R-:W2:Y:S01]  /*425f0*/  LDL.LU R60, [R1+0xb00] ;  /* 0x000b0000013c7983 */ /* 0x000ea20000300800 */
[----:B------:R-:W-:-:S03]  /*42600*/  IMAD.MOV.U32 R50, RZ, RZ, R21 ;  /* 0x000000ffff327224 */ /* 0x000fc600078e0015 */
[----:B------:R-:W2:Y:S01]  /*42610*/  LDL.LU R43, [R1+0xb0c] ;  /* 0x000b0c00012b7983 */ /* 0x000ea20000300800 */
[----:B------:R-:W-:-:S03]  /*42620*/  IMAD.MOV.U32 R51, RZ, RZ, R22 ;  /* 0x000000ffff337224 */ /* 0x000fc600078e0016 */
[----:B------:R-:W2:Y:S04]  /*42630*/  LDL.LU R42, [R1+0xb08] ;  /* 0x000b0800012a7983 */ /* 0x000ea80000300800 */
[----:B------:R-:W3:Y:S04]  /*42640*/  LDL.LU R25, [R1+0x3250] ;  /* 0x0032500001197983 */ /* 0x000ee80000300800 */
[----:B------:R-:W2:Y:S04]  /*42650*/  LDL.LU R20, [R1+0x324c] ;  /* 0x00324c0001147983 */ /* 0x000ea80000300800 */
[----:B------:R-:W2:Y:S04]  /*42660*/  LDL.LU R21, [R1+0x3248] ;  /* 0x0032480001157983 */ /* 0x000ea80000300800 */
[----:B------:R-:W2:Y:S01]  /*42670*/  LDL.LU R22, [R1+0x3244] ;  /* 0x0032440001167983 */ /* 0x000ea20000300800 */
[----:B----4-:R-:W-:-:S15]  /*42680*/  HMMA.16816.F32 R28, R32, R2, R28 ;  /* 0x00000002201c723c */ /* 0x010fde000000181c */
[----:B------:R-:W-:-:S04]  /*42690*/  NOP ;  /* 0x0000000000007918 */ /* 0x000fc80000000000 */
[----:B------:R0:W-:Y:S04]  /*426a0*/  STL.64 [R1+0x100], R28 ;  /* 0x0001001c01007387 */ /* 0x0001e80000100a00 */
[----:B------:R1:W-:Y:S04]  /*426b0*/  STL [R1+0x108], R30 ;  /* 0x0001081e01007387 */ /* 0x0003e80000100800 */
[----:B------:R-:W4:Y:S04]  /*426c0*/  LDL.LU R32, [R1+0xe0] ;  /* 0x0000e00001207983 */ /* 0x000f280000300800 */
[----:B------:R-:W4:Y:S01]  /*426d0*/  LDL.LU R33, [R1+0xe4] ;  /* 0x0000e40001217983 */ /* 0x000f220000300800 */
[----:B0-----:R-:W-:-:S03]  /*426e0*/  IMAD.MOV.U32 R28, RZ, RZ, R23 ;  /* 0x000000ffff1c7224 */ /* 0x001fc600078e0017 */
[----:B------:R-:W4:Y:S04]  /*426f0*/  LDL.LU R34, [R1+0xe8] ;  /* 0x0000e80001227983 */ /* 0x000f280000300800 */
[----:B------:R-:W4:Y:S04]  /*42700*/  LDL.LU R35, [R1+0xec] ;  /* 0x0000ec0001237983 */ /* 0x000f280000300800 */
[----:B------:R-:W3:Y:S01]  /*42710*/  LDL.LU R23, [R1+0x3240] ;  /* 0x0032400001177983 */ /* 0x000ee20000300800 */
[----:B------:R-:W-:Y:S02]  /*42720*/  IMAD.MOV.U32 R29, RZ, RZ, R26 ;  /* 0x000000ffff1d7224 */ /* 0x000fe400078e001a */
[----:B-1----:R-:W-:Y:S01]  /*42730*/  IMAD.MOV.U32 R30, RZ, RZ, R27 ;  /* 0x000000ffff1e7224 */ /* 0x002fe200078e001b */
[----:B------:R-:W4:Y:S04]  /*42740*/  LDL.LU R26, [R1+0x323c] ;  /* 0x00323c00011a7983 */ /* 0x000f280000300800 */
[----:B------:R-:W4:Y:S01]  /*42750*/  LDL.LU R27, [R1+0x3238] ;  /* 0x00323800011b7983 */ /* 0x000f220000300800 */
[----:B------:R-:W-:-:S03]  /*42760*/  IMAD.MOV.U32 R0, RZ, RZ, R31 ;  /* 0x000000ffff007224 */ /* 0x000fc600078e001f */
[----:B------:R-:W4:Y:S01]  /*42770*/  LDL.LU R31, [R1+0x11c] ;  /* 0x00011c00011f7983 */ /* 0x000f220000300800 */
[----:B------:R-:W-:Y:S02]  /*42780*/  F2FP.F16.E4M3.UNPACK_B R52, R52 ;  /* 0x00000034ff34723e */ /* 0x000fe400020006ff */
[----:B------:R-:W-:Y:S02]  /*42790*/  F2FP.F16.E4M3.UNPACK_B R53, R53 ;  /* 0x00000035ff35723e */ /* 0x000fe400020006ff */
[----:B------:R-:W-:Y:S02]  /*427a0*/  F2FP.F16.E4M3.UNPACK_B R54, R54 ;  /* 0x00000036ff36723e */ /* 0x000fe400020006ff */
[----:B------:R-:W-:Y:S01]  /*427b0*/  F2FP.F16.E4M3.UNPACK_B R55, R55 ;  /* 0x00000037ff37723e */ /* 0x000fe200020006ff */
[----:B------:R0:W-:Y:S06]  /*427c0*/  STL [R1+0x314c], R0 ;  /* 0x00314c0001007387 */ /* 0x0001ec0000100800 */
[----:B--2---:R-:W-:-:S15]  /*427d0*/  HMMA.16816.F32 R12, R52, R40, R12 ;  /* 0x00000028340c723c */ /* 0x004fde000000180c */
[----:B------:R-:W-:-:S04]  /*427e0*/  NOP ;  /* 0x0000000000007918 */ /* 0x000fc80000000000 */
[----:B0-----:R-:W-:Y:S01]  /*427f0*/  IMAD.MOV.U32 R0, RZ, RZ, R14 ;  /* 0x000000ffff007224 */ /* 0x001fe200078e000e */
[C---:B------:R-:W-:Y:S08]  /*42800*/  HMMA.16816.F32 R56, R52.reuse, R4, R56 ;  /* 0x000000043438723c */ /* 0x040ff00000001838 */
[----:B---3--:R-:W-:-:S15]  /*42810*/  HMMA.16816.F32 R20, R52, R16, R20 ;  /* 0x000000103414723c */ /* 0x008fde0000001814 */
[----:B------:R-:W-:-:S04]  /*42820*/  NOP ;  /* 0x0000000000007918 */ /* 0x000fc80000000000 */
[----:B------:R-:W-:Y:S04]  /*42830*/  STL.64 [R1+0xf0], R20 ;  /* 0x0000f01401007387 */ /* 0x000fe80000100a00 */
[----:B------:R4:W-:Y:S02]  /*42840*/  STL.64 [R1+0xf8], R22 ;  /* 0x0000f81601007387 */ /* 0x0009e40000100a00 */
[----:B----4-:R-:W-:Y:S02]  /*42850*/  HMMA.16816.F32 R20, R52, R18, R24 ;  /* 0x000000123414723c */ /* 0x010fe40000001818 */
[----:B------:R-:W-:-:S15]  /*42860*/  STL.64 [R1+0xc0], R12 ;  /* 0x0000c00c01007387 */ /* 0x000fde0000100a00 */
[----:B------:R-:W-:Y:S02]  /*42870*/  NOP ;  /* 0x0000000000007918 */ /* 0x000fe40000000000 */
[----:B------:R-:W-:Y:S04]  /*42880*/  STL.64 [R1+0xd0], R20 ;  /* 0x0000d01401007387 */ /* 0x000fe80000100a00 */
[----:B------:R0:W-:Y:S04]  /*42890*/  STL.64 [R1+0xd8], R22 ;  /* 0x0000d81601007387 */ /* 0x0001e80000100a00 */
[----:B------:R1:W-:Y:S01]  /*428a0*/  STL [R1+0xcc], R15 ;  /* 0x0000cc0f01007387 */ /* 0x0003e20000100800 */
[C---:B0-----:R-:W-:Y:S08]  /*428b0*/  HMMA.16816.F32 R20, R52.reuse, R10, R32 ;  /* 0x0000000a3414723c */ /* 0x041ff00000001820 */
[----:B-1----:R-:W-:Y:S01]  /*428c0*/  HMMA.16816.F32 R12, R52, R8, R28 ;  /* 0x00000008340c723c */ /* 0x002fe2000000181c */
[----:B------:R-:W-:-:S15]  /*428d0*/  STL [R1+0x3150], R0 ;  /* 0x0031500001007387 */ /* 0x000fde0000100800 */
[----:B------:R-:W-:-:S03]  /*428e0*/  NOP ;  /* 0x0000000000007918 */ /* 0x000fc60000000000 */
[----:B------:R-:W-:Y:S04]  /*428f0*/  STL [R1+0xa0], R12 ;  /* 0x0000a00c01007387 */ /* 0x000fe80000100800 */
[----:B------:R-:W-:Y:S04]  /*42900*/  STL.64 [R1+0xb0], R20 ;  /* 0x0000b01401007387 */ /* 0x000fe80000100a00 */
[----:B------:R-:W-:Y:S04]  /*42910*/  STL.64 [R1+0xb8], R22 ;  /* 0x0000b81601007387 */ /* 0x000fe80000100a00 */
[----:B------:R-:W-:Y:S04]  /*42920*/  STL.64 [R1+0xa8], R14 ;  /* 0x0000a80e01007387 */ /* 0x000fe80000100a00 */
[----:B------:R-:W-:Y:S04]  /*42930*/  STL.64 [R1+0x3220], R10 ;  /* 0x0032200a01007387 */ /* 0x000fe80000100a00 */
[----:B------:R0:W-:Y:S02]  /*42940*/  STL.64 [R1+0x3218], R8 ;  /* 0x0032180801007387 */ /* 0x0001e40000100a00 */
[----:B0-----:R-:W-:Y:S01]  /*42950*/  HMMA.16816.F32 R8, R52, R6, R36 ;  /* 0x000000063408723c */ /* 0x001fe20000001824 */
[----:B------:R-:W-:-:S05]  /*42960*/  IMAD.MOV.U32 R0, RZ, RZ, R13 ;  /* 0x000000ffff007224 */ /* 0x000fca00078e000d */
[----:B------:R-:W-:Y:S04]  /*42970*/  STL [R1+0x3178], R0 ;  /* 0x0031780001007387 */ /* 0x000fe80000100800 */
[----:B------:R-:W-:Y:S09]  /*42980*/  STL.64 [R1+0x3230], R6 ;  /* 0x0032300601007387 */ /* 0x000ff20000100a00 */
        /* <DEDUP_REMOVED lines=19> */
[----:B0-----:R-:W4:Y:S04]  /*42ac0*/  LDL.LU R56, [R1+0x1c0] ;  /* 0x0001c00001387983 */ /* 0x001f280000300800 */
[----:B-1----:R-:W4:Y:S04]  /*42ad0*/  LDL.LU R57, [R1+0x1c4] ;  /* 0x0001c40001397983 */ /* 0x002f280000300800 */
[----:B--2---:R-:W2:Y:S04]  /*42ae0*/  LDL.LU R58, [R1+0x1c8] ;  /* 0x0001c800013a7983 */ /* 0x004ea80000300800 */
[----:B---3--:R-:W2:Y:S04]  /*42af0*/  LDL.LU R59, [R1+0x1cc] ;  /* 0x0001cc00013b7983 */ /* 0x008ea80000300800 */
[----:B------:R-:W3:Y:S04]  /*42b00*/  LDL.LU R8, [R1+0x190] ;  /* 0x0001900001087983 */ /* 0x000ee80000300800 */
[----:B------:R-:W3:Y:S04]  /*42b10*/  LDL.LU R9, [R1+0x194] ;  /* 0x0001940001097983 */ /* 0x000ee80000300800 */
[----:B------:R-:W3:Y:S04]  /*42b20*/  LDL.LU R10, [R1+0x198] ;  /* 0x00019800010a7983 */ /* 0x000ee80000300800 */
[----:B------:R-:W3:Y:S04]  /*42b30*/  LDL.LU R11, [R1+0x19c] ;  /* 0x00019c00010b7983 */ /* 0x000ee80000300800 */
[----:B------:R-:W2:Y:S04]  /*42b40*/  LDL.LU R4, [R1+0x170] ;  /* 0x0001700001047983 */ /* 0x000ea80000300800 */
[----:B------:R-:W2:Y:S04]  /*42b50*/  LDL.LU R5, [R1+0x174] ;  /* 0x0001740001057983 */ /* 0x000ea80000300800 */
[----:B------:R-:W2:Y:S04]  /*42b60*/  LDL.LU R6, [R1+0x178] ;  /* 0x0001780001067983 */ /* 0x000ea80000300800 */
[----:B------:R-:W2:Y:S01]  /*42b70*/  LDL.LU R7, [R1+0x17c] ;  /* 0x00017c0001077983 */ /* 0x000ea20000300800 */
[----:B------:R-:W-:Y:S03]  /*42b80*/  HMMA.16816.F32 R52, R52, R2, R48 ;  /* 0x000000023434723c */ /* 0x000fe60000001830 */
[----:B------:R-:W4:Y:S04]  /*42b90*/  LDL.LU R24, [R1+0x1e0] ;  /* 0x0001e00001187983 */ /* 0x000f280000300800 */
[----:B------:R-:W4:Y:S04]  /*42ba0*/  LDL.LU R25, [R1+0x1e4] ;  /* 0x0001e40001197983 */ /* 0x000f280000300800 */
[----:B------:R-:W4:Y:S04]  /*42bb0*/  LDL.LU R26, [R1+0x1e8] ;  /* 0x0001e800011a7983 */ /* 0x000f280000300800 */
        /* <DEDUP_REMOVED lines=13> */
[----:B------:R-:W4:Y:S04]  /*42c90*/  LDL.LU R48, [R1+0x280] ;  /* 0x0002800001307983 */ /* 0x000f280000300800 */
[----:B------:R-:W4:Y:S04]  /*42ca0*/  LDL.LU R49, [R1+0x284] ;  /* 0x0002840001317983 */ /* 0x000f280000300800 */
[----:B------:R-:W4:Y:S04]  /*42cb0*/  LDL.LU R50, [R1+0x288] ;  /* 0x0002880001327983 */ /* 0x000f280000300800 */
[----:B------:R-:W4:Y:S01]  /*42cc0*/  LDL.LU R51, [R1+0x28c] ;  /* 0x00028c0001337983 */ /* 0x000f220000300800 */
[----:B------:R-:W-:-:S03]  /*42cd0*/  F2FP.F16.E4M3.UNPACK_B R12, R12 ;  /* 0x0000000cff0c723e */ /* 0x000fc600020006ff */
[----:B------:R-:W4:Y:S01]  /*42ce0*/  LDL.LU R44, [R1+0x290] ;  /* 0x00029000012c7983 */ /* 0x000f220000300800 */
[----:B------:R-:W-:-:S03]  /*42cf0*/  F2FP.F16.E4M3.UNPACK_B R13, R13 ;  /* 0x0000000dff0d723e */ /* 0x000fc600020006ff */
[----:B------:R-:W4:Y:S01]  /*42d00*/  LDL.LU R45, [R1+0x294] ;  /* 0x00029400012d7983 */ /* 0x000f220000300800 */
[----:B------:R-:W-:Y:S02]  /*42d10*/  F2FP.F16.E4M3.UNPACK_B R14, R14 ;  /* 0x0000000eff0e723e */ /* 0x000fe400020006ff */
[----:B------:R-:W-:Y:S01]  /*42d20*/  F2FP.F16.E4M3.UNPACK_B R15, R15 ;  /* 0x0000000fff0f723e */ /* 0x000fe200020006ff */
        /* <DEDUP_REMOVED lines=19> */
[----:B0-----:R-:W3:Y:S04]  /*42e60*/  LDL.LU.64 R10, [R1+0x3220] ;  /* 0x00322000010a7983 */ /* 0x001ee80000300a00 */
[----:B------:R-:W3:Y:S01]  /*42e70*/  LDL.LU.64 R8, [R1+0x3218] ;  /* 0x0032180001087983 */ /* 0x000ee20000300a00 */
[----:B----4-:R-:W-:-:S15]  /*42e80*/  HMMA.16816.F32 R52, R12, R40, R52 ;  /* 0x000000280c34723c */ /* 0x010fde0000001834 */
[----:B------:R-:W-:-:S04]  /*42e90*/  NOP ;  /* 0x0000000000007918 */ /* 0x000fc80000000000 */
[----:B------:R0:W-:Y:S04]  /*42ea0*/  STL.64 [R1+0x60], R52 ;  /* 0x0000603401007387 */ /* 0x0001e80000100a00 */
[----:B------:R-:W-:Y:S01]  /*42eb0*/  STL [R1+0x68], R54 ;  /* 0x0000683601007387 */ /* 0x000fe20000100800 */
[----:B0-----:R-:W-:-:S05]  /*42ec0*/  IMAD.MOV.U32 R52, RZ, RZ, R55 ;  /* 0x000000ffff347224 */ /* 0x001fca00078e0037 */
[----:B------:R3:W-:Y:S01]  /*42ed0*/  STL [R1+0x30a8], R52 ;  /* 0x0030a83401007387 */ /* 0x0007e20000100800 */
[C---:B--2---:R-:W-:Y:S08]  /*42ee0*/  HMMA.16816.F32 R20, R12.reuse, R6, R20 ;  /* 0x000000060c14723c */ /* 0x044ff00000001814 */
[C---:B---3--:R-:W-:Y:S08]  /*42ef0*/  HMMA.16816.F32 R52, R12.reuse, R10, R56 ;  /* 0x0000000a0c34723c */ /* 0x048ff00000001838 */
[----:B------:R-:W-:-:S15]  /*42f00*/  HMMA.16816.F32 R24, R12, R8, R24 ;  /* 0x000000080c18723c */ /* 0x000fde0000001818 */
[----:B------:R-:W-:-:S04]  /*42f10*/  NOP ;  /* 0x0000000000007918 */ /* 0x000fc80000000000 */
[----:B------:R-:W-:Y:S04]  /*42f20*/  STL.64 [R1+0x40], R24 ;  /* 0x0000401801007387 */ /* 0x000fe80000100a00 */
[----:B------:R0:W-:Y:S04]  /*42f30*/  STL.64 [R1+0x50], R52 ;  /* 0x0000503401007387 */ /* 0x0001e80000100a00 */
[----:B------:R1:W-:Y:S04]  /*42f40*/  STL.64 [R1+0x58], R54 ;  /* 0x0000583601007387 */ /* 0x0003e80000100a00 */
[----:B------:R-:W-:Y:S01]  /*42f50*/  STL [R1+0x48], R26 ;  /* 0x0000481a01007387 */ /* 0x000fe20000100800 */
[----:B0-----:R-:W-:-:S05]  /*42f60*/  IMAD.MOV.U32 R52, RZ, RZ, R27 ;  /* 0x000000ffff347224 */ /* 0x001fca00078e001b */
[----:B------:R-:W-:Y:S01]  /*42f70*/  STL [R1+0x30ac], R52 ;  /* 0x0030ac3401007387 */ /* 0x000fe20000100800 */
[----:B-1----:R-:W-:-:S03]  /*42f80*/  IMAD.MOV.U32 R55, RZ, RZ, R23 ;  /* 0x000000ffff377224 */ /* 0x002fc600078e0017 */
[----:B------:R-:W-:Y:S04]  /*42f90*/  STL.64 [R1+0x30], R20 ;  /* 0x0000301401007387 */ /* 0x000fe80000100a00 */
[----:B------:R0:W-:Y:S02]  /*42fa0*/  STL [R1+0x38], R22 ;  /* 0x0000381601007387 */ /* 0x0001e40000100800 */
[C---:B0-----:R-:W-:Y:S08]  /*42fb0*/  HMMA.16816.F32 R20, R12.reuse, R4, R32 ;  /* 0x000000040c14723c */ /* 0x041ff00000001820 */
[----:B------:R-:W-:Y:S01]  /*42fc0*/  HMMA.16816.F32 R12, R12, R2, R36 ;  /* 0x000000020c0c723c */ /* 0x000fe20000001824 */
[----:B------:R-:W-:-:S02]  /*42fd0*/  IMAD R32, R29, 0x100, R28 ;  /* 0x000001001d207824 */ /* 0x000fc400078e021c */
[----:B------:R-:W-:Y:S02]  /*42fe0*/  IMAD R33, R31, 0x100, R30 ;  /* 0x000001001f217824 */ /* 0x000fe400078e021e */
[----:B------:R-:W-:Y:S02]  /*42ff0*/  IMAD R34, R60, 0x100, R61 ;  /* 0x000001003c227824 */ /* 0x000fe400078e023d */
[----:B------:R-:W-:Y:S01]  /*43000*/  IMAD R35, R42, 0x100, R43 ;  /* 0x000001002a237824 */ /* 0x000fe200078e022b */
[----:B------:R-:W-:Y:S02]  /*43010*/  F2FP.F16.E4M3.UNPACK_B R32, R32 ;  /* 0x00000020ff20723e */ /* 0x000fe400020006ff */
[----:B------:R-:W-:Y:S02]  /*43020*/  F2FP.F16.E4M3.UNPACK_B R33, R33 ;  /* 0x00000021ff21723e */ /* 0x000fe400020006ff */
[----:B------:R-:W-:Y:S02]  /*43030*/  F2FP.F16.E4M3.UNPACK_B R34, R34 ;  /* 0x00000022ff22723e */ /* 0x000fe400020006ff */
[----:B------:R-:W-:Y:S01]  /*43040*/  F2FP.F16.E4M3.UNPACK_B R35, R35 ;  /* 0x00000023ff23723e */ /* 0x000fe200020006ff */
[----:B------:R-:W-:Y:S04]  /*43050*/  STL.64 [R1+0x20], R20 ;  /* 0x0000201401007387 */ /* 0x000fe80000100a00 */
[----:B------:R-:W-:Y:S01]  /*43060*/  STL [R1+0x28], R22 ;  /* 0x0000281601007387 */ /* 0x000fe20000100800 */
[----:B------:R-:W-:-:S02]  /*43070*/  IMAD.MOV.U32 R53, RZ, RZ, R12 ;  /* 0x000000ffff357224 */ /* 0x000fc400078e000c */
[----:B------:R-:W-:Y:S01]  /*43080*/  IMAD.MOV.U32 R54, RZ, RZ, R13 ;  /* 0x000000ffff367224 */ /* 0x000fe200078e000d */
[----:B------:R0:W-:Y:S02]  /*43090*/  STL.64 [R1+0x18], R14 ;  /* 0x0000180e01007387 */ /* 0x0001e40000100a00 */
[C---:B0-----:R-:W-:Y:S01]  /*430a0*/  HMMA.16816.F32 R12, R32.reuse, R16, R44 ;  /* 0x00000010200c723c */ /* 0x041fe2000000182c */
[----:B------:R-:W-:Y:S01]  /*430b0*/  IMAD.MOV.U32 R52, RZ, RZ, R23 ;  /* 0x000000ffff347224 */ /* 0x000fe200078e0017 */
[----:B------:R-:W-:Y:S04]  /*430c0*/  STL.64 [R1+0x30c8], R54 ;  /* 0x0030c83601007387 */ /* 0x000fe80000100a00 */
[----:B------:R-:W-:Y:S04]  /*430d0*/  STL.64 [R1+0x30c0], R52 ;  /* 0x0030c03401007387 */ /* 0x000fe80000100a00 */
[----:B------:R-:W2:Y:S09]  /*430e0*/  LDL.LU R44, [R1+0x270] ;  /* 0x00027000012c7983 */ /* 0x000eb20000300800 */
[----:B------:R0:W-:Y:S04]  /*430f0*/  STL.64 [R1], R12 ;  /* 0x0000000c01007387 */ /* 0x0001e80000100a00 */
[----:B------:R1:W-:Y:S04]  /*43100*/  STL.64 [R1+0x8], R14 ;  /* 0x0000080e01007387 */ /* 0x0003e80000100a00 */
[----:B------:R-:W2:Y:S04]  /*43110*/  LDL.LU R45, [R1+0x274] ;  /* 0x00027400012d7983 */ /* 0x000ea80000300800 */
[----:B------:R-:W2:Y:S04]  /*43120*/  LDL.LU R46, [R1+0x278] ;  /* 0x00027800012e7983 */ /* 0x000ea80000300800 */
[----:B------:R-:W2:Y:S04]  /*43130*/  LDL.LU R47, [R1+0x27c] ;  /* 0x00027c00012f7983 */ /* 0x000ea80000300800 */
        /* <DEDUP_REMOVED lines=16> */
[C---:B------:R-:W-:Y:S03]  /*43240*/  HMMA.16816.F32 R48, R32.reuse, R18, R48 ;  /* 0x000000122030723c */ /* 0x040fe60000001830 */
        /* <DEDUP_REMOVED lines=12> */
[----:B------:R0:W-:Y:S04]  /*43310*/  STL.64 [R1+0x3020], R50 ;  /* 0x0030203201007387 */ /* 0x0001e80000100a00 */
[----:B0-----:R-:W4:Y:S04]  /*43320*/  LDL.LU R50, [R1+0xb34] ;  /* 0x000b340001327983 */ /* 0x001f280000300800 */
[----:B------:R-:W4:Y:S04]  /*43330*/  LDL.LU R51, [R1+0xb3c] ;  /* 0x000b3c0001337983 */ /* 0x000f280000300800 */
[----:B------:R-:W-:Y:S01]  /*43340*/  STL.64 [R1+0x3018], R48 ;  /* 0x0030183001007387 */ /* 0x000fe20000100a00 */
[C---:B--2---:R-:W-:Y:S08]  /*43350*/  HMMA.16816.F32 R44, R32.reuse, R40, R44 ;  /* 0x00000028202c723c */ /* 0x044ff0000000182c */
[C---:B---3--:R-:W-:Y:S11]  /*43360*/  HMMA.16816.F32 R40, R32.reuse, R10, R56 ;  /* 0x0000000a2028723c */ /* 0x048ff60000001838 */
[----:B------:R-:W-:Y:S04]  /*43370*/  STL.64 [R1+0x3030], R46 ;  /* 0x0030302e01007387 */ /* 0x000fe80000100a00 */
[----:B------:R-:W-:Y:S04]  /*43380*/  STL.64 [R1+0x3028], R44 ;  /* 0x0030282c01007387 */ /* 0x000fe80000100a00 */
[----:B------:R-:W2:Y:S04]  /*43390*/  LDL.LU R52, [R1+0x330] ;  /* 0x0003300001347983 */ /* 0x000ea80000300800 */
[----:B------:R-:W2:Y:S04]  /*433a0*/  LDL.LU R53, [R1+0x334] ;  /* 0x0003340001357983 */ /* 0x000ea80000300800 */
[----:B------:R-:W2:Y:S04]  /*433b0*/  LDL.LU R54, [R1+0x338] ;  /* 0x0003380001367983 */ /* 0x000ea80000300800 */
[----:B------:R-:W2:Y:S04]  /*433c0*/  LDL.LU R55, [R1+0x33c] ;  /* 0x00033c0001377983 */ /* 0x000ea80000300800 */
[----:B------:R-:W3:Y:S01]  /*433d0*/  LDL.LU R0, [R1+0x4f8] ;  /* 0x0004f80001007983 */ /* 0x000ee20000300800 */
[C---:B----4-:R-:W-:Y:S03]  /*433e0*/  HMMA.16816.F32 R20, R32.reuse, R8, R20 ;  /* 0x000000082014723c */ /* 0x050fe60000001814 */
[----:B------:R-:W-:Y:S05]  /*433f0*/  STL.64 [R1+0x3040], R42 ;  /* 0x0030402a01007387 */ /* 0x000fea0000100a00 */
[----:B------:R-:W-:Y:S01]  /*43400*/  HMMA.16816.F32 R24, R32, R6, R24 ;  /* 0x000000062018723c */ /* 0x000fe20000001818 */
[----:B------:R-:W-:Y:S10]  /*43410*/  STL.64 [R1+0x3038], R40 ;  /* 0x0030382801007387 */ /* 0x000ff40000100a00 */
        /* <DEDUP_REMOVED lines=8> */
[----:B------:R-:W4:Y:S01]  /*434a0*/  LDL.LU R59, [R1+0x36c] ;  /* 0x00036c00013b7983 */ /* 0x000f220000300800 */
[----:B------:R-:W-:-:S02]  /*434b0*/  IMAD R38, R38, 0x100, R18 ;  /* 0x0000010026267824 */ /* 0x000fc400078e0212 */
[----:B------:R-:W-:Y:S01]  /*434c0*/  IMAD R39, R39, 0x100, R19 ;  /* 0x0000010027277824 */ /* 0x000fe200078e0213 */
[----:B------:R-:W-:Y:S02]  /*434d0*/  F2FP.F16.E4M3.UNPACK_B R16, R16.H1 ;  /* 0x00000010ff10723e */ /* 0x000fe400030006ff */
[----:B------:R-:W-:Y:S02]  /*434e0*/  F2FP.F16.E4M3.UNPACK_B R17, R17.H1 ;  /* 0x00000011ff11723e */ /* 0x000fe400030006ff */
[----:B------:R-:W-:Y:S02]  /*434f0*/  F2FP.F16.E4M3.UNPACK_B R38, R38 ;  /* 0x00000026ff26723e */ /* 0x000fe400020006ff */
[----:B------:R-:W-:Y:S01]  /*43500*/  F2FP.F16.E4M3.UNPACK_B R39, R39 ;  /* 0x00000027ff27723e */ /* 0x000fe200020006ff */
[----:B------:R-:W-:Y:S02]  /*43510*/  IMAD R36, R36, 0x100, R50 ;  /* 0x0000010024247824 */ /* 0x000fe400078e0232 */
[----:B------:R-:W-:-:S03]  /*43520*/  IMAD R37, R37, 0x100, R51 ;  /* 0x0000010025257824 */ /* 0x000fc600078e0233 */
[----:B------:R-:W-:Y:S02]  /*43530*/  F2FP.F16.E4M3.UNPACK_B R36, R36 ;  /* 0x00000024ff24723e */ /* 0x000fe400020006ff */
[----:B------:R-:W-:Y:S01]  /*43540*/  F2FP.F16.E4M3.UNPACK_B R37, R37 ;  /* 0x00000025ff25723e */ /* 0x000fe200020006ff */
[C---:B------:R-:W-:Y:S08]  /*43550*/  HMMA.16816.F32 R28, R32.reuse, R4, R28 ;  /* 0x00000004201c723c */ /* 0x040ff0000000181c */
[----:B------:R-:W-:Y:S11]  /*43560*/  HMMA.16816.F32 R32, R32, R2, R12 ;  /* 0x000000022020723c */ /* 0x000ff6000000180c */
[----:B------:R0:W-:Y:S08]  /*43570*/  STL [R1+0x3008], R31 ;  /* 0x0030081f01007387 */ /* 0x0001f00000100800 */
[----:B------:R0:W-:Y:S04]  /*43580*/  STL [R1+0x3004], R32 ;  /* 0x0030042001007387 */ /* 0x0001e80000100800 */
[----:B------:R0:W-:Y:S04]  /*43590*/  STL [R1+0x3000], R33 ;  /* 0x0030002101007387 */ /* 0x0001e80000100800 */
[----:B------:R0:W-:Y:S04]  /*435a0*/  STL [R1+0x2ffc], R34 ;  /* 0x002ffc2201007387 */ /* 0x0001e80000100800 */
[----:B------:R0:W-:Y:S01]  /*435b0*/  STL [R1+0x2ff8], R35 ;  /* 0x002ff82301007387 */ /* 0x0001e20000100800 */
[----:B--2---:R-:W-:Y:S01]  /*435c0*/  HMMA.16816.F32 R4, R36, R16, R52 ;  /* 0x000000102404723c */ /* 0x004fe20000001834 */
[----:B---3--:R-:W-:-:S15]  /*435d0*/  F2FP.F16.E4M3.UNPACK_B R14, R0.H1 ;  /* 0x00000000ff0e723e */ /* 0x008fde00030006ff */
[----:B------:R-:W-:-:S03]  /*435e0*/  NOP ;  /* 0x0000000000007918 */ /* 0x000fc60000000000 */
[----:B0-----:R-:W-:Y:S02]  /*435f0*/  IMAD.MOV.U32 R22, RZ, RZ, R4 ;  /* 0x000000ffff167224 */ /* 0x001fe400078e0004 */
[----:B-1----:R-:W-:Y:S02]  /*43600*/  IMAD.MOV.U32 R23, RZ, RZ, R5 ;  /* 0x000000ffff177224 */ /* 0x002fe400078e0005 */
[----:B----4-:R-:W-:Y:S02]  /*43610*/  IMAD.MOV.U32 R27, RZ, RZ, R6 ;  /* 0x000000ffff1b7224 */ /* 0x010fe400078e0006 */
[----:B------:R-:W-:Y:S01]  /*43620*/  IMAD.MOV.U32 R31, RZ, RZ, R7 ;  /* 0x000000ffff1f7224 */ /* 0x000fe200078e0007 */
[----:B------:R-:W-:-:S04]  /*43630*/  F2FP.F16.E4M3.UNPACK_B R15, R61.H1 ;  /* 0x0000003dff0f723e */ /* 0x000fc800030006ff */
[----:B------:R-:W-:Y:S04]  /*43640*/  STL.64 [R1+0x3070], R30 ;  /* 0x0030701e01007387 */ /* 0x000fe80000100a00 */
[----:B------:R-:W-:Y:S01]  /*43650*/  STL.64 [R1+0x3068], R28 ;  /* 0x0030681c01007387 */ /* 0x000fe20000100a00 */
[----:B------:R-:W-:Y:S03]  /*43660*/  HMMA.16816.F32 R4, R36, R14, R56 ;  /* 0x0000000e2404723c */ /* 0x000fe60000001838 */
[----:B------:R-:W-:Y:S04]  /*43670*/  STL.64 [R1+0x3060], R26 ;  /* 0x0030601a01007387 */ /* 0x000fe80000100a00 */
[----:B------:R-:W-:Y:S04]  /*43680*/  STL.64 [R1+0x3058], R24 ;  /* 0x0030581801007387 */ /* 0x000fe80000100a00 */
[----:B------:R-:W-:Y:S04]  /*43690*/  STL.64 [R1+0x3050], R22 ;  /* 0x0030501601007387 */ /* 0x000fe80000100a00 */
[----:B------:R-:W-:Y:S04]  /*436a0*/  STL.64 [R1+0x3048], R20 ;  /* 0x0030481401007387 */ /* 0x000fe80000100a00 */
[----:B------:R-:W2:Y:S04]  /*436b0*/  LDL.LU R32, [R1+0x3a0] ;  /* 0x0003a00001207983 */ /* 0x000ea80000300800 */
[----:B------:R0:W-:Y:S04]  /*436c0*/  STL.64 [R1+0x140], R4 ;  /* 0x0001400401007387 */ /* 0x0001e80000100a00 */
[----:B------:R1:W-:Y:S04]  /*436d0*/  STL.64 [R1+0x148], R6 ;  /* 0x0001480601007387 */ /* 0x0003e80000100a00 */
[----:B------:R-:W2:Y:S04]  /*436e0*/  LDL.LU R33, [R1+0x3a4] ;  /* 0x0003a40001217983 */ /* 0x000ea80000300800 */
[----:B------:R-:W2:Y:S04]  /*436f0*/  LDL.LU R34, [R1+0x3a8] ;  /* 0x0003a80001227983 */ /* 0x000ea80000300800 */
[----:B------:R-:W2:Y:S04]  /*43700*/  LDL.LU R35, [R1+0x3ac] ;  /* 0x0003ac0001237983 */ /* 0x000ea80000300800 */
[----:B------:R-:W3:Y:S04]  /*43710*/  LDL.LU R13, [R1+0x51c] ;  /* 0x00051c00010d7983 */ /* 0x000ee80000300800 */
        /* <DEDUP_REMOVED lines=25> */
[----:B------:R-:W-:-:S03]  /*438b0*/  F2FP.F16.E4M3.UNPACK_B R12, R60.H1 ;  /* 0x0000003cff0c723e */ /* 0x000fc600030006ff */
[----:B------:R-:W2:Y:S04]  /*438c0*/  LDL.LU R57, [R1+0x52c] ;  /* 0x00052c0001397983 */ /* 0x000ea80000300800 */
[----:B------:R-:W2:Y:S04]  /*438d0*/  LDL.LU R56, [R1+0xb58] ;  /* 0x000b580001387983 */ /* 0x000ea80000300800 */
[----:B------:R-:W2:Y:S04]  /*438e0*/  LDL.LU R0, [R1+0xb50] ;  /* 0x000b500001007983 */ /* 0x000ea80000300800 */
[----:B------:R-:W2:Y:S04]  /*438f0*/  LDL.LU R61, [R1+0xb60] ;  /* 0x000b6000013d7983 */ /* 0x000ea80000300800 */
[----:B------:R-:W2:Y:S04]  /*43900*/  LDL.LU R60, [R1+0xb5c] ;  /* 0x000b5c00013c7983 */ /* 0x000ea80000300800 */
[----:B------:R-:W-:Y:S01]  /*43910*/  STL.64 [R1+0x31f8], R14 ;  /* 0x0031f80e01007387 */ /* 0x000fe20000100a00 */
[----:B---3--:R-:W-:-:S02]  /*43920*/  F2FP.F16.E4M3.UNPACK_B R13, R13.H1 ;  /* 0x0000000dff0d723e */ /* 0x008fc400030006ff */
[----:B----4-:R-:W-:-:S05]  /*43930*/  F2FP.F16.E4M3.UNPACK_B R10, R10.H1 ;  /* 0x0000000aff0a723e */ /* 0x010fca00030006ff */
[----:B--2---:R-:W-:Y:S01]  /*43940*/  HMMA.16816.F32 R20, R36, R12, R32 ;  /* 0x0000000c2414723c */ /* 0x004fe20000001820 */
[----:B------:R0:W-:Y:S01]  /*43950*/  STL.64 [R1+0x31f0], R12 ;  /* 0x0031f00c01007387 */ /* 0x0001e20000100a00 */
[----:B------:R-:W-:-:S07]  /*43960*/  F2FP.F16.E4M3.UNPACK_B R11, R11.H1 ;  /* 0x0000000bff0b723e */ /* 0x000fce00030006ff */
[----:B0-----:R-:W-:Y:S10]  /*43970*/  HMMA.16816.F32 R12, R36, R10, R4 ;  /* 0x0000000a240c723c */ /* 0x001ff40000001804 */
[----:B------:R-:W-:-:S02]  /*43980*/  IMAD.MOV.U32 R34, RZ, RZ, R22 ;  /* 0x000000ffff227224 */ /* 0x000fc400078e0016 */
[----:B------:R-:W-:Y:S01]  /*43990*/  IMAD.MOV.U32 R35, RZ, RZ, R23 ;  /* 0x000000ffff237224 */ /* 0x000fe200078e0017 */
[----:B------:R-:W-:Y:S01]  /*439a0*/  F2FP.F16.E4M3.UNPACK_B R8, R41.H1 ;  /* 0x00000029ff08723e */ /* 0x000fe200030006ff */
[----:B------:R-:W-:Y:S01]  /*439b0*/  IMAD.MOV.U32 R32, RZ, RZ, R20 ;  /* 0x000000ffff207224 */ /* 0x000fe200078e0014 */
[----:B------:R-:W-:Y:S01]  /*439c0*/  F2FP.F16.E4M3.UNPACK_B R9, R42.H1 ;  /* 0x0000002aff09723e */ /* 0x000fe200030006ff */
[----:B------:R-:W-:Y:S01]  /*439d0*/  IMAD.MOV.U32 R33, RZ, RZ, R21 ;  /* 0x000000ffff217224 */ /* 0x000fe200078e0015 */
[----:B------:R-:W-:Y:S01]  /*439e0*/  F2FP.F16.E4M3.UNPACK_B R6, R43.H1 ;  /* 0x0000002bff06723e */ /* 0x000fe200030006ff */
[----:B------:R-:W-:Y:S04]  /*439f0*/  STL.64 [R1+0x3080], R34 ;  /* 0x0030802201007387 */ /* 0x000fe80000100a00 */
[----:B------:R-:W-:Y:S04]  /*43a00*/  STL.64 [R1+0x3078], R32 ;  /* 0x0030782001007387 */ /* 0x000fe80000100a00 */
[----:B------:R-:W-:Y:S01]  /*43a10*/  STL.64 [R1+0x1b0], R12 ;  /* 0x0001b00c01007387 */ /* 0x000fe20000100a00 */
[----:B------:R-:W-:-:S03]  /*43a20*/  F2FP.F16.E4M3.UNPACK_B R7, R18.H1 ;  /* 0x00000012ff07723e */ /* 0x000fc600030006ff */
[----:B------:R0:W-:Y:S04]  /*43a30*/  STL.64 [R1+0x1b8], R14 ;  /* 0x0001b80e01007387 */ /* 0x0001e80000100a00 */
[----:B------:R-:W-:Y:S04]  /*43a40*/  STL.64 [R1+0x31d8], R10 ;  /* 0x0031d80a01007387 */ /* 0x000fe80000100a00 */
[----:B------:R1:W-:Y:S01]  /*43a50*/  STL.64 [R1+0x31d0], R8 ;  /* 0x0031d00801007387 */ /* 0x0003e20000100a00 */
[C---:B0-----:R-:W-:Y:S08]  /*43a60*/  HMMA.16816.F32 R12, R36.reuse, R8, R44 ;  /* 0x00000008240c723c */ /* 0x041ff0000000182c */
[----:B-1----:R-:W-:Y:S01]  /*43a70*/  HMMA.16816.F32 R8, R36, R6, R48 ;  /* 0x000000062408723c */ /* 0x002fe20000001830 */
[----:B------:R-:W-:-:S02]  /*43a80*/  F2FP.F16.E4M3.UNPACK_B R4, R19.H1 ;  /* 0x00000013ff04723e */ /* 0x000fc400030006ff */
[----:B------:R-:W-:-:S08]  /*43a90*/  F2FP.F16.E4M3.UNPACK_B R5, R59.H1 ;  /* 0x0000003bff05723e */ /* 0x000fd000030006ff */
[----:B------:R-:W-:Y:S04]  /*43aa0*/  STL.64 [R1+0x1e0], R12 ;  /* 0x0001e00c01007387 */ /* 0x000fe80000100a00 */
[----:B------:R-:W-:Y:S04]  /*43ab0*/  STL.64 [R1+0x1e8], R14 ;  /* 0x0001e80e01007387 */ /* 0x000fe80000100a00 */
[----:B------:R-:W-:Y:S04]  /*43ac0*/  STL.64 [R1+0x260], R8 ;  /* 0x0002600801007387 */ /* 0x000fe80000100a00 */
[----:B------:R0:W-:Y:S01]  /*43ad0*/  STL.64 [R1+0x268], R10 ;  /* 0x0002680a01007387 */ /* 0x0001e20000100a00 */
[----:B------:R-:W-:Y:S01]  /*43ae0*/  F2FP.F16.E4M3.UNPACK_B R2, R58.H1 ;  /* 0x0000003aff02723e */ /* 0x000fe200030006ff */
[----:B0-----:R-:W-:Y:S04]  /*43af0*/  HMMA.16816.F32 R8, R36, R4, R52 ;  /* 0x000000042408723c */ /* 0x001fe80000001834 */
[----:B------:R-:W-:Y:S01]  /*43b00*/  STL [R1+0x3214], R2 ;  /* 0x0032140201007387 */ /* 0x000fe20000100800 */
[----:B------:R-:W-:-:S02]  /*43b10*/  IMAD R18, R0, 0x100, R56 ;  /* 0x0000010000127824 */ /* 0x000fc400078e0238 */
[----:B------:R-:W-:Y:S01]  /*43b20*/  IMAD R19, R60, 0x100, R61 ;  /* 0x000001003c137824 */ /* 0x000fe200078e023d */
[----:B------:R-:W-:Y:S04]  /*43b30*/  STL.64 [R1+0x31b8], R6 ;  /* 0x0031b80601007387 */ /* 0x000fe80000100a00 */
[----:B------:R0:W-:Y:S07]  /*43b40*/  STL.64 [R1+0x31b0], R4 ;  /* 0x0031b00401007387 */ /* 0x0001ee0000100a00 */
[----:B------:R1:W-:Y:S04]  /*43b50*/  STL.64 [R1+0x4b0], R8 ;  /* 0x0004b00801007387 */ /* 0x0003e80000100a00 */
[----:B------:R2:W-:Y:S04]  /*43b60*/  STL.64 [R1+0x4b8], R10 ;  /* 0x0004b80a01007387 */ /* 0x0005e80000100a00 */
[----:B------:R-:W-:Y:S04]  /*43b70*/  STL.64 [R1+0x3208], R18 ;  /* 0x0032081201007387 */ /* 0x000fe80000100a00 */
[----:B------:R-:W-:Y:S04]  /*43b80*/  STL.64 [R1+0x3200], R16 ;  /* 0x0032001001007387 */ /* 0x000fe80000100a00 */
[----:B------:R-:W3:Y:S04]  /*43b90*/  LDL.LU R48, [R1+0x3d0] ;  /* 0x0003d00001307983 */ /* 0x000ee80000300800 */
[----:B------:R-:W3:Y:S04]  /*43ba0*/  LDL.LU R49, [R1+0x3d4] ;  /* 0x0003d40001317983 */ /* 0x000ee80000300800 */
[----:B------:R-:W4:Y:S04]  /*43bb0*/  LDL.LU R50, [R1+0x3d8] ;  /* 0x0003d80001327983 */ /* 0x000f280000300800 */
[----:B------:R-:W4:Y:S04]  /*43bc0*/  LDL.LU R51, [R1+0x3dc] ;  /* 0x0003dc0001337983 */ /* 0x000f280000300800 */
[----:B----4-:R-:W-:Y:S04]  /*43bd0*/  STL.64 [R1+0x31c8], R50 ;  /* 0x0031c83201007387 */ /* 0x010fe80000100a00 */
[----:B---3--:R-:W-:Y:S04]  /*43be0*/  STL.64 [R1+0x31c0], R48 ;  /* 0x0031c03001007387 */ /* 0x008fe80000100a00 */
        /* <DEDUP_REMOVED lines=20> */
[----:B--2---:R-:W4:Y:S04]  /*43d30*/  LDL.LU R10, [R1+0x478] ;  /* 0x00047800010a7983 */ /* 0x004f280000300800 */
[----:B------:R-:W4:Y:S04]  /*43d40*/  LDL.LU R11, [R1+0x47c] ;  /* 0x00047c00010b7983 */ /* 0x000f280000300800 */
[----:B---3--:R-:W2:Y:S04]  /*43d50*/  LDL.LU R28, [R1+0x490] ;  /* 0x00049000011c7983 */ /* 0x008ea80000300800 */
[----:B------:R-:W2:Y:S04]  /*43d60*/  LDL.LU R29, [R1+0x494] ;  /* 0x00049400011d7983 */ /* 0x000ea80000300800 */
[----:B------:R-:W2:Y:S04]  /*43d70*/  LDL.LU R30, [R1+0x498] ;  /* 0x00049800011e7983 */ /* 0x000ea80000300800 */
[----:B------:R-:W2:Y:S04]  /*43d80*/  LDL.LU R31, [R1+0x49c] ;  /* 0x00049c00011f7983 */ /* 0x000ea80000300800 */
[----:B------:R-:W3:Y:S04]  /*43d90*/  LDL.LU R2, [R1+0xb68] ;  /* 0x000b680001027983 */ /* 0x000ee80000300800 */
[----:B------:R-:W3:Y:S04]  /*43da0*/  LDL.LU R60, [R1+0xb64] ;  /* 0x000b6400013c7983 */ /* 0x000ee80000300800 */
[----:B------:R-:W2:Y:S04]  /*43db0*/  LDL.LU R56, [R1+0xb70] ;  /* 0x000b700001387983 */ /* 0x000ea80000300800 */
[----:B------:R-:W2:Y:S04]  /*43dc0*/  LDL.LU R61, [R1+0xb6c] ;  /* 0x000b6c00013d7983 */ /* 0x000ea80000300800 */
        /* <DEDUP_REMOVED lines=14> */
[----:B------:R-:W-:-:S03]  /*43eb0*/  F2FP.F16.E4M3.UNPACK_B R3, R57.H1 ;  /* 0x00000039ff03723e */ /* 0x000fc600030006ff */
        /* <DEDUP_REMOVED lines=18> */
[----:B---3--:R-:W-:-:S03]  /*43fe0*/  IMAD R60, R60, 0x100, R2 ;  /* 0x000001003c3c7824 */ /* 0x008fc600078e0202 */
[----:B------:R-:W4:Y:S01]  /*43ff0*/  LDL.LU R2, [R1+0x3214] ;  /* 0x0032140001027983 */ /* 0x000f220000300800 */
[----:B--2---:R-:W-:-:S03]  /*44000*/  IMAD R61, R61, 0x100, R56 ;  /* 0x000001003d3d7824 */ /* 0x004fc600078e0238 */
[----:B------:R-:W2:Y:S01]  /*44010*/  LDL.LU R56, [R1+0x3210] ;  /* 0x0032100001387983 */ /* 0x000ea20000300800 */
[----:B----4-:R-:W-:Y:S03]  /*44020*/  HMMA.16816.F32 R36, R36, R2, R16 ;  /* 0x000000022424723c */ /* 0x010fe60000001810 */
[----:B------:R-:W3:Y:S04]  /*44030*/  LDL.LU.64 R18, [R1+0x3208] ;  /* 0x0032080001127983 */ /* 0x000ee80000300a00 */
[----:B------:R-:W4:-:S12]  /*44040*/  LDL.LU.64 R16, [R1+0x3200] ;  /* 0x0032000001107983 */ /* 0x000f180000300a00 */
[----:B------:R-:W-:Y:S04]  /*44050*/  STL.64 [R1+0x3a0], R36 ;  /* 0x0003a02401007387 */ /* 0x000fe80000100a00 */
[----:B------:R0:W-:Y:S02]  /*44060*/  STL.64 [R1+0x3a8], R38 ;  /* 0x0003a82601007387 */ /* 0x0001e40000100a00 */
[----:B0-----:R-:W-:Y:S02]  /*44070*/  F2FP.F16.E4M3.UNPACK_B R38, R60 ;  /* 0x0000003cff26723e */ /* 0x001fe400020006ff */
[----:B------:R-:W-:Y:S02]  /*44080*/  F2FP.F16.E4M3.UNPACK_B R39, R61 ;  /* 0x0000003dff27723e */ /* 0x000fe400020006ff */
[----:B---3--:R-:W-:-:S02]  /*44090*/  F2FP.F16.E4M3.UNPACK_B R36, R18 ;  /* 0x00000012ff24723e */ /* 0x008fc400020006ff */
[----:B------:R-:W-:-:S07]  /*440a0*/  F2FP.F16.E4M3.UNPACK_B R37, R19 ;  /* 0x00000013ff25723e */ /* 0x000fce00020006ff */
[----:B----4-:R-:W-:-:S15]  /*440b0*/  HMMA.16816.F32 R12, R36, R16, R12 ;  /* 0x00000010240c723c */ /* 0x010fde000000180c */
[----:B------:R-:W-:-:S04]  /*440c0*/  NOP ;  /* 0x0000000000007918 */ /* 0x000fc80000000000 */
[----:B------:R-:W-:Y:S04]  /*440d0*/  STL.64 [R1+0x4a0], R12 ;  /* 0x0004a00c01007387 */ /* 0x000fe80000100a00 */
[----:B------:R0:W-:Y:S04]  /*440e0*/  STL.64 [R1+0x4a8], R14 ;  /* 0x0004a80e01007387 */ /* 0x0001e80000100a00 */
[----:B0-----:R-:W3:Y:S04]  /*440f0*/  LDL.LU.64 R14, [R1+0x31f8] ;  /* 0x0031f800010e7983 */ /* 0x001ee80000300a00 */
[----:B------:R-:W4:Y:S01]  /*44100*/  LDL.LU.64 R12, [R1+0x31f0] ;  /* 0x0031f000010c7983 */ /* 0x000f220000300a00 */
[C---:B---3--:R-:W-:Y:S08]  /*44110*/  HMMA.16816.F32 R28, R36.reuse, R14, R28 ;  /* 0x0000000e241c723c */ /* 0x048ff0000000181c */
[C---:B----4-:R-:W-:Y:S11]  /*44120*/  HMMA.16816.F32 R8, R36.reuse, R12, R8 ;  /* 0x0000000c2408723c */ /* 0x050ff60000001808 */
        /* <DEDUP_REMOVED lines=9> */
[----:B--2---:R-:W-:Y:S11]  /*441c0*/  HMMA.16816.F32 R4, R36, R8, R4 ;  /* 0x000000082404723c */ /* 0x004ff60000001804 */
[----:B------:R-:W-:Y:S04]  /*441d0*/  STL.64 [R1+0x450], R48 ;  /* 0x0004503001007387 */ /* 0x000fe80000100a00 */
[----:B------:R0:W-:Y:S04]  /*441e0*/  STL.64 [R1+0x458], R50 ;  /* 0x0004583201007387 */ /* 0x0001e80000100a00 */
[----:B0-----:R-:W2:Y:S04]  /*441f0*/  LDL.LU.64 R50, [R1+0x31c8] ;  /* 0x0031c80001327983 */ /* 0x001ea80000300a00 */
[----:B------:R-:W2:Y:S04]  /*44200*/  LDL.LU.64 R48, [R1+0x31c0] ;  /* 0x0031c00001307983 */ /* 0x000ea80000300a00 */
        /* <DEDUP_REMOVED lines=8> */
[C---:B----4-:R-:W-:Y:S01]  /*44290*/  HMMA.16816.F32 R32, R36.reuse, R6, R32 ;  /* 0x000000062420723c */ /* 0x050fe20000001820 */
[----:B------:R-:W-:Y:S07]  /*442a0*/  STL.64 [R1+0x31a8], R6 ;  /* 0x0031a80601007387 */ /* 0x000fee0000100a00 */
[C---:B--2---:R-:W-:Y:S11]  /*442b0*/  HMMA.16816.F32 R20, R36.reuse, R4, R20 ;  /* 0x000000042414723c */ /* 0x044ff60000001814 */
[----:B------:R-:W-:Y:S04]  /*442c0*/  STL.64 [R1+0x430], R32 ;  /* 0x0004302001007387 */ /* 0x000fe80000100a00 */
[----:B------:R-:W-:Y:S04]  /*442d0*/  STL.64 [R1+0x438], R34 ;  /* 0x0004382201007387 */ /* 0x000fe80000100a00 */
[----:B------:R3:W-:Y:S02]  /*442e0*/  STL.64 [R1+0x31a0], R4 ;  /* 0x0031a00401007387 */ /* 0x0007e40000100a00 */
[----:B---3--:R-:W-:Y:S01]  /*442f0*/  HMMA.16816.F32 R4, R36, R2, R28 ;  /* 0x000000022404723c */ /* 0x008fe2000000181c */
[----:B------:R-:W-:-:S02]  /*44300*/  F2FP.F16.E4M3.UNPACK_B R36, R18 ;  /* 0x00000012ff24723e */ /* 0x000fc400020006ff */
[----:B------:R-:W-:Y:S02]  /*44310*/  F2FP.F16.E4M3.UNPACK_B R37, R19 ;  /* 0x00000013ff25723e */ /* 0x000fe400020006ff */
[----:B------:R-:W-:Y:S02]  /*44320*/  F2FP.F16.E4M3.UNPACK_B R38, R60 ;  /* 0x0000003cff26723e */ /* 0x000fe400020006ff */
[----:B------:R-:W-:Y:S01]  /*44330*/  F2FP.F16.E4M3.UNPACK_B R39, R61 ;  /* 0x0000003dff27723e */ /* 0x000fe200020006ff */
[----:B------:R-:W-:Y:S04]  /*44340*/  STL.64 [R1+0x420], R20 ;  /* 0x0004201401007387 */ /* 0x000fe80000100a00 */
[----:B------:R0:W-:Y:S02]  /*44350*/  STL.64 [R1+0x428], R22 ;  /* 0x0004281601007387 */ /* 0x0001e40000100a00 */
[C---:B------:R-:W-:Y:S05]  /*44360*/  HMMA.16816.F32 R24, R36.reuse, R16, R40 ;  /* 0x000000102418723c */ /* 0x040fea0000001828 */
[----:B------:R-:W-:Y:S03]  /*44370*/  STL.64 [R1+0x3f0], R4 ;  /* 0x0003f00401007387 */ /* 0x000fe60000100a00 */
[C---:B0-----:R-:W-:Y:S01]  /*44380*/  HMMA.16816.F32 R20, R36.reuse, R14, R44 ;  /* 0x0000000e2414723c */ /* 0x041fe2000000182c */
[----:B------:R0:W-:Y:S07]  /*44390*/  STL.64 [R1+0x3f8], R6 ;  /* 0x0003f80601007387 */ /* 0x0001ee0000100a00 */
[C---:B0-----:R-:W-:Y:S03]  /*443a0*/  HMMA.16816.F32 R4, R36.reuse, R12, R48 ;  /* 0x0000000c2404723c */ /* 0x041fe60000001830 */
[----:B------:R-:W-:Y:S04]  /*443b0*/  STL.64 [R1+0x400], R24 ;  /* 0x0004001801007387 */ /* 0x000fe80000100a00 */
[----:B------:R-:W-:Y:S04]  /*443c0*/  STL.64 [R1+0x408], R26 ;  /* 0x0004081a01007387 */ /* 0x000fe80000100a00 */
[----:B------:R-:W-:Y:S04]  /*443d0*/  STL.64 [R1+0x3160], R14 ;  /* 0x0031600e01007387 */ /* 0x000fe80000100a00 */
[----:B------:R-:W-:Y:S04]  /*443e0*/  STL.64 [R1+0x3e0], R20 ;  /* 0x0003e01401007387 */ /* 0x000fe80000100a00 */
[----:B------:R-:W-:Y:S04]  /*443f0*/  STL.64 [R1+0x3e8], R22 ;  /* 0x0003e81601007387 */ /* 0x000fe80000100a00 */
[----:B------:R-:W-:Y:S04]  /*44400*/  STL.64 [R1+0x3158], R12 ;  /* 0x0031580c01007387 */ /* 0x000fe80000100a00 */
[----:B------:R-:W-:Y:S04]  /*44410*/  STL.64 [R1+0x3c0], R4 ;  /* 0x0003c00401007387 */ /* 0x000fe80000100a00 */
[----:B------:R0:W-:Y:S04]  /*44420*/  STL.64 [R1+0x3c8], R6 ;  /* 0x0003c80601007387 */ /* 0x0001e80000100a00 */
[----:B------:R-:W2:Y:S01]  /*44430*/  LDL.LU R40, [R1+0x2e0] ;  /* 0x0002e00001287983 */ /* 0x000ea20000300800 */
[----:B0-----:R-:W-:-:S15]  /*44440*/  HMMA.16816.F32 R4, R36, R10, R52 ;  /* 0x0000000a2404723c */ /* 0x001fde0000001834 */
[----:B------:R-:W-:-:S04]  /*44450*/  NOP ;  /* 0x0000000000007918 */ /* 0x000fc80000000000 */
[----:B------:R-:W-:Y:S04]  /*44460*/  STL.64 [R1+0x3b0], R4 ;  /* 0x0003b00401007387 */ /* 0x000fe80000100a00 */
[----:B------:R-:W-:Y:S04]  /*44470*/  STL.64 [R1+0x3b8], R6 ;  /* 0x0003b80601007387 */ /* 0x000fe80000100a00 */
[----:B------:R-:W2:Y:S04]  /*44480*/  LDL.LU R41, [R1+0x2e4] ;  /* 0x0002e40001297983 */ /* 0x000ea80000300800 */
[----:B------:R-:W3:Y:S04]  /*44490*/  LDL.LU R42, [R1+0x2e8] ;  /* 0x0002e800012a7983 */ /* 0x000ee80000300800 */
[----:B------:R-:W3:Y:S04]  /*444a0*/  LDL.LU R43, [R1+0x2ec] ;  /* 0x0002ec00012b7983 */ /* 0x000ee80000300800 */
[----:B---3--:R-:W-:Y:S04]  /*444b0*/  STL.64 [R1+0x3170], R42 ;  /* 0x0031702a01007387 */ /* 0x008fe80000100a00 */
[----:B--2---:R0:W-:Y:S04]  /*444c0*/  STL.64 [R1+0x3168], R40 ;  /* 0x0031682801007387 */ /* 0x0041e80000100a00 */
[----:B------:R-:W2:Y:S04]  /*444d0*/  LDL.LU R24, [R1+0x300] ;  /* 0x0003000001187983 */ /* 0x000ea80000300800 */
        /* <DEDUP_REMOVED lines=11> */
[----:B0-----:R-:W3:Y:S04]  /*44590*/  LDL.LU R40, [R1+0x350] ;  /* 0x0003500001287983 */ /* 0x001ee80000300800 */
[----:B------:R-:W3:Y:S04]  /*445a0*/  LDL.LU R41, [R1+0x354] ;  /* 0x0003540001297983 */ /* 0x000ee80000300800 */
[----:B------:R-:W3:Y:S04]  /*445b0*/  LDL.LU R42, [R1+0x358] ;  /* 0x00035800012a7983 */ /* 0x000ee80000300800 */
[----:B------:R-:W3:Y:S04]  /*445c0*/  LDL.LU R43, [R1+0x35c] ;  /* 0x00035c00012b7983 */ /* 0x000ee80000300800 */
        /* <DEDUP_REMOVED lines=44> */
[----:B--2---:R-:W-:-:S15]  /*44890*/  HMMA.16816.F32 R4, R36, R8, R4 ;  /* 0x000000082404723c */ /* 0x004fde0000001804 */
[----:B------:R-:W-:-:S04]  /*448a0*/  NOP ;  /* 0x0000000000007918 */ /* 0x000fc80000000000 */
[----:B------:R-:W-:Y:S04]  /*448b0*/  STL.64 [R1+0x390], R4 ;  /* 0x0003900401007387 */ /* 0x000fe80000100a00 */
[----:B------:R0:W-:Y:S04]  /*448c0*/  STL.64 [R1+0x398], R6 ;  /* 0x0003980601007387 */ /* 0x0001e80000100a00 */
[----:B0-----:R-:W2:Y:S04]  /*448d0*/  LDL.LU.64 R6, [R1+0x31a8] ;  /* 0x0031a80001067983 */ /* 0x001ea80000300a00 */
[----:B------:R-:W4:Y:S01]  /*448e0*/  LDL.LU.64 R4, [R1+0x31a0] ;  /* 0x0031a00001047983 */ /* 0x000f220000300a00 */
[----:B---3--:R-:W-:-:S02]  /*448f0*/  IMAD R18, R18, 0x100, R0 ;  /* 0x0000010012127824 */ /* 0x008fc400078e0200 */
[----:B------:R-:W-:Y:S02]  /*44900*/  IMAD R19, R19, 0x100, R61 ;  /* 0x0000010013137824 */ /* 0x000fe400078e023d */
[----:B------:R-:W-:Y:S02]  /*44910*/  IMAD R60, R48, 0x100, R60 ;  /* 0x00000100303c7824 */ /* 0x000fe400078e023c */
[----:B------:R-:W-:Y:S01]  /*44920*/  IMAD R61, R50, 0x100, R49 ;  /* 0x00000100323d7824 */ /* 0x000fe200078e0231 */
[C---:B--2---:R-:W-:Y:S08]  /*44930*/  HMMA.16816.F32 R32, R36.reuse, R6, R32 ;  /* 0x000000062420723c */ /* 0x044ff00000001820 */
[C---:B----4-:R-:W-:Y:S08]  /*44940*/  HMMA.16816.F32 R24, R36.reuse, R4, R24 ;  /* 0x000000042418723c */ /* 0x050ff00000001818 */
[----:B------:R-:W-:Y:S03]  /*44950*/  HMMA.16816.F32 R36, R36, R2, R40 ;  /* 0x000000022424723c */ /* 0x000fe60000001828 */
        /* <DEDUP_REMOVED lines=8> */
[----:B------:R-:W4:Y:S04]  /*449e0*/  LDL.LU R0, [R1+0x3178] ;  /* 0x0031780001007983 */ /* 0x000f280000300800 */
[----:B------:R-:W2:Y:S04]  /*449f0*/  LDL.LU.64 R42, [R1+0x3170] ;  /* 0x00317000012a7983 */ /* 0x000ea80000300a00 */
[----:B------:R-:W2:Y:S04]  /*44a00*/  LDL.LU.64 R40, [R1+0x3168] ;  /* 0x0031680001287983 */ /* 0x000ea80000300a00 */
[----:B------:R0:W-:Y:S04]  /*44a10*/  STL.64 [R1+0x330], R36 ;  /* 0x0003302401007387 */ /* 0x0001e80000100a00 */
[----:B------:R1:W-:Y:S01]  /*44a20*/  STL.64 [R1+0x338], R38 ;  /* 0x0003382601007387 */ /* 0x0003e20000100a00 */
[----:B0-----:R-:W-:-:S02]  /*44a30*/  F2FP.F16.E4M3.UNPACK_B R36, R18 ;  /* 0x00000012ff24723e */ /* 0x001fc400020006ff */
[----:B------:R-:W-:Y:S02]  /*44a40*/  F2FP.F16.E4M3.UNPACK_B R37, R19 ;  /* 0x00000013ff25723e */ /* 0x000fe400020006ff */
[----:B-1----:R-:W-:Y:S02]  /*44a50*/  F2FP.F16.E4M3.UNPACK_B R38, R60 ;  /* 0x0000003cff26723e */ /* 0x002fe400020006ff */
[----:B------:R-:W-:-:S07]  /*44a60*/  F2FP.F16.E4M3.UNPACK_B R39, R61 ;  /* 0x0000003dff27723e */ /* 0x000fce00020006ff */
[----:B------:R-:W-:-:S15]  /*44a70*/  HMMA.16816.F32 R12, R36, R16, R12 ;  /* 0x00000010240c723c */ /* 0x000fde000000180c */
[----:B------:R-:W-:-:S04]  /*44a80*/  NOP ;  /* 0x0000000000007918 */ /* 0x000fc80000000000 */
[----:B------:R-:W-:Y:S04]  /*44a90*/  STL.64 [R1+0x340], R12 ;  /* 0x0003400c01007387 */ /* 0x000fe80000100a00 */
[----:B------:R0:W-:Y:S04]  /*44aa0*/  STL.64 [R1+0x348], R14 ;  /* 0x0003480e01007387 */ /* 0x0001e80000100a00 */
[----:B0-----:R-:W2:Y:S04]  /*44ab0*/  LDL.LU.64 R14, [R1+0x3160] ;  /* 0x00316000010e7983 */ /* 0x001ea80000300a00 */
[----:B------:R-:W3:Y:S01]  /*44ac0*/  LDL.LU.64 R12, [R1+0x3158] ;  /* 0x00315800010c7983 */ /* 0x000ee20000300a00 */
[----:B------:R-:W-:-:S02]  /*44ad0*/  IMAD R18, R52, 0x100, R51 ;  /* 0x0000010034127824 */ /* 0x000fc400078e0233 */
[----:B------:R-:W-:Y:S01]  /*44ae0*/  IMAD R19, R54, 0x100, R53 ;  /* 0x0000010036137824 */ /* 0x000fe200078e0235 */
[C---:B--2---:R-:W-:Y:S08]  /*44af0*/  HMMA.16816.F32 R32, R36.reuse, R14, R32 ;  /* 0x0000000e2420723c */ /* 0x044ff00000001820 */
[C---:B---3--:R-:W-:Y:S01]  /*44b00*/  HMMA.16816.F32 R20, R36.reuse, R12, R20 ;  /* 0x0000000c2414723c */ /* 0x048fe20000001814 */
[----:B------:R-:W-:Y:S10]  /*44b10*/  STL.64 [R1+0x3128], R14 ;  /* 0x0031280e01007387 */ /* 0x000ff40000100a00 */
        /* <DEDUP_REMOVED lines=15> */
[----:B-1----:R-:W-:Y:S01]  /*44c10*/  HMMA.16816.F32 R12, R36, R6, R40 ;  /* 0x00000006240c723c */ /* 0x002fe20000001828 */
[----:B------:R-:W-:Y:S01]  /*44c20*/  STL.64 [R1+0x30e8], R6 ;  /* 0x0030e80601007387 */ /* 0x000fe20000100a00 */
[----:B----4-:R-:W-:-:S15]  /*44c30*/  IMAD.MOV.U32 R45, RZ, RZ, R0 ;  /* 0x000000ffff2d7224 */ /* 0x010fde00078e0000 */
[----:B------:R-:W-:Y:S02]  /*44c40*/  NOP ;  /* 0x0000000000007918 */ /* 0x000fe40000000000 */
[----:B------:R-:W-:Y:S04]  /*44c50*/  STL.64 [R1+0x270], R12 ;  /* 0x0002700c01007387 */ /* 0x000fe80000100a00 */
[----:B------:R-:W-:Y:S04]  /*44c60*/  STL.64 [R1+0x278], R14 ;  /* 0x0002780e01007387 */ /* 0x000fe80000100a00 */
[----:B------:R-:W-:Y:S04]  /*44c70*/  STL.64 [R1+0x30e0], R4 ;  /* 0x0030e00401007387 */ /* 0x000fe80000100a00 */
[----:B------:R-:W-:Y:S04]  /*44c80*/  STL.64 [R1+0x250], R8 ;  /* 0x0002500801007387 */ /* 0x000fe80000100a00 */
[----:B------:R-:W-:Y:S04]  /*44c90*/  STL.64 [R1+0x258], R10 ;  /* 0x0002580a01007387 */ /* 0x000fe80000100a00 */
[----:B------:R-:W-:Y:S04]  /*44ca0*/  STL.64 [R1+0x3138], R18 ;  /* 0x0031381201007387 */ /* 0x000fe80000100a00 */
[----:B------:R-:W-:Y:S04]  /*44cb0*/  STL.64 [R1+0x3130], R16 ;  /* 0x0031301001007387 */ /* 0x000fe80000100a00 */
[----:B------:R-:W2:Y:S04]  /*44cc0*/  LDL.LU R44, [R1+0xa0] ;  /* 0x0000a000012c7983 */ /* 0x000ea80000300800 */
[----:B------:R-:W3:Y:S04]  /*44cd0*/  LDL.LU R0, [R1+0x3150] ;  /* 0x0031500001007983 */ /* 0x000ee80000300800 */
[----:B------:R-:W4:Y:S04]  /*44ce0*/  LDL.LU R46, [R1+0xa8] ;  /* 0x0000a800012e7983 */ /* 0x000f280000300800 */
[----:B------:R-:W4:Y:S01]  /*44cf0*/  LDL.LU R47, [R1+0xac] ;  /* 0x0000ac00012f7983 */ /* 0x000f220000300800 */
[----:B---3--:R-:W-:-:S03]  /*44d00*/  IMAD.MOV.U32 R30, RZ, RZ, R0 ;  /* 0x000000ffff1e7224 */ /* 0x008fc600078e0000 */
[----:B----4-:R0:W-:Y:S04]  /*44d10*/  STL.64 [R1+0x30d8], R46 ;  /* 0x0030d82e01007387 */ /* 0x0101e80000100a00 */
[----:B--2---:R1:W-:Y:S04]  /*44d20*/  STL.64 [R1+0x30d0], R44 ;  /* 0x0030d02c01007387 */ /* 0x0043e80000100a00 */
[----:B------:R-:W2:Y:S04]  /*44d30*/  LDL.LU R28, [R1+0xc0] ;  /* 0x0000c000011c7983 */ /* 0x000ea80000300800 */
[----:B------:R-:W2:Y:S04]  /*44d40*/  LDL.LU R29, [R1+0xc4] ;  /* 0x0000c400011d7983 */ /* 0x000ea80000300800 */
[----:B------:R-:W3:Y:S04]  /*44d50*/  LDL.LU R0, [R1+0x314c] ;  /* 0x00314c0001007983 */ /* 0x000ee80000300800 */
[----:B------:R-:W4:Y:S04]  /*44d60*/  LDL.LU R31, [R1+0xcc] ;  /* 0x0000cc00011f7983 */ /* 0x000f280000300800 */
[----:B----4-:R-:W-:Y:S04]  /*44d70*/  STL.64 [R1+0x30f8], R30 ;  /* 0x0030f81e01007387 */ /* 0x010fe80000100a00 */
[----:B--2---:R2:W-:Y:S04]  /*44d80*/  STL.64 [R1+0x30f0], R28 ;  /* 0x0030f01c01007387 */ /* 0x0045e80000100a00 */
[----:B------:R-:W4:Y:S04]  /*44d90*/  LDL.LU R32, [R1+0x100] ;  /* 0x0001000001207983 */ /* 0x000f280000300800 */
[----:B------:R-:W4:Y:S04]  /*44da0*/  LDL.LU R33, [R1+0x104] ;  /* 0x0001040001217983 */ /* 0x000f280000300800 */
[----:B------:R-:W2:Y:S01]  /*44db0*/  LDL.LU R34, [R1+0x108] ;  /* 0x0001080001227983 */ /* 0x000ea20000300800 */
[----:B---3--:R-:W-:-:S03]  /*44dc0*/  IMAD.MOV.U32 R35, RZ, RZ, R0 ;  /* 0x000000ffff237224 */ /* 0x008fc600078e0000 */
[----:B------:R-:W0:Y:S01]  /*44dd0*/  LDL.LU R0, [R1+0x3148] ;  /* 0x0031480001007983 */ /* 0x000e220000300800 */
[----:B------:R-:W-:-:S03]  /*44de0*/  IMAD R60, R59, 0x100, R55 ;  /* 0x000001003b3c7824 */ /* 0x000fc600078e0237 */
[----:B--2---:R-:W-:Y:S04]  /*44df0*/  STL.64 [R1+0x3118], R34 ;  /* 0x0031182201007387 */ /* 0x004fe80000100a00 */
[----:B----4-:R2:W-:Y:S04]  /*44e00*/  STL.64 [R1+0x3110], R32 ;  /* 0x0031102001007387 */ /* 0x0105e80000100a00 */
[----:B------:R-:W3:Y:S04]  /*44e10*/  LDL.LU R52, [R1+0x130] ;  /* 0x0001300001347983 */ /* 0x000ee80000300800 */
[----:B------:R-:W3:Y:S04]  /*44e20*/  LDL.LU R53, [R1+0x134] ;  /* 0x0001340001357983 */ /* 0x000ee80000300800 */
[----:B------:R-:W3:Y:S01]  /*44e30*/  LDL.LU R54, [R1+0x138] ;  /* 0x0001380001367983 */ /* 0x000ee20000300800 */
[----:B0-----:R-:W-:-:S03]  /*44e40*/  IMAD.MOV.U32 R47, RZ, RZ, R0 ;  /* 0x000000ffff2f7224 */ /* 0x001fc600078e0000 */
[----:B------:R-:W3:Y:S04]  /*44e50*/  LDL.LU R55, [R1+0x13c] ;  /* 0x00013c0001377983 */ /* 0x000ee80000300800 */
[----:B-1----:R-:W4:Y:S04]  /*44e60*/  LDL.LU R44, [R1+0x160] ;  /* 0x00016000012c7983 */ /* 0x002f280000300800 */
[----:B------:R-:W4:Y:S04]  /*44e70*/  LDL.LU R45, [R1+0x164] ;  /* 0x00016400012d7983 */ /* 0x000f280000300800 */
[----:B------:R-:W4:Y:S04]  /*44e80*/  LDL.LU R46, [R1+0x168] ;  /* 0x00016800012e7983 */ /* 0x000f280000300800 */
[----:B------:R-:W2:Y:S04]  /*44e90*/  LDL.LU R0, [R1+0x3144] ;  /* 0x0031440001007983 */ /* 0x000ea80000300800 */
[----:B------:R-:W3:Y:S04]  /*44ea0*/  LDL.LU R4, [R1+0x180] ;  /* 0x0001800001047983 */ /* 0x000ee80000300800 */
[----:B------:R-:W3:Y:S04]  /*44eb0*/  LDL.LU R5, [R1+0x184] ;  /* 0x0001840001057983 */ /* 0x000ee80000300800 */
[----:B------:R-:W3:Y:S04]  /*44ec0*/  LDL.LU R6, [R1+0x188] ;  /* 0x0001880001067983 */ /* 0x000ee80000300800 */
[----:B------:R-:W3:Y:S04]  /*44ed0*/  LDL.LU R7, [R1+0x18c] ;  /* 0x00018c0001077983 */ /* 0x000ee80000300800 */
[----:B------:R-:W3:Y:S04]  /*44ee0*/  LDL.LU R28, [R1+0x1a0] ;  /* 0x0001a000011c7983 */ /* 0x000ee80000300800 */
[----:B------:R-:W3:Y:S04]  /*44ef0*/  LDL.LU R29, [R1+0x1a4] ;  /* 0x0001a400011d7983 */ /* 0x000ee80000300800 */
[----:B------:R-:W3:Y:S01]  /*44f00*/  LDL.LU R30, [R1+0x1a8] ;  /* 0x0001a800011e7983 */ /* 0x000ee20000300800 */
[----:B--2---:R-:W-:-:S03]  /*44f10*/  IMAD.MOV.U32 R31, RZ, RZ, R0 ;  /* 0x000000ffff1f7224 */ /* 0x004fc600078e0000 */
        /* <DEDUP_REMOVED lines=12> */
[----:B------:R-:W-:-:S03]  /*44fe0*/  IMAD R61, R57, 0x100, R58 ;  /* 0x00000100393d7824 */ /* 0x000fc600078e023a */
[----:B------:R-:W3:Y:S04]  /*44ff0*/  LDL.LU R15, [R1+0x2bc] ;  /* 0x0002bc00010f7983 */ /* 0x000ee80000300800 */
[----:B------:R-:W3:Y:S04]  /*45000*/  LDL.LU R32, [R1+0x2a0] ;  /* 0x0002a00001207983 */ /* 0x000ee80000300800 */
[----:B------:R-:W4:Y:S04]  /*45010*/  LDL.LU R33, [R1+0x2a4] ;  /* 0x0002a40001217983 */ /* 0x000f280000300800 */
[----:B------:R-:W4:Y:S04]  /*45020*/  LDL.LU R34, [R1+0x2a8] ;  /* 0x0002a80001227983 */ /* 0x000f280000300800 */
[----:B------:R-:W4:Y:S04]  /*45030*/  LDL.LU R57, [R1+0xbd8] ;  /* 0x000bd80001397983 */ /* 0x000f280000300800 */
[----:B------:R-:W4:Y:S04]  /*45040*/  LDL.LU R58, [R1+0xbe0] ;  /* 0x000be000013a7983 */ /* 0x000f280000300800 */
[----:B------:R-:W4:Y:S01]  /*45050*/  LDL.LU R59, [R1+0xbe8] ;  /* 0x000be800013b7983 */ /* 0x000f220000300800 */
[----:B--2---:R-:W-:-:S03]  /*45060*/  IMAD.MOV.U32 R35, RZ, RZ, R0 ;  /* 0x000000ffff237224 */ /* 0x004fc600078e0000 */
        /* <DEDUP_REMOVED lines=13> */
[----:B---3--:R-:W-:Y:S03]  /*45140*/  HMMA.16816.F32 R36, R36, R2, R16 ;  /* 0x000000022424723c */ /* 0x008fe60000001810 */
[----:B------:R-:W3:Y:S04]  /*45150*/  LDL.LU R48, [R1+0x90] ;  /* 0x0000900001307983 */ /* 0x000ee80000300800 */
[----:B------:R-:W3:Y:S04]  /*45160*/  LDL.LU R49, [R1+0x94] ;  /* 0x0000940001317983 */ /* 0x000ee80000300800 */
[----:B------:R-:W3:Y:S04]  /*45170*/  LDL.LU R50, [R1+0x98] ;  /* 0x0000980001327983 */ /* 0x000ee80000300800 */
[----:B------:R-:W3:Y:S04]  /*45180*/  LDL.LU R51, [R1+0x9c] ;  /* 0x00009c0001337983 */ /* 0x000ee80000300800 */
[----:B------:R-:W2:Y:S04]  /*45190*/  LDL.LU.64 R18, [R1+0x3138] ;  /* 0x0031380001127983 */ /* 0x000ea80000300a00 */
[----:B------:R-:W3:Y:S04]  /*451a0*/  LDL.LU.64 R16, [R1+0x3130] ;  /* 0x0031300001107983 */ /* 0x000ee80000300a00 */
[----:B------:R-:W-:Y:S04]  /*451b0*/  STL.64 [R1+0x240], R36 ;  /* 0x0002402401007387 */ /* 0x000fe80000100a00 */
[----:B------:R0:W-:Y:S02]  /*451c0*/  STL.64 [R1+0x248], R38 ;  /* 0x0002482601007387 */ /* 0x0001e40000100a00 */
[----:B0-----:R-:W-:-:S02]  /*451d0*/  F2FP.F16.E4M3.UNPACK_B R38, R60 ;  /* 0x0000003cff26723e */ /* 0x001fc400020006ff */
[----:B------:R-:W-:Y:S02]  /*451e0*/  F2FP.F16.E4M3.UNPACK_B R39, R61 ;  /* 0x0000003dff27723e */ /* 0x000fe400020006ff */
[----:B--2---:R-:W-:Y:S02]  /*451f0*/  F2FP.F16.E4M3.UNPACK_B R36, R18 ;  /* 0x00000012ff24723e */ /* 0x004fe400020006ff */
[----:B------:R-:W-:Y:S01]  /*45200*/  F2FP.F16.E4M3.UNPACK_B R37, R19 ;  /* 0x00000013ff25723e */ /* 0x000fe200020006ff */
[----:B------:R-:W2:Y:S04]  /*45210*/  LDL.LU R18, [R1+0xbd4] ;  /* 0x000bd40001127983 */ /* 0x000ea80000300800 */
[----:B------:R-:W2:Y:S02]  /*45220*/  LDL.LU R19, [R1+0xbdc] ;  /* 0x000bdc0001137983 */ /* 0x000ea40000300800 */
[----:B---3--:R-:W-:Y:S02]  /*45230*/  HMMA.16816.F32 R12, R36, R16, R12 ;  /* 0x00000010240c723c */ /* 0x008fe4000000180c */
[----:B------:R-:W3:Y:S04]  /*45240*/  LDL.LU R60, [R1+0xbe4] ;  /* 0x000be400013c7983 */ /* 0x000ee80000300800 */
[----:B------:R-:W2:-:S13]  /*45250*/  LDL.LU R61, [R1+0xbf0] ;  /* 0x000bf000013d7983 */ /* 0x000e9a0000300800 */
[----:B------:R-:W-:Y:S04]  /*45260*/  STL.64 [R1+0x230], R12 ;  /* 0x0002300c01007387 */ /* 0x000fe80000100a00 */
[----:B------:R0:W-:Y:S04]  /*45270*/  STL.64 [R1+0x238], R14 ;  /* 0x0002380e01007387 */ /* 0x0001e80000100a00 */
[----:B0-----:R-:W4:Y:S04]  /*45280*/  LDL.LU.64 R14, [R1+0x3128] ;  /* 0x00312800010e7983 */ /* 0x001f280000300a00 */
[----:B------:R-:W2:Y:S01]  /*45290*/  LDL.LU.64 R12, [R1+0x3120] ;  /* 0x00312000010c7983 */ /* 0x000ea20000300a00 */
[C---:B----4-:R-:W-:Y:S08]  /*452a0*/  HMMA.16816.F32 R32, R36.reuse, R14, R32 ;  /* 0x0000000e2420723c */ /* 0x050ff00000001820 */
[C---:B--2---:R-:W-:Y:S11]  /*452b0*/  HMMA.16816.F32 R8, R36.reuse, R12, R8 ;  /* 0x0000000c2408723c */ /* 0x044ff60000001808 */
        /* <DEDUP_REMOVED lines=20> */
[----:B---3--:R-:W-:Y:S01]  /*45400*/  IMAD R60, R60, 0x100, R59 ;  /* 0x000001003c3c7824 */ /* 0x008fe200078e023b */
[----:B------:R-:W-:Y:S01]  /*45410*/  HMMA.16816.F32 R32, R36, R2, R32 ;  /* 0x000000022420723c */ /* 0x000fe20000001820 */
[----:B------:R-:W-:-:S07]  /*45420*/  IMAD R61, R0, 0x100, R61 ;  /* 0x00000100003d7824 */ /* 0x000fce00078e023d */
        /* <DEDUP_REMOVED lines=8> */
[----:B0-----:R-:W3:Y:S04]  /*454b0*/  LDL.LU.64 R54, [R1+0x30c8] ;  /* 0x0030c80001367983 */ /* 0x001ee80000300a00 */
[----:B------:R-:W4:Y:S04]  /*454c0*/  LDL.LU.64 R52, [R1+0x30c0] ;  /* 0x0030c00001347983 */ /* 0x000f280000300a00 */
[----:B------:R-:W3:Y:S04]  /*454d0*/  LDL.LU R57, [R1+0x30b8] ;  /* 0x0030b80001397983 */ /* 0x000ee80000300800 */
[----:B------:R-:W3:Y:S04]  /*454e0*/  LDL.LU R58, [R1+0x30b4] ;  /* 0x0030b400013a7983 */ /* 0x000ee80000300800 */
[----:B------:R-:W3:Y:S01]  /*454f0*/  LDL.LU R59, [R1+0x30b0] ;  /* 0x0030b000013b7983 */ /* 0x000ee20000300800 */
[----:B------:R-:W-:-:S02]  /*45500*/  F2FP.F16.E4M3.UNPACK_B R36, R18 ;  /* 0x00000012ff24723e */ /* 0x000fc400020006ff */
[----:B------:R-:W-:Y:S02]  /*45510*/  F2FP.F16.E4M3.UNPACK_B R37, R19 ;  /* 0x00000013ff25723e */ /* 0x000fe400020006ff */
[----:B------:R-:W-:Y:S02]  /*45520*/  F2FP.F16.E4M3.UNPACK_B R38, R60 ;  /* 0x0000003cff26723e */ /* 0x000fe400020006ff */
[----:B------:R-:W-:Y:S01]  /*45530*/  F2FP.F16.E4M3.UNPACK_B R39, R61 ;  /* 0x0000003dff27723e */ /* 0x000fe200020006ff */
[----:B------:R-:W-:Y:S04]  /*45540*/  STL.64 [R1+0x1a0], R32 ;  /* 0x0001a02001007387 */ /* 0x000fe80000100a00 */
[----:B------:R0:W-:Y:S02]  /*45550*/  STL.64 [R1+0x1a8], R34 ;  /* 0x0001a82201007387 */ /* 0x0001e40000100a00 */
[C---:B------:R-:W-:Y:S08]  /*45560*/  HMMA.16816.F32 R24, R36.reuse, R14, R24 ;  /* 0x0000000e2418723c */ /* 0x040ff00000001818 */
[C---:B0-----:R-:W-:Y:S08]  /*45570*/  HMMA.16816.F32 R32, R36.reuse, R16, R20 ;  /* 0x000000102420723c */ /* 0x041ff00000001814 */
[C---:B------:R-:W-:Y:S11]  /*45580*/  HMMA.16816.F32 R20, R36.reuse, R12, R28 ;  /* 0x0000000c2414723c */ /* 0x040ff6000000181c */
[----:B------:R-:W-:Y:S04]  /*45590*/  STL.64 [R1+0x180], R32 ;  /* 0x0001802001007387 */ /* 0x000fe80000100a00 */
[----:B------:R-:W-:Y:S04]  /*455a0*/  STL.64 [R1+0x188], R34 ;  /* 0x0001882201007387 */ /* 0x000fe80000100a00 */
[----:B------:R-:W-:Y:S04]  /*455b0*/  STL.64 [R1+0x3090], R14 ;  /* 0x0030900e01007387 */ /* 0x000fe80000100a00 */
[----:B------:R-:W-:Y:S04]  /*455c0*/  STL.64 [R1+0x170], R24 ;  /* 0x0001701801007387 */ /* 0x000fe80000100a00 */
[----:B------:R-:W-:Y:S04]  /*455d0*/  STL.64 [R1+0x178], R26 ;  /* 0x0001781a01007387 */ /* 0x000fe80000100a00 */
[----:B------:R-:W-:Y:S04]  /*455e0*/  STL.64 [R1+0x3088], R12 ;  /* 0x0030880c01007387 */ /* 0x000fe80000100a00 */
[----:B------:R-:W-:Y:S04]  /*455f0*/  STL.64 [R1+0x160], R20 ;  /* 0x0001601401007387 */ /* 0x000fe80000100a00 */
[----:B------:R0:W-:Y:S02]  /*45600*/  STL.64 [R1+0x168], R22 ;  /* 0x0001681601007387 */ /* 0x0001e40000100a00 */
[C---:B0-----:R-:W-:Y:S08]  /*45610*/  HMMA.16816.F32 R20, R36.reuse, R10, R40 ;  /* 0x0000000a2414723c */ /* 0x041ff00000001828 */
[----:B--2---:R-:W-:-:S15]  /*45620*/  HMMA.16816.F32 R12, R36, R8, R44 ;  /* 0x00000008240c723c */ /* 0x004fde000000182c */
[----:B------:R-:W-:-:S04]  /*45630*/  NOP ;  /* 0x0000000000007918 */ /* 0x000fc80000000000 */
[----:B------:R-:W-:Y:S01]  /*45640*/  STL.64 [R1+0x120], R12 ;  /* 0x0001200c01007387 */ /* 0x000fe20000100a00 */
[----:B------:R-:W-:-:S03]  /*45650*/  IMAD.MOV.U32 R0, RZ, RZ, R15 ;  /* 0x000000ffff007224 */ /* 0x000fc600078e000f */
[----:B------:R-:W-:Y:S04]  /*45660*/  STL.64 [R1+0x150], R20 ;  /* 0x0001501401007387 */ /* 0x000fe80000100a00 */
[----:B------:R0:W-:Y:S04]  /*45670*/  STL.64 [R1+0x158], R22 ;  /* 0x0001581601007387 */ /* 0x0001e80000100a00 */
[----:B------:R3:W-:Y:S01]  /*45680*/  STL [R1+0x128], R14 ;  /* 0x0001280e01007387 */ /* 0x0007e20000100800 */
[C---:B0-----:R-:W-:Y:S08]  /*45690*/  HMMA.16816.F32 R20, R36.reuse, R6, R48 ;  /* 0x000000062414723c */ /* 0x041ff00000001830 */
[----:B---3--:R-:W-:Y:S01]  /*456a0*/  HMMA.16816.F32 R12, R36, R4, R56 ;  /* 0x00000004240c723c */ /* 0x008fe20000001838 */
[----:B------:R-:W-:Y:S01]  /*456b0*/  STL [R1+0x2f28], R0 ;  /* 0x002f280001007387 */ /* 0x000fe20000100800 */
[----:B----4-:R-:W-:-:S15]  /*456c0*/  IMAD.MOV.U32 R47, RZ, RZ, R52 ;  /* 0x000000ffff2f7224 */ /* 0x010fde00078e0034 */
[----:B------:R-:W-:Y:S02]  /*456d0*/  NOP ;  /* 0x0000000000007918 */ /* 0x000fe40000000000 */
[----:B------:R-:W-:Y:S04]  /*456e0*/  STL.64 [R1+0xf0], R12 ;  /* 0x0000f00c01007387 */ /* 0x000fe80000100a00 */
[----:B------:R0:W-:Y:S04]  /*456f0*/  STL.64 [R1+0x100], R20 ;  /* 0x0001001401007387 */ /* 0x0001e80000100a00 */
[----:B------:R1:W-:Y:S04]  /*45700*/  STL.64 [R1+0x108], R22 ;  /* 0x0001081601007387 */ /* 0x0003e80000100a00 */
[----:B------:R2:W-:Y:S04]  /*45710*/  STL [R1+0xf8], R14 ;  /* 0x0000f80e01007387 */ /* 0x0005e80000100800 */
[----:B------:R-:W3:Y:S04]  /*45720*/  LDL.LU R44, [R1+0x20] ;  /* 0x00002000012c7983 */ /* 0x000ee80000300800 */
[----:B------:R-:W3:Y:S04]  /*45730*/  LDL.LU R45, [R1+0x24] ;  /* 0x00002400012d7983 */ /* 0x000ee80000300800 */
[----:B------:R-:W3:Y:S04]  /*45740*/  LDL.LU R46, [R1+0x28] ;  /* 0x00002800012e7983 */ /* 0x000ee80000300800 */
[----:B------:R-:W4:Y:S01]  /*45750*/  LDL.LU R52, [R1+0x30ac] ;  /* 0x0030ac0001347983 */ /* 0x000f220000300800 */
[----:B------:R-:W-:-:S03]  /*45760*/  IMAD.MOV.U32 R43, RZ, RZ, R55 ;  /* 0x000000ffff2b7224 */ /* 0x000fc600078e0037 */
        /* <DEDUP_REMOVED lines=10> */
[----:B0-----:R-:W2:Y:S04]  /*45810*/  LDL.LU R20, [R1+0x40] ;  /* 0x0000400001147983 */ /* 0x001ea80000300800 */
[----:B------:R-:W3:Y:S04]  /*45820*/  LDL.LU R21, [R1+0x44] ;  /* 0x0000440001157983 */ /* 0x000ee80000300800 */
[----:B-1----:R-:W3:Y:S01]  /*45830*/  LDL.LU R22, [R1+0x48] ;  /* 0x0000480001167983 */ /* 0x002ee20000300800 */
[----:B----4-:R-:W-:-:S03]  /*45840*/  IMAD.MOV.U32 R23, RZ, RZ, R52 ;  /* 0x000000ffff177224 */ /* 0x010fc600078e0034 */
[----:B------:R-:W4:Y:S04]  /*45850*/  LDL.LU R52, [R1+0x30a8] ;  /* 0x0030a80001347983 */ /* 0x000f280000300800 */
[----:B------:R-:W3:Y:S04]  /*45860*/  LDL.LU R24, [R1+0x50] ;  /* 0x0000500001187983 */ /* 0x000ee80000300800 */
[----:B------:R-:W3:Y:S04]  /*45870*/  LDL.LU R25, [R1+0x54] ;  /* 0x0000540001197983 */ /* 0x000ee80000300800 */
[----:B------:R-:W3:Y:S04]  /*45880*/  LDL.LU R26, [R1+0x58] ;  /* 0x00005800011a7983 */ /* 0x000ee80000300800 */
[----:B------:R-:W3:Y:S04]  /*45890*/  LDL.LU R27, [R1+0x5c] ;  /* 0x00005c00011b7983 */ /* 0x000ee80000300800 */
[----:B------:R-:W3:Y:S04]  /*458a0*/  LDL.LU R32, [R1+0x70] ;  /* 0x0000700001207983 */ /* 0x000ee80000300800 */
[----:B------:R-:W3:Y:S04]  /*458b0*/  LDL.LU R33, [R1+0x74] ;  /* 0x0000740001217983 */ /* 0x000ee80000300800 */
[----:B------:R-:W3:Y:S01]  /*458c0*/  LDL.LU R34, [R1+0x78] ;  /* 0x0000780001227983 */ /* 0x000ee20000300800 */
[----:B------:R-:W-:-:S03]  /*458d0*/  IMAD.MOV.U32 R0, RZ, RZ, R15 ;  /* 0x000000ffff007224 */ /* 0x000fc600078e000f */
[----:B------:R-:W3:Y:S04]  /*458e0*/  LDL.LU R35, [R1+0x7c] ;  /* 0x00007c0001237983 */ /* 0x000ee80000300800 */
[----:B------:R-:W3:Y:S04]  /*458f0*/  LDL.LU R12, [R1+0x80] ;  /* 0x00008000010c7983 */ /* 0x000ee80000300800 */
[----:B------:R-:W3:Y:S04]  /*45900*/  LDL.LU R13, [R1+0x84] ;  /* 0x00008400010d7983 */ /* 0x000ee80000300800 */
[----:B--2---:R-:W3:Y:S04]  /*45910*/  LDL.LU R14, [R1+0x88] ;  /* 0x00008800010e7983 */ /* 0x004ee80000300800 */
[----:B------:R-:W3:Y:S04]  /*45920*/  LDL.LU R15, [R1+0x8c] ;  /* 0x00008c00010f7983 */ /* 0x000ee80000300800 */
[----:B------:R-:W2:Y:S04]  /*45930*/  LDL.LU R28, [R1+0x60] ;  /* 0x00006000011c7983 */ /* 0x000ea80000300800 */
[----:B------:R-:W2:Y:S01]  /*45940*/  LDL.LU R29, [R1+0x64] ;  /* 0x00006400011d7983 */ /* 0x000ea20000300800 */
[----:B------:R-:W-:-:S03]  /*45950*/  IMAD.MOV.U32 R48, RZ, RZ, R53 ;  /* 0x000000ffff307224 */ /* 0x000fc600078e0035 */
[----:B------:R-:W2:Y:S01]  /*45960*/  LDL.LU R30, [R1+0x68] ;  /* 0x00006800011e7983 */ /* 0x000ea20000300800 */
[----:B------:R-:W-:Y:S02]  /*45970*/  IMAD.MOV.U32 R49, RZ, RZ, R54 ;  /* 0x000000ffff317224 */ /* 0x000fe400078e0036 */
[----:B------:R-:W-:Y:S02]  /*45980*/  IMAD R18, R18, 0x100, R55 ;  /* 0x0000010012127824 */ /* 0x000fe400078e0237 */
[----:B----4-:R-:W-:Y:S02]  /*45990*/  IMAD.MOV.U32 R31, RZ, RZ, R52 ;  /* 0x000000ffff1f7224 */ /* 0x010fe400078e0034 */
[----:B------:R-:W4:Y:S04]  /*459a0*/  LDL.LU R52, [R1+0x30a4] ;  /* 0x0030a40001347983 */ /* 0x000f280000300800 */
[----:B------:R-:W2:Y:S04]  /*459b0*/  LDL.LU R61, [R1+0xc30] ;  /* 0x000c3000013d7983 */ /* 0x000ea80000300800 */
[----:B------:R-:W2:Y:S04]  /*459c0*/  LDL.LU R60, [R1+0xc2c] ;  /* 0x000c2c00013c7983 */ /* 0x000ea80000300800 */
[----:B------:R-:W4:Y:S04]  /*459d0*/  LDL.LU R53, [R1+0x30a0] ;  /* 0x0030a00001357983 */ /* 0x000f280000300800 */
[----:B------:R-:W4:Y:S04]  /*459e0*/  LDL.LU R54, [R1+0x309c] ;  /* 0x00309c0001367983 */ /* 0x000f280000300800 */
[----:B------:R-:W2:Y:S04]  /*459f0*/  LDL.LU R50, [R1+0x18] ;  /* 0x0000180001327983 */ /* 0x000ea80000300800 */
[----:B------:R-:W2:Y:S04]  /*45a00*/  LDL.LU R51, [R1+0x1c] ;  /* 0x00001c0001337983 */ /* 0x000ea80000300800 */
[----:B------:R0:W-:Y:S04]  /*45a10*/  STL [R1+0x2f2c], R0 ;  /* 0x002f2c0001007387 */ /* 0x0001e80000100800 */
[----:B0-----:R-:W2:Y:S04]  /*45a20*/  LDL.LU R0, [R1+0xc00] ;  /* 0x000c000001007983 */ /* 0x001ea80000300800 */
[----:B------:R-:W4:Y:S01]  /*45a30*/  LDL.LU R55, [R1+0x3098] ;  /* 0x0030980001377983 */ /* 0x000f220000300800 */
[----:B------:R-:W-:-:S02]  /*45a40*/  IMAD R56, R57, 0x100, R56 ;  /* 0x0000010039387824 */ /* 0x000fc400078e0238 */
[----:B------:R-:W-:Y:S01]  /*45a50*/  IMAD R57, R59, 0x100, R58 ;  /* 0x000001003b397824 */ /* 0x000fe200078e023a */
[----:B----4-:R-:W-:Y:S01]  /*45a60*/  HMMA.16816.F32 R36, R36, R2, R52 ;  /* 0x000000022424723c */ /* 0x010fe20000001834 */
[----:B--2---:R-:W-:-:S15]  /*45a70*/  IMAD R19, R19, 0x100, R0 ;  /* 0x0000010013137824 */ /* 0x004fde00078e0200 */
[----:B------:R-:W-:-:S03]  /*45a80*/  NOP ;  /* 0x0000000000007918 */ /* 0x000fc60000000000 */
[----:B------:R0:W-:Y:S01]  /*45a90*/  STL.64 [R1+0xe0], R36 ;  /* 0x0000e02401007387 */ /* 0x0001e20000100a00 */
[----:B------:R-:W-:Y:S01]  /*45aa0*/  IMAD.MOV.U32 R0, RZ, RZ, R38 ;  /* 0x000000ffff007224 */ /* 0x000fe200078e0026 */
[----:B------:R-:W-:Y:S02]  /*45ab0*/  F2FP.F16.E4M3.UNPACK_B R38, R56 ;  /* 0x00000038ff26723e */ /* 0x000fe400020006ff */
[----:B------:R1:W-:Y:S04]  /*45ac0*/  STL [R1+0xec], R39 ;  /* 0x0000ec2701007387 */ /* 0x0003e80000100800 */
[----:B------:R-:W2:Y:S01]  /*45ad0*/  LDL.LU R52, [R1+0xc20] ;  /* 0x000c200001347983 */ /* 0x000ea20000300800 */
[----:B0-----:R-:W-:-:S03]  /*45ae0*/  F2FP.F16.E4M3.UNPACK_B R36, R18 ;  /* 0x00000012ff24723e */ /* 0x001fc600020006ff */
[----:B------:R-:W2:Y:S01]  /*45af0*/  LDL.LU R53, [R1+0xc1c] ;  /* 0x000c1c0001357983 */ /* 0x000ea20000300800 */
[----:B------:R-:W-:Y:S02]  /*45b00*/  F2FP.F16.E4M3.UNPACK_B R37, R19 ;  /* 0x00000013ff25723e */ /* 0x000fe400020006ff */
[----:B-1----:R-:W-:Y:S01]  /*45b10*/  F2FP.F16.E4M3.UNPACK_B R39, R57 ;  /* 0x00000039ff27723e */ /* 0x002fe200020006ff */
[----:B------:R-:W4:Y:S04]  /*45b20*/  LDL.LU R54, [R1+0xc28] ;  /* 0x000c280001367983 */ /* 0x000f280000300800 */
[----:B------:R-:W4:Y:S02]  /*45b30*/  LDL.LU R55, [R1+0xc24] ;  /* 0x000c240001377983 */ /* 0x000f240000300800 */
[C---:B---3--:R-:W-:Y:S02]  /*45b40*/  HMMA.16816.F32 R12, R36.reuse, R16, R12 ;  /* 0x00000010240c723c */ /* 0x048fe4000000180c */
[----:B------:R-:W-:Y:S04]  /*45b50*/  STL [R1+0x2f30], R0 ;  /* 0x002f300001007387 */ /* 0x000fe80000100800 */
[----:B------:R-:W3:Y:S04]  /*45b60*/  LDL.LU R18, [R1+0xc14] ;  /* 0x000c140001127983 */ /* 0x000ee80000300800 */
[----:B------:R-:W3:Y:S04]  /*45b70*/  LDL.LU R19, [R1+0xc18] ;  /* 0x000c180001137983 */ /* 0x000ee80000300800 */
[----:B------:R-:W2:Y:S04]  /*45b80*/  LDL.LU R56, [R1] ;  /* 0x0000000001387983 */ /* 0x000ea80000300800 */
[----:B------:R-:W2:Y:S04]  /*45b90*/  LDL.LU R57, [R1+0x4] ;  /* 0x0000040001397983 */ /* 0x000ea80000300800 */
[----:B------:R-:W2:Y:S04]  /*45ba0*/  LDL.LU R58, [R1+0x8] ;  /* 0x00000800013a7983 */ /* 0x000ea80000300800 */
[----:B------:R-:W2:Y:S04]  /*45bb0*/  LDL.LU R59, [R1+0xc] ;  /* 0x00000c00013b7983 */ /* 0x000ea80000300800 */
[----:B------:R-:W-:Y:S04]  /*45bc0*/  STL.64 [R1+0xd0], R12 ;  /* 0x0000d00c01007387 */ /* 0x000fe80000100a00 */
[----:B------:R0:W-:Y:S04]  /*45bd0*/  STL.64 [R1+0xd8], R14 ;  /* 0x0000d80e01007387 */ /* 0x0001e80000100a00 */
[----:B0-----:R-:W2:Y:S04]  /*45be0*/  LDL.LU.64 R14, [R1+0x3090] ;  /* 0x00309000010e7983 */ /* 0x001ea80000300a00 */
[----:B------:R-:W3:Y:S01]  /*45bf0*/  LDL.LU.64 R12, [R1+0x3088] ;  /* 0x00308800010c7983 */ /* 0x000ee20000300a00 */
[C---:B------:R-:W-:Y:S08]  /*45c00*/  HMMA.16816.F32 R24, R36.reuse, R10, R24 ;  /* 0x0000000a2418723c */ /* 0x040ff00000001818 */
[C---:B------:R-:W-:Y:S08]  /*45c10*/  HMMA.16816.F32 R20, R36.reuse, R8, R20 ;  /* 0x000000082414723c */ /* 0x040ff00000001814 */
[C---:B------:R-:W-:Y:S08]  /*45c20*/  HMMA.16816.F32 R40, R36.reuse, R6, R40 ;  /* 0x000000062428723c */ /* 0x040ff00000001828 */
[C---:B------:R-:W-:Y:S08]  /*45c30*/  HMMA.16816.F32 R44, R36.reuse, R4, R44 ;  /* 0x00000004242c723c */ /* 0x040ff0000000182c */
[C---:B--2---:R-:W-:Y:S08]  /*45c40*/  HMMA.16816.F32 R32, R36.reuse, R14, R32 ;  /* 0x0000000e2420723c */ /* 0x044ff00000001820 */
[----:B---3--:R-:W-:Y:S11]  /*45c50*/  HMMA.16816.F32 R28, R36, R12, R28 ;  /* 0x0000000c241c723c */ /* 0x008ff6000000181c */
[----:B------:R-:W-:Y:S01]  /*45c60*/  STL [R1+0xc0], R32 ;  /* 0x0000c02001007387 */ /* 0x000fe20000100800 */
[----:B------:R-:W-:-:S03]  /*45c70*/  IMAD.MOV.U32 R0, RZ, RZ, R33 ;  /* 0x000000ffff007224 */ /* 0x000fc600078e0021 */
[----:B------:R0:W-:Y:S04]  /*45c80*/  STL.64 [R1+0xc8], R34 ;  /* 0x0000c82201007387 */ /* 0x0001e80000100a00 */
[----:B0-----:R-:W2:Y:S04]  /*45c90*/  LDL.LU.64 R34, [R1+0x3080] ;  /* 0x0030800001227983 */ /* 0x001ea80000300a00 */
[----:B------:R-:W3:Y:S04]  /*45ca0*/  LDL.LU.64 R32, [R1+0x3078] ;  /* 0x0030780001207983 */ /* 0x000ee80000300a00 */
[----:B------:R-:W-:Y:S04]  /*45cb0*/  STL.64 [R1+0xb0], R28 ;  /* 0x0000b01c01007387 */ /* 0x000fe80000100a00 */
[----:B------:R0:W-:Y:S04]  /*45cc0*/  STL.64 [R1+0xb8], R30 ;  /* 0x0000b81e01007387 */ /* 0x0001e80000100a00 */
[----:B0-----:R-:W2:Y:S04]  /*45cd0*/  LDL.LU.64 R30, [R1+0x3070] ;  /* 0x00307000011e7983 */ /* 0x001ea80000300a00 */
[----:B------:R-:W2:Y:S04]  /*45ce0*/  LDL.LU.64 R28, [R1+0x3068] ;  /* 0x00306800011c7983 */ /* 0x000ea80000300a00 */
[----:B------:R-:W-:Y:S04]  /*45cf0*/  STL.64 [R1+0xa0], R24 ;  /* 0x0000a01801007387 */ /* 0x000fe80000100a00 */
[----:B------:R0:W-:Y:S01]  /*45d00*/  STL.64 [R1+0xa8], R26 ;  /* 0x0000a81a01007387 */ /* 0x0001e20000100a00 */
[----:B------:R-:W-:-:S03]  /*45d10*/  IMAD R18, R18, 0x100, R19 ;  /* 0x0000010012127824 */ /* 0x000fc600078e0213 */
[----:B0-----:R-:W2:Y:S04]  /*45d20*/  LDL.LU.64 R26, [R1+0x3060] ;  /* 0x00306000011a7983 */ /* 0x001ea80000300a00 */
[----:B------:R-:W2:Y:S04]  /*45d30*/  LDL.LU.64 R24, [R1+0x3058] ;  /* 0x0030580001187983 */ /* 0x000ea80000300a00 */
[----:B------:R-:W-:Y:S04]  /*45d40*/  STL.64 [R1+0x90], R20 ;  /* 0x0000901401007387 */ /* 0x000fe80000100a00 */
[----:B------:R0:W-:Y:S01]  /*45d50*/  STL.64 [R1+0x98], R22 ;  /* 0x0000981601007387 */ /* 0x0001e20000100a00 */
[----:B------:R-:W-:-:S02]  /*45d60*/  IMAD R19, R53, 0x100, R52 ;  /* 0x0000010035137824 */ /* 0x000fc400078e0234 */
[----:B----4-:R-:W-:Y:S01]  /*45d70*/  IMAD R52, R55, 0x100, R54 ;  /* 0x0000010037347824 */ /* 0x010fe200078e0236 */
[----:B0-----:R-:W4:Y:S04]  /*45d80*/  LDL.LU.64 R22, [R1+0x3050] ;  /* 0x0030500001167983 */ /* 0x001f280000300a00 */
[----:B------:R-:W2:Y:S04]  /*45d90*/  LDL.LU.64 R20, [R1+0x3048] ;  /* 0x0030480001147983 */ /* 0x000ea80000300a00 */
[----:B------:R-:W-:Y:S04]  /*45da0*/  STL.64 [R1+0x80], R40 ;  /* 0x0000802801007387 */ /* 0x000fe80000100a00 */
[----:B------:R0:W-:Y:S01]  /*45db0*/  STL.64 [R1+0x88], R42 ;  /* 0x0000882a01007387 */ /* 0x0001e20000100a00 */
[----:B------:R-:W-:Y:S01]  /*45dc0*/  IMAD R53, R60, 0x100, R61 ;  /* 0x000001003c357824 */ /* 0x000fe200078e023d */
[----:B------:R-:W-:Y:S02]  /*45dd0*/  HMMA.16816.F32 R36, R36, R2, R48 ;  /* 0x000000022424723c */ /* 0x000fe40000001830 */
        /* <DEDUP_REMOVED lines=9> */
[----:B------:R-:W2:Y:S04]  /*45e70*/  LDL.LU.64 R50, [R1+0x3020] ;  /* 0x0030200001327983 */ /* 0x000ea80000300a00 */
[----:B------:R-:W2:Y:S04]  /*45e80*/  LDL.LU.64 R48, [R1+0x3018] ;  /* 0x0030180001307983 */ /* 0x000ea80000300a00 */
[----:B------:R0:W-:Y:S04]  /*45e90*/  STL.64 [R1+0x50], R36 ;  /* 0x0000502401007387 */ /* 0x0001e80000100a00 */
[----:B------:R1:W-:Y:S01]  /*45ea0*/  STL.64 [R1+0x58], R38 ;  /* 0x0000582601007387 */ /* 0x0003e20000100a00 */
[----:B0-----:R-:W-:-:S02]  /*45eb0*/  F2FP.F16.E4M3.UNPACK_B R36, R18 ;  /* 0x00000012ff24723e */ /* 0x001fc400020006ff */
[----:B------:R-:W-:Y:S02]  /*45ec0*/  F2FP.F16.E4M3.UNPACK_B R37, R19 ;  /* 0x00000013ff25723e */ /* 0x000fe400020006ff */
[----:B-1----:R-:W-:Y:S02]  /*45ed0*/  F2FP.F16.E4M3.UNPACK_B R38, R52 ;  /* 0x00000034ff26723e */ /* 0x002fe400020006ff */
[----:B------:R-:W-:Y:S01]  /*45ee0*/  F2FP.F16.E4M3.UNPACK_B R39, R53 ;  /* 0x00000035ff27723e */ /* 0x000fe200020006ff */
[----:B------:R-:W3:Y:S04]  /*45ef0*/  LDL.LU R52, [R1+0xc48] ;  /* 0x000c480001347983 */ /* 0x000ee80000300800 */
[----:B------:R-:W3:Y:S02]  /*45f00*/  LDL.LU R53, [R1+0xc3c] ;  /* 0x000c3c0001357983 */ /* 0x000ee40000300800 */
[----:B------:R-:W-:Y:S02]  /*45f10*/  HMMA.16816.F32 R56, R36, R16, R56 ;  /* 0x000000102438723c */ /* 0x000fe40000001838 */
[----:B------:R-:W3:Y:S04]  /*45f20*/  LDL.LU R16, [R1+0xc34] ;  /* 0x000c340001107983 */ /* 0x000ee80000300800 */
[----:B------:R-:W3:-:S13]  /*45f30*/  LDL.LU R17, [R1+0xc40] ;  /* 0x000c400001117983 */ /* 0x000eda0000300800 */
[----:B------:R-:W-:Y:S04]  /*45f40*/  STL.64 [R1+0x40], R56 ;  /* 0x0000403801007387 */ /* 0x000fe80000100a00 */
[----:B------:R2:W-:Y:S02]  /*45f50*/  STL.64 [R1+0x48], R58 ;  /* 0x0000483a01007387 */ /* 0x0005e40000100a00 */
[C---:B--2---:R-:W-:Y:S02]  /*45f60*/  HMMA.16816.F32 R56, R36.reuse, R14, R48 ;  /* 0x0000000e2438723c */ /* 0x044fe40000001830 */
[----:B------:R-:W2:Y:S06]  /*45f70*/  LDL.LU R15, [R1+0xc38] ;  /* 0x000c3800010f7983 */ /* 0x000eac0000300800 */
[----:B------:R-:W-:Y:S01]  /*45f80*/  HMMA.16816.F32 R48, R36, R12, R44 ;  /* 0x0000000c2430723c */ /* 0x000fe2000000182c */
[----:B----4-:R-:W-:-:S02]  /*45f90*/  IMAD.MOV.U32 R44, RZ, RZ, R22 ;  /* 0x000000ffff2c7224 */ /* 0x010fc400078e0016 */
[----:B------:R-:W-:Y:S02]  /*45fa0*/  IMAD.MOV.U32 R45, RZ, RZ, R23 ;  /* 0x000000ffff2d7224 */ /* 0x000fe400078e0017 */
[----:B------:R-:W-:-:S06]  /*45fb0*/  IMAD.MOV.U32 R46, RZ, RZ, R27 ;  /* 0x000000ffff2e7224 */ /* 0x000fcc00078e001b */
[----:B------:R-:W-:Y:S04]  /*45fc0*/  STL.64 [R1+0x30], R56 ;  /* 0x0000303801007387 */ /* 0x000fe80000100a00 */
[----:B------:R0:W-:Y:S04]  /*45fd0*/  STL.64 [R1+0x38], R58 ;  /* 0x0000383a01007387 */ /* 0x0001e80000100a00 */
[----:B------:R-:W4:Y:S04]  /*45fe0*/  LDL.LU R22, [R1+0x3014] ;  /* 0x0030140001167983 */ /* 0x000f280000300800 */
[----:B------:R-:W-:Y:S04]  /*45ff0*/  STL.64 [R1+0x10], R48 ;  /* 0x0000103001007387 */ /* 0x000fe80000100a00 */
[----:B------:R4:W-:Y:S01]  /*46000*/  STL.64 [R1+0x18], R50 ;  /* 0x0000183201007387 */ /* 0x0009e20000100a00 */
[----:B------:R-:W-:-:S03]  /*46010*/  IMAD.MOV.U32 R47, RZ, RZ, R31 ;  /* 0x000000ffff2f7224 */ /* 0x000fc600078e001f */
[----:B------:R-:W4:Y:S04]  /*46020*/  LDL.LU R23, [R1+0x3010] ;  /* 0x0030100001177983 */ /* 0x000f280000300800 */
[----:B------:R-:W2:Y:S04]  /*46030*/  LDL.LU R27, [R1+0x300c] ;  /* 0x00300c00011b7983 */ /* 0x000ea80000300800 */
[----:B------:R-:W2:Y:S01]  /*46040*/  LDL.LU R31, [R1+0x3008] ;  /* 0x00300800011f7983 */ /* 0x000ea20000300800 */
[C---:B0-----:R-:W-:Y:S03]  /*46050*/  HMMA.16816.F32 R56, R36.reuse, R10, R40 ;  /* 0x0000000a2438723c */ /* 0x041fe60000001828 */
[----:B------:R-:W3:Y:S04]  /*46060*/  LDL R19, [R1+0x670] ;  /* 0x0006700001137983 */ /* 0x000ee80000100800 */
[----:B------:R-:W3:Y:S04]  /*46070*/  LDL R18, [R1+0x674] ;  /* 0x0006740001127983 */ /* 0x000ee80000100800 */
[----:B------:R-:W3:Y:S08]  /*46080*/  LDL R61, [R1+0x680] ;  /* 0x00068000013d7983 */ /* 0x000ef00000100800 */
[----:B------:R-:W-:Y:S04]  /*46090*/  STL.64 [R1+0x2e38], R58 ;  /* 0x002e383a01007387 */ /* 0x000fe80000100a00 */
[----:B------:R-:W-:Y:S01]  /*460a0*/  STL.64 [R1+0x2e30], R56 ;  /* 0x002e303801007387 */ /* 0x000fe20000100a00 */
[C---:B----4-:R-:W-:Y:S08]  /*460b0*/  HMMA.16816.F32 R48, R36.reuse, R8, R20 ;  /* 0x000000082430723c */ /* 0x050ff00000001814 */
[C---:B--2---:R-:W-:Y:S08]  /*460c0*/  HMMA.16816.F32 R24, R36.reuse, R6, R24 ;  /* 0x000000062418723c */ /* 0x044ff00000001818 */
[----:B------:R-:W-:Y:S03]  /*460d0*/  HMMA.16816.F32 R28, R36, R4, R28 ;  /* 0x00000004241c723c */ /* 0x000fe6000000181c */
[----:B------:R0:W-:Y:S04]  /*460e0*/  STL.64 [R1+0x2e48], R50 ;  /* 0x002e483201007387 */ /* 0x0001e80000100a00 */
[----:B------:R3:W-:Y:S04]  /*460f0*/  STL.64 [R1+0x2e40], R48 ;  /* 0x002e403001007387 */ /* 0x0007e80000100a00 */
[----:B------:R-:W-:Y:S04]  /*46100*/  STL.64 [R1+0x2e58], R26 ;  /* 0x002e581a01007387 */ /* 0x000fe80000100a00 */
[----:B------:R-:W-:Y:S01]  /*46110*/  STL.64 [R1+0x2e50], R24 ;  /* 0x002e501801007387 */ /* 0x000fe20000100a00 */
[----:B0-----:R-:W-:-:S03]  /*46120*/  IMAD.MOV.U32 R50, RZ, RZ, R34 ;  /* 0x000000ffff327224 */ /* 0x001fc600078e0022 */
[----:B------:R-:W-:Y:S01]  /*46130*/  STL.64 [R1+0x2e68], R30 ;  /* 0x002e681e01007387 */ /* 0x000fe20000100a00 */
[----:B---3--:R-:W-:Y:S02]  /*46140*/  IMAD.MOV.U32 R48, RZ, RZ, R32 ;  /* 0x000000ffff307224 */ /* 0x008fe400078e0020 */
[----:B------:R-:W-:Y:S01]  /*46150*/  IMAD.MOV.U32 R49, RZ, RZ, R33 ;  /* 0x000000ffff317224 */ /* 0x000fe200078e0021 */
[----:B------:R-:W-:Y:S01]  /*46160*/  STL.64 [R1+0x2e60], R28 ;  /* 0x002e601c01007387 */ /* 0x000fe20000100a00 */
[----:B------:R-:W-:-:S03]  /*46170*/  IMAD.MOV.U32 R51, RZ, RZ, R35 ;  /* 0x000000ffff337224 */ /* 0x000fc600078e0023 */
[----:B------:R-:W2:Y:S04]  /*46180*/  LDL.LU R32, [R1+0x3004] ;  /* 0x0030040001207983 */ /* 0x000ea80000300800 */
[----:B------:R-:W2:Y:S04]  /*46190*/  LDL.LU R33, [R1+0x3000] ;  /* 0x0030000001217983 */ /* 0x000ea80000300800 */
[----:B------:R-:W2:Y:S04]  /*461a0*/  LDL.LU R34, [R1+0x2ffc] ;  /* 0x002ffc0001227983 */ /* 0x000ea80000300800 */
[----:B------:R-:W2:Y:S01]  /*461b0*/  LDL.LU R35, [R1+0x2ff8] ;  /* 0x002ff80001237983 */ /* 0x000ea20000300800 */
[----:B------:R-:W-:-:S02]  /*461c0*/  IMAD R23, R60, 0x100, R55 ;  /* 0x000001003c177824 */ /* 0x000fc400078e0237 */
[----:B------:R-:W-:Y:S01]  /*461d0*/  IMAD R22, R54, 0x100, R52 ;  /* 0x0000010036167824 */ /* 0x000fe200078e0234 */
[----:B------:R-:W3:Y:S01]  /*461e0*/  LDL R60, [R1+0x684] ;  /* 0x00068400013c7983 */ /* 0x000ee20000100800 */
[----:B------:R-:W-:-:S03]  /*461f0*/  IMAD R21, R53, 0x100, R17 ;  /* 0x0000010035157824 */ /* 0x000fc600078e0211 */
[----:B------:R-:W4:Y:S04]  /*46200*/  LDL.LU R52, [R1+0x140] ;  /* 0x0001400001347983 */ /* 0x000f280000300800 */
[----:B------:R-:W4:Y:S04]  /*46210*/  LDL.LU R53, [R1+0x144] ;  /* 0x0001440001357983 */ /* 0x000f280000300800 */
[----:B------:R-:W4:Y:S04]  /*46220*/  LDL.LU R54, [R1+0x148] ;  /* 0x0001480001367983 */ /* 0x000f280000300800 */
[----:B------:R-:W4:Y:S04]  /*46230*/  LDL.LU R55, [R1+0x14c] ;  /* 0x00014c0001377983 */ /* 0x000f280000300800 */
[----:B------:R-:W3:Y:S04]  /*46240*/  LDL R12, [R1+0x690] ;  /* 0x00069000010c7983 */ /* 0x000ee80000100800 */
[----:B------:R-:W3:Y:S01]  /*46250*/  LDL R13, [R1+0x694] ;  /* 0x00069400010d7983 */ /* 0x000ee20000100800 */
[----:B------:R-:W-:-:S03]  /*46260*/  IMAD R20, R16, 0x100, R15 ;  /* 0x0000010010147824 */ /* 0x000fc600078e020f */
[----:B------:R-:W3:Y:S01]  /*46270*/  LDL R11, [R1+0x6a0] ;  /* 0x0006a000010b7983 */ /* 0x000ee20000100800 */
[----:B------:R-:W-:Y:S02]  /*46280*/  F2FP.F16.E4M3.UNPACK_B R21, R21 ;  /* 0x00000015ff15723e */ /* 0x000fe400020006ff */
[----:B------:R-:W-:Y:S02]  /*46290*/  F2FP.F16.E4M3.UNPACK_B R20, R20 ;  /* 0x00000014ff14723e */ /* 0x000fe400020006ff */
[----:B------:R-:W-:Y:S02]  /*462a0*/  F2FP.F16.E4M3.UNPACK_B R22, R22 ;  /* 0x00000016ff16723e */ /* 0x000fe400020006ff */
[----:B------:R-:W-:Y:S02]  /*462b0*/  F2FP.F16.E4M3.UNPACK_B R23, R23 ;  /* 0x00000017ff17723e */ /* 0x000fe400020006ff */
[----:B------:R-:W-:Y:S02]  /*462c0*/  F2FP.F16.E4M3.UNPACK_B R16, R19 ;  /* 0x00000013ff10723e */ /* 0x000fe400020006ff */
[----:B------:R-:W-:-:S07]  /*462d0*/  F2FP.F16.E4M3.UNPACK_B R17, R18 ;  /* 0x00000012ff11723e */ /* 0x000fce00020006ff */
[----:B------:R-:W-:Y:S01]  /*462e0*/  HMMA.16816.F32 R40, R20, R16, R44 ;  /* 0x000000101428723c */ /* 0x000fe2000000182c */
[----:B------:R-:W-:-:S07]  /*462f0*/  F2FP.F16.E4M3.UNPACK_B R14, R61 ;  /* 0x0000003dff0e723e */ /* 0x000fce00020006ff */
        /* <DEDUP_REMOVED lines=10> */
[----:B------:R-:W2:Y:S04]  /*463a0*/  LDL R19, [R1+0x6a4] ;  /* 0x0006a40001137983 */ /* 0x000ea80000100800 */
[----:B------:R-:W2:Y:S04]  /*463b0*/  LDL R18, [R1+0x6b0] ;  /* 0x0006b00001127983 */ /* 0x000ea80000100800 */
[----:B------:R-:W-:Y:S04]  /*463c0*/  STL [R1+0x2e0c], R40 ;  /* 0x002e0c2801007387 */ /* 0x000fe80000100800 */
[----:B------:R-:W-:Y:S04]  /*463d0*/  STL [R1+0x2e08], R41 ;  /* 0x002e082901007387 */ /* 0x000fe80000100800 */
[----:B------:R-:W-:Y:S04]  /*463e0*/  STL [R1+0x2e04], R42 ;  /* 0x002e042a01007387 */ /* 0x000fe80000100800 */
[----:B------:R-:W-:Y:S04]  /*463f0*/  STL [R1+0x2e00], R43 ;  /* 0x002e002b01007387 */ /* 0x000fe80000100800 */
[----:B------:R-:W2:Y:S01]  /*46400*/  LDL R61, [R1+0x6b4] ;  /* 0x0006b400013d7983 */ /* 0x000ea20000100800 */
[----:B---3--:R-:W-:-:S02]  /*46410*/  F2FP.F16.E4M3.UNPACK_B R15, R60 ;  /* 0x0000003cff0f723e */ /* 0x008fc400020006ff */
[----:B------:R-:W-:Y:S01]  /*46420*/  F2FP.F16.E4M3.UNPACK_B R12, R12 ;  /* 0x0000000cff0c723e */ /* 0x000fe200020006ff */
[----:B------:R-:W3:Y:S01]  /*46430*/  LDL R60, [R1+0x6c0] ;  /* 0x0006c000013c7983 */ /* 0x000ee20000100800 */
[----:B------:R-:W-:-:S03]  /*46440*/  F2FP.F16.E4M3.UNPACK_B R13, R13 ;  /* 0x0000000dff0d723e */ /* 0x000fc600020006ff */
[----:B----4-:R-:W-:Y:S01]  /*46450*/  HMMA.16816.F32 R52, R20, R14, R52 ;  /* 0x0000000e1434723c */ /* 0x010fe20000001834 */
[----:B------:R-:W4:Y:S01]  /*46460*/  LDL.LU R44, [R1+0x1e0] ;  /* 0x0001e000012c7983 */ /* 0x000f220000300800 */
[----:B------:R-:W-:-:S03]  /*46470*/  F2FP.F16.E4M3.UNPACK_B R10, R11 ;  /* 0x0000000bff0a723e */ /* 0x000fc600020006ff */
[----:B------:R-:W4:Y:S03]  /*46480*/  LDL.LU R45, [R1+0x1e4] ;  /* 0x0001e400012d7983 */ /* 0x000f260000300800 */
[----:B------:R-:W-:Y:S01]  /*46490*/  HMMA.16816.F32 R4, R20, R12, R48 ;  /* 0x0000000c1404723c */ /* 0x000fe20000001830 */
[----:B------:R-:W4:Y:S04]  /*464a0*/  LDL.LU R46, [R1+0x1e8] ;  /* 0x0001e800012e7983 */ /* 0x000f280000300800 */
[----:B------:R-:W4:Y:S06]  /*464b0*/  LDL.LU R47, [R1+0x1ec] ;  /* 0x0001ec00012f7983 */ /* 0x000f2c0000300800 */
[----:B------:R0:W-:Y:S04]  /*464c0*/  STL [R1+0x2e2c], R52 ;  /* 0x002e2c3401007387 */ /* 0x0001e80000100800 */
[----:B------:R1:W-:Y:S04]  /*464d0*/  STL [R1+0x2e28], R53 ;  /* 0x002e283501007387 */ /* 0x0003e80000100800 */
[----:B------:R1:W-:Y:S01]  /*464e0*/  STL [R1+0x2e24], R54 ;  /* 0x002e243601007387 */ /* 0x0003e20000100800 */
[----:B0-----:R-:W-:-:S03]  /*464f0*/  IMAD.MOV.U32 R52, RZ, RZ, R4 ;  /* 0x000000ffff347224 */ /* 0x001fc600078e0004 */
[----:B------:R0:W-:Y:S01]  /*46500*/  STL [R1+0x2e20], R55 ;  /* 0x002e203701007387 */ /* 0x0001e20000100800 */
[----:B-1----:R-:W-:Y:S02]  /*46510*/  IMAD.MOV.U32 R53, RZ, RZ, R5 ;  /* 0x000000ffff357224 */ /* 0x002fe400078e0005 */
[----:B------:R-:W-:Y:S02]  /*46520*/  IMAD.MOV.U32 R54, RZ, RZ, R6 ;  /* 0x000000ffff367224 */ /* 0x000fe400078e0006 */
[----:B0-----:R-:W-:Y:S01]  /*46530*/  IMAD.MOV.U32 R55, RZ, RZ, R7 ;  /* 0x000000ffff377224 */ /* 0x001fe200078e0007 */
[----:B------:R-:W-:Y:S04]  /*46540*/  STL.64 [R1+0x2fd0], R14 ;  /* 0x002fd00e01007387 */ /* 0x000fe80000100a00 */
[----:B------:R4:W-:Y:S04]  /*46550*/  STL.64 [R1+0x2fc8], R12 ;  /* 0x002fc80c01007387 */ /* 0x0009e80000100a00 */
[----:B------:R-:W-:Y:S04]  /*46560*/  STL [R1+0x2f10], R55 ;  /* 0x002f103701007387 */ /* 0x000fe80000100800 */
[----:B------:R-:W-:Y:S04]  /*46570*/  STL [R1+0x2e78], R54 ;  /* 0x002e783601007387 */ /* 0x000fe80000100800 */
[----:B------:R-:W-:Y:S04]  /*46580*/  STL [R1+0x2e74], R53 ;  /* 0x002e743501007387 */ /* 0x000fe80000100800 */
[----:B------:R-:W-:Y:S01]  /*46590*/  STL [R1+0x2e70], R52 ;  /* 0x002e703401007387 */ /* 0x000fe20000100800 */
[----:B--2---:R-:W-:-:S07]  /*465a0*/  F2FP.F16.E4M3.UNPACK_B R11, R19 ;  /* 0x00000013ff0b723e */ /* 0x004fce00020006ff */
[----:B------:R-:W-:Y:S01]  /*465b0*/  HMMA.16816.F32 R4, R20, R10, R56 ;  /* 0x0000000a1404723c */ /* 0x000fe20000001838 */
[----:B------:R-:W-:-:S15]  /*465c0*/  F2FP.F16.E4M3.UNPACK_B R8, R18 ;  /* 0x00000012ff08723e */ /* 0x000fde00020006ff */
[----:B------:R-:W-:-:S03]  /*465d0*/  NOP ;  /* 0x0000000000007918 */ /* 0x000fc60000000000 */
[----:B------:R-:W-:Y:S02]  /*465e0*/  IMAD.MOV.U32 R34, RZ, RZ, R6 ;  /* 0x000000ffff227224 */ /* 0x000fe400078e0006 */
[----:B------:R-:W-:Y:S02]  /*465f0*/  IMAD.MOV.U32 R35, RZ, RZ, R7 ;  /* 0x000000ffff237224 */ /* 0x000fe400078e0007 */
[----:B------:R-:W-:Y:S02]  /*46600*/  IMAD.MOV.U32 R32, RZ, RZ, R4 ;  /* 0x000000ffff207224 */ /* 0x000fe400078e0004 */
[----:B------:R-:W-:Y:S01]  /*46610*/  IMAD.MOV.U32 R33, RZ, RZ, R5 ;  /* 0x000000ffff217224 */ /* 0x000fe200078e0005 */
[----:B------:R-:W-:Y:S01]  /*46620*/  F2FP.F16.E4M3.UNPACK_B R9, R61 ;  /* 0x0000003dff09723e */ /* 0x000fe200020006ff */
[----:B------:R-:W-:Y:S04]  /*46630*/  STL.64 [R1+0x2e88], R34 ;  /* 0x002e882201007387 */ /* 0x000fe80000100a00 */
[----:B------:R-:W-:Y:S04]  /*46640*/  STL.64 [R1+0x2e80], R32 ;  /* 0x002e802001007387 */ /* 0x000fe80000100a00 */
[----:B------:R-:W-:Y:S04]  /*46650*/  STL.64 [R1+0x2fe0], R10 ;  /* 0x002fe00a01007387 */ /* 0x000fe80000100a00 */
[----:B------:R0:W-:Y:S04]  /*46660*/  STL.64 [R1+0x2fd8], R8 ;  /* 0x002fd80801007387 */ /* 0x0001e80000100a00 */
[----:B------:R-:W2:Y:S04]  /*46670*/  LDL.LU R48, [R1+0x420] ;  /* 0x0004200001307983 */ /* 0x000ea80000300800 */
[----:B------:R-:W2:Y:S04]  /*46680*/  LDL.LU R49, [R1+0x424] ;  /* 0x0004240001317983 */ /* 0x000ea80000300800 */
[----:B------:R-:W2:Y:S04]  /*46690*/  LDL.LU R50, [R1+0x428] ;  /* 0x0004280001327983 */ /* 0x000ea80000300800 */
[----:B------:R-:W2:Y:S01]  /*466a0*/  LDL.LU R51, [R1+0x42c] ;  /* 0x00042c0001337983 */ /* 0x000ea20000300800 */
[----:B----4-:R-:W-:-:S15]  /*466b0*/  HMMA.16816.F32 R12, R20, R8, R44 ;  /* 0x00000008140c723c */ /* 0x010fde000000182c */
[----:B------:R-:W-:-:S04]  /*466c0*/  NOP ;  /* 0x0000000000007918 */ /* 0x000fc80000000000 */
[----:B------:R-:W-:Y:S02]  /*466d0*/  IMAD.MOV.U32 R40, RZ, RZ, R12 ;  /* 0x000000ffff287224 */ /* 0x000fe400078e000c */
[----:B------:R-:W-:Y:S02]  /*466e0*/  IMAD.MOV.U32 R41, RZ, RZ, R13 ;  /* 0x000000ffff297224 */ /* 0x000fe400078e000d */
[----:B------:R-:W-:Y:S02]  /*466f0*/  IMAD.MOV.U32 R42, RZ, RZ, R14 ;  /* 0x000000ffff2a7224 */ /* 0x000fe400078e000e */
[----:B------:R-:W-:Y:S01]  /*46700*/  IMAD.MOV.U32 R43, RZ, RZ, R15 ;  /* 0x000000ffff2b7224 */ /* 0x000fe200078e000f */
[----:B--2---:R-:W-:Y:S04]  /*46710*/  STL.64 [R1+0x2ff0], R50 ;  /* 0x002ff03201007387 */ /* 0x004fe80000100a00 */
[----:B------:R1:W-:Y:S04]  /*46720*/  STL.64 [R1+0x2fe8], R48 ;  /* 0x002fe83001007387 */ /* 0x0003e80000100a00 */
[----:B------:R-:W2:Y:S04]  /*46730*/  LDL.LU R24, [R1+0x430] ;  /* 0x0004300001187983 */ /* 0x000ea80000300800 */
        /* <DEDUP_REMOVED lines=13> */
[----:B------:R-:W2:Y:S04]  /*46810*/  LDL.LU R10, [R1+0x4b8] ;  /* 0x0004b800010a7983 */ /* 0x000ea80000300800 */
[----:B------:R-:W2:Y:S04]  /*46820*/  LDL.LU R11, [R1+0x4bc] ;  /* 0x0004bc00010b7983 */ /* 0x000ea80000300800 */
[----:B-1----:R-:W2:Y:S04]  /*46830*/  LDL.LU R48, [R1+0x260] ;  /* 0x0002600001307983 */ /* 0x002ea80000300800 */
[----:B------:R-:W2:Y:S04]  /*46840*/  LDL.LU R49, [R1+0x264] ;  /* 0x0002640001317983 */ /* 0x000ea80000300800 */
[----:B------:R-:W2:Y:S04]  /*46850*/  LDL.LU R50, [R1+0x268] ;  /* 0x0002680001327983 */ /* 0x000ea80000300800 */
[----:B------:R-:W2:Y:S04]  /*46860*/  LDL.LU R51, [R1+0x26c] ;  /* 0x00026c0001337983 */ /* 0x000ea80000300800 */
[----:B------:R-:W2:Y:S04]  /*46870*/  LDL R7, [R1+0x6c4] ;  /* 0x0006c40001077983 */ /* 0x000ea80000100800 */
[----:B------:R-:W4:Y:S04]  /*46880*/  LDL R4, [R1+0x6d0] ;  /* 0x0006d00001047983 */ /* 0x000f280000100800 */
        /* <DEDUP_REMOVED lines=11> */
[----:B---3--:R-:W-:-:S03]  /*46940*/  F2FP.F16.E4M3.UNPACK_B R6, R60 ;  /* 0x0000003cff06723e */ /* 0x008fc600020006ff */
        /* <DEDUP_REMOVED lines=16> */
[----:B------:R-:W-:Y:S04]  /*46a50*/  STL.64 [R1+0x2e98], R42 ;  /* 0x002e982a01007387 */ /* 0x000fe80000100a00 */
[----:B------:R0:W-:Y:S04]  /*46a60*/  STL.64 [R1+0x2e90], R40 ;  /* 0x002e902801007387 */ /* 0x0001e80000100a00 */
[----:B0-----:R-:W3:Y:S04]  /*46a70*/  LDL.LU R40, [R1+0x480] ;  /* 0x0004800001287983 */ /* 0x001ee80000300800 */
[----:B------:R-:W3:Y:S04]  /*46a80*/  LDL.LU R41, [R1+0x484] ;  /* 0x0004840001297983 */ /* 0x000ee80000300800 */
[----:B------:R-:W3:Y:S04]  /*46a90*/  LDL.LU R42, [R1+0x488] ;  /* 0x00048800012a7983 */ /* 0x000ee80000300800 */
[----:B------:R-:W3:Y:S01]  /*46aa0*/  LDL.LU R43, [R1+0x48c] ;  /* 0x00048c00012b7983 */ /* 0x000ee20000300800 */
[----:B--2---:R-:W-:-:S02]  /*46ab0*/  F2FP.F16.E4M3.UNPACK_B R7, R7 ;  /* 0x00000007ff07723e */ /* 0x004fc400020006ff */
[----:B----4-:R-:W-:Y:S02]  /*46ac0*/  F2FP.F16.E4M3.UNPACK_B R4, R4 ;  /* 0x00000004ff04723e */ /* 0x010fe400020006ff */
[----:B------:R-:W-:-:S03]  /*46ad0*/  F2FP.F16.E4M3.UNPACK_B R5, R5 ;  /* 0x00000005ff05723e */ /* 0x000fc600020006ff */
[----:B------:R-:W-:Y:S01]  /*46ae0*/  HMMA.16816.F32 R48, R20, R6, R48 ;  /* 0x000000061430723c */ /* 0x000fe20000001830 */
[----:B------:R-:W-:Y:S02]  /*46af0*/  F2FP.F16.E4M3.UNPACK_B R2, R2 ;  /* 0x00000002ff02723e */ /* 0x000fe400020006ff */
[----:B------:R-:W-:-:S05]  /*46b00*/  F2FP.F16.E4M3.UNPACK_B R3, R3 ;  /* 0x00000003ff03723e */ /* 0x000fca00020006ff */
[C---:B------:R-:W-:Y:S08]  /*46b10*/  HMMA.16816.F32 R8, R20.reuse, R4, R8 ;  /* 0x000000041408723c */ /* 0x040ff00000001808 */
[----:B------:R-:W-:Y:S03]  /*46b20*/  HMMA.16816.F32 R20, R20, R2, R12 ;  /* 0x000000021414723c */ /* 0x000fe6000000180c */
[----:B------:R-:W-:Y:S04]  /*46b30*/  STL.64 [R1+0x130], R48 ;  /* 0x0001303001007387 */ /* 0x000fe80000100a00 */
[----:B------:R0:W-:Y:S01]  /*46b40*/  STL.64 [R1+0x138], R50 ;  /* 0x0001383201007387 */ /* 0x0001e20000100a00 */
[----:B------:R-:W-:-:S02]  /*46b50*/  IMAD R18, R18, 0x100, R36 ;  /* 0x0000010012127824 */ /* 0x000fc400078e0224 */
[----:B------:R-:W-:Y:S01]  /*46b60*/  IMAD R19, R19, 0x100, R37 ;  /* 0x0000010013137824 */ /* 0x000fe200078e0225 */
[----:B0-----:R-:W2:Y:S04]  /*46b70*/  LDL.LU.64 R50, [R1+0x2ff0] ;  /* 0x002ff00001327983 */ /* 0x001ea80000300a00 */
[----:B------:R-:W2:Y:S01]  /*46b80*/  LDL.LU.64 R48, [R1+0x2fe8] ;  /* 0x002fe80001307983 */ /* 0x000ea20000300a00 */
[----:B------:R-:W-:-:S03]  /*46b90*/  IMAD R36, R39, 0x100, R38 ;  /* 0x0000010027247824 */ /* 0x000fc600078e0226 */
[----:B------:R-:W-:Y:S01]  /*46ba0*/  STL.64 [R1+0x4b0], R8 ;  /* 0x0004b00801007387 */ /* 0x000fe20000100a00 */
[----:B------:R-:W-:-:S03]  /*46bb0*/  IMAD R37, R57, 0x100, R56 ;  /* 0x0000010039257824 */ /* 0x000fc600078e0238 */
[----:B------:R0:W-:Y:S04]  /*46bc0*/  STL.64 [R1+0x4b8], R10 ;  /* 0x0004b80a01007387 */ /* 0x0001e80000100a00 */
[----:B0-----:R-:W4:Y:S04]  /*46bd0*/  LDL.LU.64 R10, [R1+0x2fe0] ;  /* 0x002fe000010a7983 */ /* 0x001f280000300a00 */
[----:B------:R-:W2:Y:S04]  /*46be0*/  LDL.LU.64 R8, [R1+0x2fd8] ;  /* 0x002fd80001087983 */ /* 0x000ea80000300a00 */
[----:B------:R-:W3:Y:S04]  /*46bf0*/  LDL.LU.64 R14, [R1+0x2fd0] ;  /* 0x002fd000010e7983 */ /* 0x000ee80000300a00 */
[----:B------:R-:W2:Y:S04]  /*46c00*/  LDL.LU.64 R12, [R1+0x2fc8] ;  /* 0x002fc800010c7983 */ /* 0x000ea80000300a00 */
[----:B------:R-:W-:Y:S04]  /*46c10*/  STL.64 [R1+0x190], R20 ;  /* 0x0001901401007387 */ /* 0x000fe80000100a00 */
[----:B------:R0:W-:Y:S02]  /*46c20*/  STL.64 [R1+0x198], R22 ;  /* 0x0001981601007387 */ /* 0x0001e40000100a00 */
[----:B0-----:R-:W-:-:S02]  /*46c30*/  F2FP.F16.E4M3.UNPACK_B R22, R36 ;  /* 0x00000024ff16723e */ /* 0x001fc400020006ff */
[----:B------:R-:W-:Y:S01]  /*46c40*/  F2FP.F16.E4M3.UNPACK_B R23, R37 ;  /* 0x00000025ff17723e */ /* 0x000fe200020006ff */
[----:B------:R-:W2:Y:S04]  /*46c50*/  LDL.LU R36, [R1+0x4a0] ;  /* 0x0004a00001247983 */ /* 0x000ea80000300800 */
[----:B------:R-:W2:Y:S04]  /*46c60*/  LDL.LU R37, [R1+0x4a4] ;  /* 0x0004a40001257983 */ /* 0x000ea80000300800 */
[----:B------:R-:W2:Y:S04]  /*46c70*/  LDL.LU R38, [R1+0x4a8] ;  /* 0x0004a80001267983 */ /* 0x000ea80000300800 */
[----:B------:R-:W2:Y:S01]  /*46c80*/  LDL.LU R39, [R1+0x4ac] ;  /* 0x0004ac0001277983 */ /* 0x000ea20000300800 */
[----:B------:R-:W-:-:S02]  /*46c90*/  F2FP.F16.E4M3.UNPACK_B R20, R18 ;  /* 0x00000012ff14723e */ /* 0x000fc400020006ff */
[----:B------:R-:W-:-:S07]  /*46ca0*/  F2FP.F16.E4M3.UNPACK_B R21, R19 ;  /* 0x00000013ff15723e */ /* 0x000fce00020006ff */
[C---:B------:R-:W-:Y:S08]  /*46cb0*/  HMMA.16816.F32 R24, R20.reuse, R6, R24 ;  /* 0x000000061418723c */ /* 0x040ff00000001818 */
[----:B--2---:R-:W-:-:S15]  /*46cc0*/  HMMA.16816.F32 R36, R20, R16, R36 ;  /* 0x000000101424723c */ /* 0x004fde0000001824 */
[----:B------:R-:W-:-:S04]  /*46cd0*/  NOP ;  /* 0x0000000000007918 */ /* 0x000fc80000000000 */
[----:B------:R-:W-:Y:S04]  /*46ce0*/  STL.64 [R1+0x490], R36 ;  /* 0x0004902401007387 */ /* 0x000fe80000100a00 */
[----:B------:R3:W-:Y:S02]  /*46cf0*/  STL.64 [R1+0x498], R38 ;  /* 0x0004982601007387 */ /* 0x0007e40000100a00 */
[C---:B---3--:R-:W-:Y:S02]  /*46d00*/  HMMA.16816.F32 R36, R20.reuse, R14, R40 ;  /* 0x0000000e1424723c */ /* 0x048fe40000001828 */
[----:B------:R-:W-:Y:S06]  /*46d10*/  STL.64 [R1+0x2fc0], R14 ;  /* 0x002fc00e01007387 */ /* 0x000fec0000100a00 */
[C---:B------:R-:W-:Y:S11]  /*46d20*/  HMMA.16816.F32 R32, R20.reuse, R12, R32 ;  /* 0x0000000c1420723c */ /* 0x040ff60000001820 */
[----:B------:R-:W-:Y:S04]  /*46d30*/  STL.64 [R1+0x480], R36 ;  /* 0x0004802401007387 */ /* 0x000fe80000100a00 */
[----:B------:R-:W-:Y:S04]  /*46d40*/  STL.64 [R1+0x488], R38 ;  /* 0x0004882601007387 */ /* 0x000fe80000100a00 */
[----:B------:R4:W-:Y:S02]  /*46d50*/  STL.64 [R1+0x2fb8], R12 ;  /* 0x002fb80c01007387 */ /* 0x0009e40000100a00 */
[C---:B----4-:R-:W-:Y:S02]  /*46d60*/  HMMA.16816.F32 R12, R20.reuse, R10, R52 ;  /* 0x0000000a140c723c */ /* 0x050fe40000001834 */
[----:B------:R-:W-:Y:S04]  /*46d70*/  STL.64 [R1+0x460], R32 ;  /* 0x0004602001007387 */ /* 0x000fe80000100a00 */
[----:B------:R-:W-:Y:S02]  /*46d80*/  STL.64 [R1+0x468], R34 ;  /* 0x0004682201007387 */ /* 0x000fe40000100a00 */
[C---:B------:R-:W-:Y:S11]  /*46d90*/  HMMA.16816.F32 R28, R20.reuse, R8, R28 ;  /* 0x00000008141c723c */ /* 0x040ff6000000181c */
[----:B------:R-:W-:Y:S04]  /*46da0*/  STL.64 [R1+0x450], R12 ;  /* 0x0004500c01007387 */ /* 0x000fe80000100a00 */
[----:B------:R0:W-:Y:S02]  /*46db0*/  STL.64 [R1+0x458], R14 ;  /* 0x0004580e01007387 */ /* 0x0001e40000100a00 */
[----:B0-----:R-:W-:Y:S02]  /*46dc0*/  HMMA.16816.F32 R12, R20, R4, R48 ;  /* 0x00000004140c723c */ /* 0x001fe40000001830 */
[----:B------:R-:W-:Y:S04]  /*46dd0*/  STL.64 [R1+0x440], R28 ;  /* 0x0004401c01007387 */ /* 0x000fe80000100a00 */
[----:B------:R-:W-:Y:S04]  /*46de0*/  STL.64 [R1+0x448], R30 ;  /* 0x0004481e01007387 */ /* 0x000fe80000100a00 */
[----:B------:R-:W-:Y:S04]  /*46df0*/  STL.64 [R1+0x430], R24 ;  /* 0x0004301801007387 */ /* 0x000fe80000100a00 */
[----:B------:R-:W-:Y:S05]  /*46e00*/  STL.64 [R1+0x438], R26 ;  /* 0x0004381a01007387 */ /* 0x000fea0000100a00 */
[----:B------:R0:W-:Y:S04]  /*46e10*/  STL.64 [R1+0x410], R12 ;  /* 0x0004100c01007387 */ /* 0x0001e80000100a00 */
[----:B------:R1:W-:Y:S04]  /*46e20*/  STL.64 [R1+0x418], R14 ;  /* 0x0004180e01007387 */ /* 0x0003e80000100a00 */
[----:B0-----:R-:W2:Y:S04]  /*46e30*/  LDL.LU R12, [R1+0x3f0] ;  /* 0x0003f000010c7983 */ /* 0x001ea80000300800 */
[----:B------:R-:W2:Y:S04]  /*46e40*/  LDL.LU R13, [R1+0x3f4] ;  /* 0x0003f400010d7983 */ /* 0x000ea80000300800 */
[----:B-1----:R-:W2:Y:S04]  /*46e50*/  LDL.LU R14, [R1+0x3f8] ;  /* 0x0003f800010e7983 */ /* 0x002ea80000300800 */
        /* <DEDUP_REMOVED lines=30> */
[----:B------:R-:W4:Y:S04]  /*47040*/  LDL.LU R58, [R1+0xca0] ;  /* 0x000ca000013a7983 */ /* 0x000f280000300800 */
[----:B------:R-:W4:Y:S04]  /*47050*/  LDL.LU R59, [R1+0xc9c] ;  /* 0x000c9c00013b7983 */ /* 0x000f280000300800 */
[----:B------:R-:W4:Y:S01]  /*47060*/  LDL.LU R44, [R1+0xca8] ;  /* 0x000ca800012c7983 */ /* 0x000f220000300800 */
[----:B------:R-:W-:-:S03]  /*47070*/  IMAD R37, R60, 0x100, R61 ;  /* 0x000001003c257824 */ /* 0x000fc600078e023d */
[----:B------:R-:W4:Y:S04]  /*47080*/  LDL.LU R45, [R1+0xca4] ;  /* 0x000ca400012d7983 */ /* 0x000f280000300800 */
[----:B------:R-:W4:Y:S04]  /*47090*/  LDL.LU R46, [R1+0xcb0] ;  /* 0x000cb000012e7983 */ /* 0x000f280000300800 */
[----:B------:R-:W4:Y:S01]  /*470a0*/  LDL.LU R47, [R1+0xcac] ;  /* 0x000cac00012f7983 */ /* 0x000f220000300800 */
[----:B--2---:R-:W-:Y:S03]  /*470b0*/  HMMA.16816.F32 R20, R20, R2, R12 ;  /* 0x000000021414723c */ /* 0x004fe6000000180c */
[----:B------:R-:W2:Y:S04]  /*470c0*/  LDL.LU.64 R14, [R1+0x2fc0] ;  /* 0x002fc000010e7983 */ /* 0x000ea80000300a00 */
[----:B------:R-:W2:-:S12]  /*470d0*/  LDL.LU.64 R12, [R1+0x2fb8] ;  /* 0x002fb800010c7983 */ /* 0x000e980000300a00 */
[----:B------:R-:W-:Y:S04]  /*470e0*/  STL.64 [R1+0x260], R20 ;  /* 0x0002601401007387 */ /* 0x000fe80000100a00 */
[----:B------:R0:W-:Y:S02]  /*470f0*/  STL.64 [R1+0x268], R22 ;  /* 0x0002681601007387 */ /* 0x0001e40000100a00 */
[----:B0-----:R-:W-:Y:S02]  /*47100*/  F2FP.F16.E4M3.UNPACK_B R22, R36 ;  /* 0x00000024ff16723e */ /* 0x001fe400020006ff */
[----:B------:R-:W-:Y:S01]  /*47110*/  F2FP.F16.E4M3.UNPACK_B R23, R37 ;  /* 0x00000025ff17723e */ /* 0x000fe200020006ff */
[----:B------:R-:W2:Y:S04]  /*47120*/  LDL.LU R36, [R1+0x400] ;  /* 0x0004000001247983 */ /* 0x000ea80000300800 */
[----:B------:R-:W2:Y:S04]  /*47130*/  LDL.LU R37, [R1+0x404] ;  /* 0x0004040001257983 */ /* 0x000ea80000300800 */
[----:B------:R-:W2:Y:S04]  /*47140*/  LDL.LU R38, [R1+0x408] ;  /* 0x0004080001267983 */ /* 0x000ea80000300800 */
[----:B------:R-:W2:Y:S01]  /*47150*/  LDL.LU R39, [R1+0x40c] ;  /* 0x00040c0001277983 */ /* 0x000ea20000300800 */
[----:B------:R-:W-:-:S02]  /*47160*/  F2FP.F16.E4M3.UNPACK_B R20, R18 ;  /* 0x00000012ff14723e */ /* 0x000fc400020006ff */
[----:B------:R-:W-:Y:S01]  /*47170*/  F2FP.F16.E4M3.UNPACK_B R21, R19 ;  /* 0x00000013ff15723e */ /* 0x000fe200020006ff */
[----:B---3--:R-:W-:Y:S02]  /*47180*/  IMAD R18, R57, 0x100, R56 ;  /* 0x0000010039127824 */ /* 0x008fe400078e0238 */
[----:B----4-:R-:W-:-:S04]  /*47190*/  IMAD R19, R59, 0x100, R58 ;  /* 0x000001003b137824 */ /* 0x010fc800078e023a */
[C---:B--2---:R-:W-:Y:S08]  /*471a0*/  HMMA.16816.F32 R32, R20.reuse, R12, R32 ;  /* 0x0000000c1420723c */ /* 0x044ff00000001820 */
[----:B------:R-:W-:-:S15]  /*471b0*/  HMMA.16816.F32 R36, R20, R16, R36 ;  /* 0x000000101424723c */ /* 0x000fde0000001824 */
[----:B------:R-:W-:-:S04]  /*471c0*/  NOP ;  /* 0x0000000000007918 */ /* 0x000fc80000000000 */
[----:B------:R-:W-:Y:S04]  /*471d0*/  STL.64 [R1+0x3d0], R36 ;  /* 0x0003d02401007387 */ /* 0x000fe80000100a00 */
[----:B------:R0:W-:Y:S02]  /*471e0*/  STL.64 [R1+0x3d8], R38 ;  /* 0x0003d82601007387 */ /* 0x0001e40000100a00 */
[----:B0-----:R-:W-:Y:S02]  /*471f0*/  HMMA.16816.F32 R36, R20, R14, R40 ;  /* 0x0000000e1424723c */ /* 0x001fe40000001828 */
[----:B------:R-:W-:-:S15]  /*47200*/  STL.64 [R1+0x2fa0], R14 ;  /* 0x002fa00e01007387 */ /* 0x000fde0000100a00 */
[----:B------:R-:W-:Y:S02]  /*47210*/  NOP ;  /* 0x0000000000007918 */ /* 0x000fe40000000000 */
[----:B------:R-:W-:Y:S04]  /*47220*/  STL.64 [R1+0x3a0], R36 ;  /* 0x0003a02401007387 */ /* 0x000fe80000100a00 */
[----:B------:R-:W-:Y:S04]  /*47230*/  STL.64 [R1+0x3a8], R38 ;  /* 0x0003a82601007387 */ /* 0x000fe80000100a00 */
[----:B------:R-:W-:Y:S04]  /*47240*/  STL.64 [R1+0x2f98], R12 ;  /* 0x002f980c01007387 */ /* 0x000fe80000100a00 */
[----:B------:R-:W-:Y:S04]  /*47250*/  STL.64 [R1+0x370], R32 ;  /* 0x0003702001007387 */ /* 0x000fe80000100a00 */
[----:B------:R0:W-:Y:S02]  /*47260*/  STL.64 [R1+0x378], R34 ;  /* 0x0003782201007387 */ /* 0x0001e40000100a00 */
[C---:B0-----:R-:W-:Y:S08]  /*47270*/  HMMA.16816.F32 R32, R20.reuse, R10, R52 ;  /* 0x0000000a1420723c */ /* 0x041ff00000001834 */
[----:B------:R-:W-:Y:S11]  /*47280*/  HMMA.16816.F32 R12, R20, R8, R28 ;  /* 0x00000008140c723c */ /* 0x000ff6000000181c */
[----:B------:R-:W-:-:S02]  /*47290*/  IMAD.MOV.U32 R60, RZ, RZ, R35 ;  /* 0x000000ffff3c7224 */ /* 0x000fc400078e0023 */
[----:B------:R-:W-:Y:S01]  /*472a0*/  IMAD.MOV.U32 R61, RZ, RZ, R34 ;  /* 0x000000ffff3d7224 */ /* 0x000fe200078e0022 */
[----:B------:R-:W-:Y:S04]  /*472b0*/  STL.64 [R1+0x350], R32 ;  /* 0x0003502001007387 */ /* 0x000fe80000100a00 */
[----:B------:R-:W-:Y:S04]  /*472c0*/  STL [R1+0x2dfc], R60 ;  /* 0x002dfc3c01007387 */ /* 0x000fe80000100800 */
[----:B------:R-:W-:Y:S04]  /*472d0*/  STL [R1+0x2df8], R61 ;  /* 0x002df83d01007387 */ /* 0x000fe80000100800 */
[----:B------:R-:W-:Y:S04]  /*472e0*/  STL.64 [R1+0x2f80], R10 ;  /* 0x002f800a01007387 */ /* 0x000fe80000100a00 */
[----:B------:R0:W-:Y:S04]  /*472f0*/  STL.64 [R1+0x2f78], R8 ;  /* 0x002f780801007387 */ /* 0x0001e80000100a00 */
[----:B------:R-:W-:Y:S04]  /*47300*/  STL.64 [R1+0x300], R12 ;  /* 0x0003000c01007387 */ /* 0x000fe80000100a00 */
[----:B------:R1:W-:Y:S01]  /*47310*/  STL.64 [R1+0x308], R14 ;  /* 0x0003080e01007387 */ /* 0x0003e20000100a00 */
[C---:B0-----:R-:W-:Y:S08]  /*47320*/  HMMA.16816.F32 R8, R20.reuse, R4, R48 ;  /* 0x000000041408723c */ /* 0x041ff00000001830 */
[----:B-1----:R-:W-:-:S15]  /*47330*/  HMMA.16816.F32 R12, R20, R6, R24 ;  /* 0x00000006140c723c */ /* 0x002fde0000001818 */
[----:B------:R-:W-:-:S04]  /*47340*/  NOP ;  /* 0x0000000000007918 */ /* 0x000fc80000000000 */
[----:B------:R-:W-:Y:S01]  /*47350*/  IMAD.MOV.U32 R60, RZ, RZ, R14 ;  /* 0x000000ffff3c7224 */ /* 0x000fe200078e000e */
[----:B------:R-:W-:Y:S04]  /*47360*/  STL.64 [R1+0x2f0], R12 ;  /* 0x0002f00c01007387 */ /* 0x000fe80000100a00 */
[----:B------:R-:W-:Y:S04]  /*47370*/  STL [R1+0x2f14], R60 ;  /* 0x002f143c01007387 */ /* 0x000fe80000100800 */
[----:B------:R-:W-:Y:S04]  /*47380*/  STL.64 [R1+0x2f60], R6 ;  /* 0x002f600601007387 */ /* 0x000fe80000100a00 */
[----:B------:R-:W-:Y:S04]  /*47390*/  STL.64 [R1+0x2f58], R4 ;  /* 0x002f580401007387 */ /* 0x000fe80000100a00 */
[----:B------:R-:W-:Y:S04]  /*473a0*/  STL.64 [R1+0x2e0], R8 ;  /* 0x0002e00801007387 */ /* 0x000fe80000100a00 */
[----:B------:R-:W-:Y:S04]  /*473b0*/  STL.64 [R1+0x2e8], R10 ;  /* 0x0002e80a01007387 */ /* 0x000fe80000100a00 */
[----:B------:R-:W-:Y:S04]  /*473c0*/  STL.64 [R1+0x2fb0], R18 ;  /* 0x002fb01201007387 */ /* 0x000fe80000100a00 */
[----:B------:R-:W-:Y:S04]  /*473d0*/  STL.64 [R1+0x2fa8], R16 ;  /* 0x002fa81001007387 */ /* 0x000fe80000100a00 */
        /* <DEDUP_REMOVED lines=20> */
[----:B------:R-:W4:Y:S04]  /*47520*/  LDL.LU R58, [R1+0x258] ;  /* 0x00025800013a7983 */ /* 0x000f280000300800 */
[----:B------:R-:W4:Y:S01]  /*47530*/  LDL.LU R59, [R1+0x25c] ;  /* 0x00025c00013b7983 */ /* 0x000f220000300800 */
[----:B------:R-:W-:-:S03]  /*47540*/  IMAD.MOV.U32 R61, RZ, RZ, R15 ;  /* 0x000000ffff3d7224 */ /* 0x000fc600078e000f */
[----:B----4-:R-:W-:Y:S04]  /*47550*/  STL.64 [R1+0x2f90], R58 ;  /* 0x002f903a01007387 */ /* 0x010fe80000100a00 */
[----:B---3--:R0:W-:Y:S04]  /*47560*/  STL.64 [R1+0x2f88], R56 ;  /* 0x002f883801007387 */ /* 0x0081e80000100a00 */
        /* <DEDUP_REMOVED lines=52> */
[----:B------:R-:W3:Y:S01]  /*478b0*/  LDL.LU R47, [R1+0x1dc] ;  /* 0x0001dc00012f7983 */ /* 0x000ee20000300800 */
[----:B--2---:R-:W-:Y:S03]  /*478c0*/  HMMA.16816.F32 R20, R20, R2, R16 ;  /* 0x000000021414723c */ /* 0x004fe60000001810 */
[----:B------:R-:W2:Y:S04]  /*478d0*/  LDL.LU.64 R18, [R1+0x2fb0] ;  /* 0x002fb00001127983 */ /* 0x000ea80000300a00 */
[----:B------:R-:W3:-:S12]  /*478e0*/  LDL.LU.64 R16, [R1+0x2fa8] ;  /* 0x002fa80001107983 */ /* 0x000ed80000300a00 */
[----:B------:R-:W-:Y:S04]  /*478f0*/  STL.64 [R1+0x2b0], R20 ;  /* 0x0002b01401007387 */ /* 0x000fe80000100a00 */
[----:B------:R0:W-:Y:S02]  /*47900*/  STL.64 [R1+0x2b8], R22 ;  /* 0x0002b81601007387 */ /* 0x0001e40000100a00 */
[----:B0-----:R-:W-:Y:S02]  /*47910*/  F2FP.F16.E4M3.UNPACK_B R22, R36 ;  /* 0x00000024ff16723e */ /* 0x001fe400020006ff */
[----:B------:R-:W-:Y:S02]  /*47920*/  F2FP.F16.E4M3.UNPACK_B R23, R37 ;  /* 0x00000025ff17723e */ /* 0x000fe400020006ff */
[----:B--2---:R-:W-:-:S02]  /*47930*/  F2FP.F16.E4M3.UNPACK_B R20, R18 ;  /* 0x00000012ff14723e */ /* 0x004fc400020006ff */
[----:B------:R-:W-:Y:S01]  /*47940*/  F2FP.F16.E4M3.UNPACK_B R21, R19 ;  /* 0x00000013ff15723e */ /* 0x000fe200020006ff */
[----:B------:R-:W2:Y:S06]  /*47950*/  LDL.LU R18, [R1+0xcb8] ;  /* 0x000cb80001127983 */ /* 0x000eac0000300800 */
[----:B---3--:R-:W-:-:S15]  /*47960*/  HMMA.16816.F32 R12, R20, R16, R12 ;  /* 0x00000010140c723c */ /* 0x008fde000000180c */
[----:B------:R-:W-:-:S04]  /*47970*/  NOP ;  /* 0x0000000000007918 */ /* 0x000fc80000000000 */
[----:B------:R-:W-:Y:S04]  /*47980*/  STL.64 [R1+0x2d0], R12 ;  /* 0x0002d00c01007387 */ /* 0x000fe80000100a00 */
[----:B------:R0:W-:Y:S04]  /*47990*/  STL.64 [R1+0x2d8], R14 ;  /* 0x0002d80e01007387 */ /* 0x0001e80000100a00 */
[----:B0-----:R-:W3:Y:S04]  /*479a0*/  LDL.LU.64 R14, [R1+0x2fa0] ;  /* 0x002fa000010e7983 */ /* 0x001ee80000300a00 */
[----:B------:R-:W2:Y:S01]  /*479b0*/  LDL.LU.64 R12, [R1+0x2f98] ;  /* 0x002f9800010c7983 */ /* 0x000ea20000300a00 */
[C---:B---3--:R-:W-:Y:S08]  /*479c0*/  HMMA.16816.F32 R56, R20.reuse, R14, R56 ;  /* 0x0000000e1438723c */ /* 0x048ff00000001838 */
[C---:B--2---:R-:W-:Y:S11]  /*479d0*/  HMMA.16816.F32 R8, R20.reuse, R12, R8 ;  /* 0x0000000c1408723c */ /* 0x044ff60000001808 */
[----:B------:R-:W-:Y:S04]  /*479e0*/  STL.64 [R1+0x2c0], R56 ;  /* 0x0002c03801007387 */ /* 0x000fe80000100a00 */
[----:B------:R0:W-:Y:S04]  /*479f0*/  STL.64 [R1+0x2c8], R58 ;  /* 0x0002c83a01007387 */ /* 0x0001e80000100a00 */
[----:B0-----:R-:W2:Y:S04]  /*47a00*/  LDL.LU.64 R58, [R1+0x2f90] ;  /* 0x002f9000013a7983 */ /* 0x001ea80000300a00 */
[----:B------:R-:W2:Y:S04]  /*47a10*/  LDL.LU.64 R56, [R1+0x2f88] ;  /* 0x002f880001387983 */ /* 0x000ea80000300a00 */
        /* <DEDUP_REMOVED lines=14> */
[----:B----4-:R-:W-:-:S15]  /*47b00*/  HMMA.16816.F32 R24, R20, R6, R24 ;  /* 0x000000061418723c */ /* 0x010fde0000001818 */
[----:B------:R-:W-:-:S04]  /*47b10*/  NOP ;  /* 0x0000000000007918 */ /* 0x000fc80000000000 */
[----:B------:R-:W-:Y:S04]  /*47b20*/  STL.64 [R1+0x270], R24 ;  /* 0x0002701801007387 */ /* 0x000fe80000100a00 */
[----:B------:R0:W-:Y:S04]  /*47b30*/  STL.64 [R1+0x278], R26 ;  /* 0x0002781a01007387 */ /* 0x0001e80000100a00 */
[----:B0-----:R-:W4:Y:S04]  /*47b40*/  LDL.LU.64 R26, [R1+0x2f50] ;  /* 0x002f5000011a7983 */ /* 0x001f280000300a00 */
[----:B------:R-:W4:Y:S01]  /*47b50*/  LDL.LU.64 R24, [R1+0x2f48] ;  /* 0x002f480001187983 */ /* 0x000f220000300a00 */
[----:B--2---:R-:W-:-:S15]  /*47b60*/  HMMA.16816.F32 R56, R20, R4, R56 ;  /* 0x000000041438723c */ /* 0x004fde0000001838 */
[----:B------:R-:W-:-:S04]  /*47b70*/  NOP ;  /* 0x0000000000007918 */ /* 0x000fc80000000000 */
[----:B------:R-:W-:Y:S04]  /*47b80*/  STL.64 [R1+0x250], R56 ;  /* 0x0002503801007387 */ /* 0x000fe80000100a00 */
[----:B------:R0:W-:Y:S04]  /*47b90*/  STL.64 [R1+0x258], R58 ;  /* 0x0002583a01007387 */ /* 0x0001e80000100a00 */
[----:B0-----:R-:W2:Y:S04]  /*47ba0*/  LDL.LU.64 R58, [R1+0x2f40] ;  /* 0x002f4000013a7983 */ /* 0x001ea80000300a00 */
[----:B------:R-:W2:Y:S01]  /*47bb0*/  LDL.LU.64 R56, [R1+0x2f38] ;  /* 0x002f380001387983 */ /* 0x000ea20000300a00 */
[----:B---3--:R-:W-:Y:S01]  /*47bc0*/  HMMA.16816.F32 R32, R20, R2, R32 ;  /* 0x000000021420723c */ /* 0x008fe20000001820 */
[----:B------:R-:W-:-:S02]  /*47bd0*/  IMAD R18, R60, 0x100, R18 ;  /* 0x000001003c127824 */ /* 0x000fc400078e0212 */
[----:B------:R-:W-:Y:S02]  /*47be0*/  IMAD R19, R41, 0x100, R40 ;  /* 0x0000010029137824 */ /* 0x000fe400078e0228 */
[----:B------:R-:W-:Y:S02]  /*47bf0*/  IMAD R36, R43, 0x100, R42 ;  /* 0x000001002b247824 */ /* 0x000fe400078e022a */
[----:B------:R-:W-:Y:S01]  /*47c00*/  IMAD R37, R39, 0x100, R38 ;  /* 0x0000010027257824 */ /* 0x000fe200078e0226 */
[----:B------:R-:W-:Y:S02]  /*47c10*/  F2FP.F16.E4M3.UNPACK_B R20, R18 ;  /* 0x00000012ff14723e */ /* 0x000fe400020006ff */
[----:B------:R-:W-:Y:S02]  /*47c20*/  F2FP.F16.E4M3.UNPACK_B R21, R19 ;  /* 0x00000013ff15723e */ /* 0x000fe400020006ff */
[----:B------:R-:W-:Y:S02]  /*47c30*/  F2FP.F16.E4M3.UNPACK_B R22, R36 ;  /* 0x00000024ff16723e */ /* 0x000fe400020006ff */
[----:B------:R-:W-:-:S05]  /*47c40*/  F2FP.F16.E4M3.UNPACK_B R23, R37 ;  /* 0x00000025ff17723e */ /* 0x000fca00020006ff */
[----:B------:R-:W-:Y:S04]  /*47c50*/  STL.64 [R1+0x240], R32 ;  /* 0x0002402001007387 */ /* 0x000fe80000100a00 */
[----:B------:R0:W-:Y:S01]  /*47c60*/  STL.64 [R1+0x248], R34 ;  /* 0x0002482201007387 */ /* 0x0001e20000100a00 */
[C---:B------:R-:W-:Y:S08]  /*47c70*/  HMMA.16816.F32 R28, R20.reuse, R14, R28 ;  /* 0x0000000e141c723c */ /* 0x040ff0000000181c */
[----:B0-----:R-:W-:-:S15]  /*47c80*/  HMMA.16816.F32 R32, R20, R16, R52 ;  /* 0x000000101420723c */ /* 0x001fde0000001834 */
[----:B------:R-:W-:-:S04]  /*47c90*/  NOP ;  /* 0x0000000000007918 */ /* 0x000fc80000000000 */
[----:B------:R-:W-:Y:S04]  /*47ca0*/  STL.64 [R1+0x230], R32 ;  /* 0x0002302001007387 */ /* 0x000fe80000100a00 */
[----:B------:R-:W-:Y:S04]  /*47cb0*/  STL.64 [R1+0x238], R34 ;  /* 0x0002382201007387 */ /* 0x000fe80000100a00 */
[----:B------:R-:W-:Y:S04]  /*47cc0*/  STL.64 [R1+0x2ef8], R14 ;  /* 0x002ef80e01007387 */ /* 0x000fe80000100a00 */
[----:B------:R-:W-:Y:S04]  /*47cd0*/  STL.64 [R1+0x220], R28 ;  /* 0x0002201c01007387 */ /* 0x000fe80000100a00 */
[----:B------:R-:W-:Y:S04]  /*47ce0*/  STL.64 [R1+0x228], R30 ;  /* 0x0002281e01007387 */ /* 0x000fe80000100a00 */
[----:B------:R-:W-:Y:S01]  /*47cf0*/  STL.64 [R1+0x2ef0], R12 ;  /* 0x002ef00c01007387 */ /* 0x000fe20000100a00 */
[----:B----4-:R-:W-:-:S15]  /*47d00*/  HMMA.16816.F32 R24, R20, R12, R24 ;  /* 0x0000000c1418723c */ /* 0x010fde0000001818 */
[----:B------:R-:W-:-:S04]  /*47d10*/  NOP ;  /* 0x0000000000007918 */ /* 0x000fc80000000000 */
[----:B------:R-:W-:Y:S04]  /*47d20*/  STL.64 [R1+0x210], R24 ;  /* 0x0002101801007387 */ /* 0x000fe80000100a00 */
[----:B------:R0:W-:Y:S02]  /*47d30*/  STL.64 [R1+0x218], R26 ;  /* 0x0002181a01007387 */ /* 0x0001e40000100a00 */
[C---:B0-----:R-:W-:Y:S02]  /*47d40*/  HMMA.16816.F32 R24, R20.reuse, R10, R48 ;  /* 0x0000000a1418723c */ /* 0x041fe40000001830 */
[----:B------:R-:W-:Y:S06]  /*47d50*/  STL.64 [R1+0x2ed8], R10 ;  /* 0x002ed80a01007387 */ /* 0x000fec0000100a00 */
[C---:B--2---:R-:W-:Y:S11]  /*47d60*/  HMMA.16816.F32 R12, R20.reuse, R8, R56 ;  /* 0x00000008140c723c */ /* 0x044ff60000001838 */
[----:B------:R-:W-:Y:S04]  /*47d70*/  STL.64 [R1+0x200], R24 ;  /* 0x0002001801007387 */ /* 0x000fe80000100a00 */
[----:B------:R-:W-:Y:S04]  /*47d80*/  STL.64 [R1+0x208], R26 ;  /* 0x0002081a01007387 */ /* 0x000fe80000100a00 */
[----:B------:R0:W-:Y:S02]  /*47d90*/  STL.64 [R1+0x2ed0], R8 ;  /* 0x002ed00801007387 */ /* 0x0001e40000100a00 */
[----:B0-----:R-:W-:Y:S02]  /*47da0*/  HMMA.16816.F32 R8, R20, R6, R44 ;  /* 0x000000061408723c */ /* 0x001fe4000000182c */
[----:B------:R-:W-:Y:S01]  /*47db0*/  STL.64 [R1+0x1e0], R12 ;  /* 0x0001e00c01007387 */ /* 0x000fe20000100a00 */
[----:B------:R-:W-:-:S03]  /*47dc0*/  IMAD.MOV.U32 R57, RZ, RZ, R0 ;  /* 0x000000ffff397224 */ /* 0x000fc600078e0000 */
[----:B------:R-:W-:Y:S04]  /*47dd0*/  STL.64 [R1+0x1e8], R14 ;  /* 0x0001e80e01007387 */ /* 0x000fe80000100a00 */
[----:B------:R-:W2:Y:S09]  /*47de0*/  LDL.LU R56, [R1+0xc0] ;  /* 0x0000c00001387983 */ /* 0x000eb20000300800 */
[----:B------:R-:W-:Y:S04]  /*47df0*/  STL.64 [R1+0x1d0], R8 ;  /* 0x0001d00801007387 */ /* 0x000fe80000100a00 */
[----:B------:R-:W-:Y:S04]  /*47e00*/  STL.64 [R1+0x1d8], R10 ;  /* 0x0001d80a01007387 */ /* 0x000fe80000100a00 */
[----:B------:R-:W3:Y:S04]  /*47e10*/  LDL.LU R0, [R1+0x2f30] ;  /* 0x002f300001007983 */ /* 0x000ee80000300800 */
[----:B------:R-:W4:Y:S04]  /*47e20*/  LDL.LU R58, [R1+0xc8] ;  /* 0x0000c800013a7983 */ /* 0x000f280000300800 */
[----:B------:R-:W4:Y:S01]  /*47e30*/  LDL.LU R59, [R1+0xcc] ;  /* 0x0000cc00013b7983 */ /* 0x000f220000300800 */
[----:B---3--:R-:W-:-:S03]  /*47e40*/  IMAD.MOV.U32 R26, RZ, RZ, R0 ;  /* 0x000000ffff1a7224 */ /* 0x008fc600078e0000 */
[----:B----4-:R-:W-:Y:S04]  /*47e50*/  STL.64 [R1+0x2eb8], R58 ;  /* 0x002eb83a01007387 */ /* 0x010fe80000100a00 */
[----:B--2---:R-:W-:Y:S04]  /*47e60*/  STL.64 [R1+0x2eb0], R56 ;  /* 0x002eb03801007387 */ /* 0x004fe80000100a00 */
[----:B------:R-:W2:Y:S04]  /*47e70*/  LDL.LU R24, [R1+0xe0] ;  /* 0x0000e00001187983 */ /* 0x000ea80000300800 */
[----:B------:R-:W2:Y:S04]  /*47e80*/  LDL.LU R25, [R1+0xe4] ;  /* 0x0000e40001197983 */ /* 0x000ea80000300800 */
[----:B------:R-:W3:Y:S04]  /*47e90*/  LDL.LU R0, [R1+0x2f2c] ;  /* 0x002f2c0001007983 */ /* 0x000ee80000300800 */
[----:B------:R-:W4:Y:S04]  /*47ea0*/  LDL.LU R27, [R1+0xec] ;  /* 0x0000ec00011b7983 */ /* 0x000f280000300800 */
[----:B----4-:R-:W-:Y:S04]  /*47eb0*/  STL.64 [R1+0x2ec8], R26 ;  /* 0x002ec81a01007387 */ /* 0x010fe80000100a00 */
[----:B--2---:R0:W-:Y:S04]  /*47ec0*/  STL.64 [R1+0x2ec0], R24 ;  /* 0x002ec01801007387 */ /* 0x0041e80000100a00 */
[----:B------:R-:W2:Y:S04]  /*47ed0*/  LDL.LU R32, [R1+0xf0] ;  /* 0x0000f00001207983 */ /* 0x000ea80000300800 */
[----:B------:R-:W2:Y:S04]  /*47ee0*/  LDL.LU R33, [R1+0xf4] ;  /* 0x0000f40001217983 */ /* 0x000ea80000300800 */
[----:B------:R-:W4:Y:S01]  /*47ef0*/  LDL.LU R34, [R1+0xf8] ;  /* 0x0000f80001227983 */ /* 0x000f220000300800 */
[----:B---3--:R-:W-:-:S03]  /*47f00*/  IMAD.MOV.U32 R35, RZ, RZ, R0 ;  /* 0x000000ffff237224 */ /* 0x008fc600078e0000 */
[----:B------:R-:W3:Y:S04]  /*47f10*/  LDL.LU R0, [R1+0x2f28] ;  /* 0x002f280001007983 */ /* 0x000ee80000300800 */
[----:B----4-:R-:W-:Y:S04]  /*47f20*/  STL.64 [R1+0x2ee8], R34 ;  /* 0x002ee82201007387 */ /* 0x010fe80000100a00 */
[----:B--2---:R-:W-:Y:S04]  /*47f30*/  STL.64 [R1+0x2ee0], R32 ;  /* 0x002ee02001007387 */ /* 0x004fe80000100a00 */
[----:B------:R-:W2:Y:S04]  /*47f40*/  LDL.LU R40, [R1+0x100] ;  /* 0x0001000001287983 */ /* 0x000ea80000300800 */
[----:B------:R-:W2:Y:S04]  /*47f50*/  LDL.LU R41, [R1+0x104] ;  /* 0x0001040001297983 */ /* 0x000ea80000300800 */
[----:B------:R-:W4:Y:S04]  /*47f60*/  LDL.LU R42, [R1+0x108] ;  /* 0x00010800012a7983 */ /* 0x000f280000300800 */
[----:B------:R-:W4:Y:S04]  /*47f70*/  LDL.LU R43, [R1+0x10c] ;  /* 0x00010c00012b7983 */ /* 0x000f280000300800 */
[----:B----4-:R-:W-:Y:S04]  /*47f80*/  STL.64 [R1+0x2f08], R42 ;  /* 0x002f082a01007387 */ /* 0x010fe80000100a00 */
[----:B--2---:R1:W-:Y:S04]  /*47f90*/  STL.64 [R1+0x2f00], R40 ;  /* 0x002f002801007387 */ /* 0x0043e80000100a00 */
[----:B0-----:R-:W2:Y:S04]  /*47fa0*/  LDL.LU R24, [R1+0x150] ;  /* 0x0001500001187983 */ /* 0x001ea80000300800 */
[----:B------:R-:W2:Y:S04]  /*47fb0*/  LDL.LU R25, [R1+0x154] ;  /* 0x0001540001197983 */ /* 0x000ea80000300800 */
[----:B------:R-:W4:Y:S04]  /*47fc0*/  LDL.LU R26, [R1+0x158] ;  /* 0x00015800011a7983 */ /* 0x000f280000300800 */
[----:B------:R-:W4:Y:S04]  /*47fd0*/  LDL.LU R27, [R1+0x15c] ;  /* 0x00015c00011b7983 */ /* 0x000f280000300800 */
[----:B----4-:R-:W-:Y:S04]  /*47fe0*/  STL.64 [R1+0x2f20], R26 ;  /* 0x002f201a01007387 */ /* 0x010fe80000100a00 */
[----:B--2---:R0:W-:Y:S04]  /*47ff0*/  STL.64 [R1+0x2f18], R24 ;  /* 0x002f181801007387 */ /* 0x0041e80000100a00 */
[----:B------:R-:W2:Y:S04]  /*48000*/  LDL.LU R8, [R1+0x160] ;  /* 0x0001600001087983 */ /* 0x000ea80000300800 */
[----:B------:R-:W2:Y:S04]  /*48010*/  LDL.LU R9, [R1+0x164] ;  /* 0x0001640001097983 */ /* 0x000ea80000300800 */
[----:B------:R-:W2:Y:S04]  /*48020*/  LDL.LU R10, [R1+0x168] ;  /* 0x00016800010a7983 */ /* 0x000ea80000300800 */
[----:B------:R-:W2:Y:S04]  /*48030*/  LDL.LU R11, [R1+0x16c] ;  /* 0x00016c00010b7983 */ /* 0x000ea80000300800 */
[----:B-1----:R-:W4:Y:S04]  /*48040*/  LDL.LU R40, [R1+0x1a0] ;  /* 0x0001a00001287983 */ /* 0x002f280000300800 */
[----:B------:R-:W4:Y:S04]  /*48050*/  LDL.LU R41, [R1+0x1a4] ;  /* 0x0001a40001297983 */ /* 0x000f280000300800 */
[----:B------:R-:W4:Y:S04]  /*48060*/  LDL.LU R42, [R1+0x1a8] ;  /* 0x0001a800012a7983 */ /* 0x000f280000300800 */
[----:B------:R-:W4:Y:S04]  /*48070*/  LDL.LU R43, [R1+0x1ac] ;  /* 0x0001ac00012b7983 */ /* 0x000f280000300800 */
[----:B0-----:R-:W2:Y:S04]  /*48080*/  LDL.LU R24, [R1+0x1c0] ;  /* 0x0001c00001187983 */ /* 0x001ea80000300800 */
[----:B------:R-:W2:Y:S04]  /*48090*/  LDL.LU R25, [R1+0x1c4] ;  /* 0x0001c40001197983 */ /* 0x000ea80000300800 */
        /* <DEDUP_REMOVED lines=24> */
[----:B---3--:R-:W-:-:S03]  /*48220*/  IMAD.MOV.U32 R59, RZ, RZ, R0 ;  /* 0x000000ffff3b7224 */ /* 0x008fc600078e0000 */
        /* <DEDUP_REMOVED lines=13> */
[C---:B--2---:R-:W-:Y:S08]  /*48300*/  HMMA.16816.F32 R24, R20.reuse, R4, R24 ;  /* 0x000000041418723c */ /* 0x044ff00000001818 */
[----:B----4-:R-:W-:Y:S01]  /*48310*/  HMMA.16816.F32 R20, R20, R2, R40 ;  /* 0x000000021414723c */ /* 0x010fe20000001828 */
[----:B------:R-:W-:-:S10]  /*48320*/  IMAD R18, R18, 0x100, R60 ;  /* 0x0000010012127824 */ /* 0x000fd400078e023c */
[----:B------:R-:W-:Y:S01]  /*48330*/  STL.64 [R1+0x1c0], R24 ;  /* 0x0001c01801007387 */ /* 0x000fe20000100a00 */
[----:B------:R-:W-:-:S03]  /*48340*/  IMAD R19, R19, 0x100, R55 ;  /* 0x0000010013137824 */ /* 0x000fc600078e0237 */
[----:B------:R0:W-:Y:S01]  /*48350*/  STL.64 [R1+0x1c8], R26 ;  /* 0x0001c81a01007387 */ /* 0x0001e20000100a00 */
[----:B------:R-:W-:Y:S02]  /*48360*/  IMAD R36, R36, 0x100, R37 ;  /* 0x0000010024247824 */ /* 0x000fe400078e0225 */
[----:B------:R-:W-:Y:S01]  /*48370*/  IMAD R37, R53, 0x100, R52 ;  /* 0x0000010035257824 */ /* 0x000fe200078e0234 */
[----:B0-----:R-:W2:Y:S04]  /*48380*/  LDL.LU.64 R26, [R1+0x2f20] ;  /* 0x002f2000011a7983 */ /* 0x001ea80000300a00 */
[----:B------:R-:W2:Y:S04]  /*48390*/  LDL.LU.64 R24, [R1+0x2f18] ;  /* 0x002f180001187983 */ /* 0x000ea80000300a00 */
[----:B------:R-:W4:Y:S04]  /*483a0*/  LDL.LU R60, [R1+0x2f14] ;  /* 0x002f1400013c7983 */ /* 0x000f280000300800 */
        /* <DEDUP_REMOVED lines=15> */
[C---:B--2---:R-:W-:Y:S08]  /*484a0*/  HMMA.16816.F32 R32, R20.reuse, R14, R32 ;  /* 0x0000000e1420723c */ /* 0x044ff00000001820 */
[C---:B---3--:R-:W-:Y:S11]  /*484b0*/  HMMA.16816.F32 R8, R20.reuse, R12, R8 ;  /* 0x0000000c1408723c */ /* 0x048ff60000001808 */
[----:B------:R-:W-:Y:S04]  /*484c0*/  STL.64 [R1+0x180], R32 ;  /* 0x0001802001007387 */ /* 0x000fe80000100a00 */
[----:B------:R0:W-:Y:S04]  /*484d0*/  STL.64 [R1+0x188], R34 ;  /* 0x0001882201007387 */ /* 0x0001e80000100a00 */
[----:B0-----:R-:W2:Y:S04]  /*484e0*/  LDL.LU.64 R34, [R1+0x2ee8] ;  /* 0x002ee80001227983 */ /* 0x001ea80000300a00 */
[----:B------:R-:W2:Y:S04]  /*484f0*/  LDL.LU.64 R32, [R1+0x2ee0] ;  /* 0x002ee00001207983 */ /* 0x000ea80000300a00 */
        /* <DEDUP_REMOVED lines=13> */
[----:B------:R-:W3:Y:S01]  /*485d0*/  LDL.LU.64 R56, [R1+0x2eb0] ;  /* 0x002eb00001387983 */ /* 0x000ee20000300a00 */
[C---:B------:R-:W-:Y:S03]  /*485e0*/  HMMA.16816.F32 R40, R20.reuse, R6, R40 ;  /* 0x000000061428723c */ /* 0x040fe60000001828 */
[----:B------:R-:W-:Y:S05]  /*485f0*/  STL.64 [R1+0x2ea8], R6 ;  /* 0x002ea80601007387 */ /* 0x000fea0000100a00 */
[----:B------:R-:W-:Y:S01]  /*48600*/  HMMA.16816.F32 R32, R20, R4, R32 ;  /* 0x000000041420723c */ /* 0x000fe20000001820 */
[----:B------:R-:W-:-:S10]  /*48610*/  IMAD R18, R38, 0x100, R54 ;  /* 0x0000010026127824 */ /* 0x000fd400078e0236 */
[----:B------:R-:W-:Y:S04]  /*48620*/  STL.64 [R1+0x140], R40 ;  /* 0x0001402801007387 */ /* 0x000fe80000100a00 */
[----:B------:R-:W-:Y:S04]  /*48630*/  STL.64 [R1+0x148], R42 ;  /* 0x0001482a01007387 */ /* 0x000fe80000100a00 */
[----:B------:R2:W-:Y:S01]  /*48640*/  STL.64 [R1+0x2ea0], R4 ;  /* 0x002ea00401007387 */ /* 0x0005e20000100a00 */
[----:B------:R-:W-:Y:S02]  /*48650*/  IMAD R19, R28, 0x100, R39 ;  /* 0x000001001c137824 */ /* 0x000fe400078e0227 */
[----:B------:R-:W-:-:S02]  /*48660*/  IMAD R36, R30, 0x100, R29 ;  /* 0x000001001e247824 */ /* 0x000fc400078e021d */
[----:B------:R-:W-:Y:S01]  /*48670*/  IMAD R37, R0, 0x100, R31 ;  /* 0x0000010000257824 */ /* 0x000fe200078e021f */
[----:B------:R-:W-:Y:S04]  /*48680*/  STL.64 [R1+0x120], R32 ;  /* 0x0001202001007387 */ /* 0x000fe80000100a00 */
[----:B------:R-:W-:Y:S01]  /*48690*/  STL.64 [R1+0x128], R34 ;  /* 0x0001282201007387 */ /* 0x000fe20000100a00 */
[----:B--2---:R-:W-:Y:S01]  /*486a0*/  HMMA.16816.F32 R4, R20, R2, R24 ;  /* 0x000000021404723c */ /* 0x004fe20000001818 */
[----:B------:R-:W-:Y:S02]  /*486b0*/  F2FP.F16.E4M3.UNPACK_B R20, R18 ;  /* 0x00000012ff14723e */ /* 0x000fe400020006ff */
[----:B------:R-:W-:Y:S02]  /*486c0*/  F2FP.F16.E4M3.UNPACK_B R21, R19 ;  /* 0x00000013ff15723e */ /* 0x000fe400020006ff */
[----:B------:R-:W-:-:S02]  /*486d0*/  F2FP.F16.E4M3.UNPACK_B R22, R36 ;  /* 0x00000024ff16723e */ /* 0x000fc400020006ff */
[----:B------:R-:W-:-:S07]  /*486e0*/  F2FP.F16.E4M3.UNPACK_B R23, R37 ;  /* 0x00000025ff17723e */ /* 0x000fce00020006ff */
[C---:B------:R-:W-:Y:S05]  /*486f0*/  HMMA.16816.F32 R28, R20.reuse, R16, R48 ;  /* 0x00000010141c723c */ /* 0x040fea0000001830 */
[----:B------:R-:W-:Y:S04]  /*48700*/  STL.64 [R1+0x110], R4 ;  /* 0x0001100401007387 */ /* 0x000fe80000100a00 */
[----:B------:R0:W-:Y:S01]  /*48710*/  STL.64 [R1+0x118], R6 ;  /* 0x0001180601007387 */ /* 0x0001e20000100a00 */
[C---:B---3--:R-:W-:Y:S08]  /*48720*/  HMMA.16816.F32 R24, R20.reuse, R14, R56 ;  /* 0x0000000e1418723c */ /* 0x048ff00000001838 */
[----:B0-----:R-:W-:Y:S01]  /*48730*/  HMMA.16816.F32 R4, R20, R12, R44 ;  /* 0x0000000c1404723c */ /* 0x001fe2000000182c */
[----:B------:R-:W-:Y:S04]  /*48740*/  STL.64 [R1+0x100], R28 ;  /* 0x0001001c01007387 */ /* 0x000fe80000100a00 */
[----:B------:R-:W-:-:S14]  /*48750*/  STL.64 [R1+0x108], R30 ;  /* 0x0001081e01007387 */ /* 0x000fdc0000100a00 */
[----:B------:R0:W-:Y:S04]  /*48760*/  STL.64 [R1+0xe0], R4 ;  /* 0x0000e00401007387 */ /* 0x0001e80000100a00 */
[----:B------:R-:W-:Y:S04]  /*48770*/  STL.64 [R1+0xf0], R24 ;  /* 0x0000f01801007387 */ /* 0x000fe80000100a00 */
[----:B------:R-:W-:Y:S04]  /*48780*/  STL.64 [R1+0xf8], R26 ;  /* 0x0000f81a01007387 */ /* 0x000fe80000100a00 */
[----:B------:R1:W-:Y:S04]  /*48790*/  STL [R1+0xe8], R6 ;  /* 0x0000e80601007387 */ /* 0x0003e80000100800 */
[----:B------:R-:W2:Y:S04]  /*487a0*/  LDL.LU R40, [R1+0x90] ;  /* 0x0000900001287983 */ /* 0x000ea80000300800 */
[----:B------:R-:W2:Y:S04]  /*487b0*/  LDL.LU R41, [R1+0x94] ;  /* 0x0000940001297983 */ /* 0x000ea80000300800 */
[----:B------:R-:W2:Y:S01]  /*487c0*/  LDL.LU R42, [R1+0x98] ;  /* 0x00009800012a7983 */ /* 0x000ea20000300800 */
[----:B------:R-:W-:-:S03]  /*487d0*/  IMAD.MOV.U32 R0, RZ, RZ, R7 ;  /* 0x000000ffff007224 */ /* 0x000fc600078e0007 */
[----:B------:R-:W2:Y:S04]  /*487e0*/  LDL.LU R43, [R1+0x9c] ;  /* 0x00009c00012b7983 */ /* 0x000ea80000300800 */
[----:B0-----:R-:W3:Y:S04]  /*487f0*/  LDL.LU R4, [R1+0xa0] ;  /* 0x0000a00001047983 */ /* 0x001ee80000300800 */
[----:B------:R-:W3:Y:S04]  /*48800*/  LDL.LU R5, [R1+0xa4] ;  /* 0x0000a40001057983 */ /* 0x000ee80000300800 */
[----:B-1----:R-:W3:Y:S04]  /*48810*/  LDL.LU R6, [R1+0xa8] ;  /* 0x0000a80001067983 */ /* 0x002ee80000300800 */
[----:B------:R-:W3:Y:S04]  /*48820*/  LDL.LU R7, [R1+0xac] ;  /* 0x0000ac0001077983 */ /* 0x000ee80000300800 */
        /* <DEDUP_REMOVED lines=31> */
[----:B------:R-:W-:Y:S01]  /*48a20*/  STL [R1+0x2cd0], R0 ;  /* 0x002cd00001007387 */ /* 0x000fe20000100800 */
[----:B---3--:R-:W-:-:S15]  /*48a30*/  HMMA.16816.F32 R4, R20, R10, R4 ;  /* 0x0000000a1404723c */ /* 0x008fde0000001804 */
[----:B------:R-:W-:-:S04]  /*48a40*/  NOP ;  /* 0x0000000000007918 */ /* 0x000fc80000000000 */
[----:B------:R-:W-:Y:S04]  /*48a50*/  STL.64 [R1+0xd0], R4 ;  /* 0x0000d00401007387 */ /* 0x000fe80000100a00 */
[----:B------:R0:W-:Y:S04]  /*48a60*/  STL.64 [R1+0xd8], R6 ;  /* 0x0000d80601007387 */ /* 0x0001e80000100a00 */
[----:B0-----:R-:W3:Y:S04]  /*48a70*/  LDL.LU.64 R6, [R1+0x2ea8] ;  /* 0x002ea80001067983 */ /* 0x001ee80000300a00 */
[----:B------:R-:W4:Y:S01]  /*48a80*/  LDL.LU.64 R4, [R1+0x2ea0] ;  /* 0x002ea00001047983 */ /* 0x000f220000300a00 */
[----:B--2---:R-:W-:-:S15]  /*48a90*/  HMMA.16816.F32 R40, R20, R8, R40 ;  /* 0x000000081428723c */ /* 0x004fde0000001828 */
[----:B------:R-:W-:-:S04]  /*48aa0*/  NOP ;  /* 0x0000000000007918 */ /* 0x000fc80000000000 */
[----:B------:R-:W-:Y:S01]  /*48ab0*/  IMAD.MOV.U32 R0, RZ, RZ, R43 ;  /* 0x000000ffff007224 */ /* 0x000fe200078e002b */
[----:B------:R-:W-:Y:S04]  /*48ac0*/  STL.64 [R1+0xc0], R40 ;  /* 0x0000c02801007387 */ /* 0x000fe80000100a00 */
[----:B------:R0:W-:Y:S04]  /*48ad0*/  STL [R1+0xc8], R42 ;  /* 0x0000c82a01007387 */ /* 0x0001e80000100800 */
[----:B0-----:R-:W2:Y:S04]  /*48ae0*/  LDL.LU.64 R42, [R1+0x2e98] ;  /* 0x002e9800012a7983 */ /* 0x001ea80000300a00 */
[----:B------:R-:W2:Y:S04]  /*48af0*/  LDL.LU.64 R40, [R1+0x2e90] ;  /* 0x002e900001287983 */ /* 0x000ea80000300a00 */
[----:B------:R-:W-:Y:S01]  /*48b00*/  STL [R1+0x2cd4], R0 ;  /* 0x002cd40001007387 */ /* 0x000fe20000100800 */
[C---:B---3--:R-:W-:Y:S08]  /*48b10*/  HMMA.16816.F32 R36, R20.reuse, R6, R36 ;  /* 0x000000061424723c */ /* 0x048ff00000001824 */
[----:B----4-:R-:W-:Y:S11]  /*48b20*/  HMMA.16816.F32 R32, R20, R4, R32 ;  /* 0x000000041420723c */ /* 0x010ff60000001820 */
[----:B------:R0:W-:Y:S04]  /*48b30*/  STL.64 [R1+0xb0], R36 ;  /* 0x0000b02401007387 */ /* 0x0001e80000100a00 */
[----:B------:R1:W-:Y:S04]  /*48b40*/  STL.64 [R1+0xb8], R38 ;  /* 0x0000b82601007387 */ /* 0x0003e80000100a00 */
[----:B0-----:R-:W3:Y:S04]  /*48b50*/  LDL.LU R36, [R1+0xd40] ;  /* 0x000d400001247983 */ /* 0x001ee80000300800 */
[----:B------:R-:W4:Y:S01]  /*48b60*/  LDL.LU R37, [R1+0xd48] ;  /* 0x000d480001257983 */ /* 0x000f220000300800 */
[----:B------:R-:W-:-:S03]  /*48b70*/  IMAD.MOV.U32 R0, RZ, RZ, R35 ;  /* 0x000000ffff007224 */ /* 0x000fc600078e0023 */
[----:B------:R-:W2:Y:S04]  /*48b80*/  LDL.LU R19, [R1+0xd54] ;  /* 0x000d540001137983 */ /* 0x000ea80000300800 */
[----:B-1----:R-:W2:Y:S04]  /*48b90*/  LDL.LU R38, [R1+0xd50] ;  /* 0x000d500001267983 */ /* 0x002ea80000300800 */
[----:B------:R-:W-:Y:S04]  /*48ba0*/  STL.64 [R1+0xa0], R32 ;  /* 0x0000a02001007387 */ /* 0x000fe80000100a00 */
[----:B------:R0:W-:Y:S04]  /*48bb0*/  STL [R1+0xa8], R34 ;  /* 0x0000a82201007387 */ /* 0x0001e80000100800 */
[----:B0-----:R-:W2:Y:S04]  /*48bc0*/  LDL.LU.64 R34, [R1+0x2e88] ;  /* 0x002e880001227983 */ /* 0x001ea80000300a00 */
[----:B------:R-:W2:Y:S04]  /*48bd0*/  LDL.LU.64 R32, [R1+0x2e80] ;  /* 0x002e800001207983 */ /* 0x000ea80000300a00 */
[----:B------:R-:W2:Y:S04]  /*48be0*/  LDL.LU R18, [R1+0xd5c] ;  /* 0x000d5c0001127983 */ /* 0x000ea80000300800 */
[----:B------:R-:W2:Y:S04]  /*48bf0*/  LDL.LU R39, [R1+0xd58] ;  /* 0x000d580001277983 */ /* 0x000ea80000300800 */
[----:B------:R0:W-:Y:S04]  /*48c00*/  STL [R1+0x2cd8], R0 ;  /* 0x002cd80001007387 */ /* 0x0001e80000100800 */
[----:B0-----:R-:W2:Y:S01]  /*48c10*/  LDL.LU R0, [R1+0xd3c] ;  /* 0x000d3c0001007983 */ /* 0x001ea20000300800 */
[----:B------:R-:W-:-:S02]  /*48c20*/  IMAD R44, R44, 0x100, R54 ;  /* 0x000001002c2c7824 */ /* 0x000fc400078e0236 */
[----:B------:R-:W-:Y:S02]  /*48c30*/  IMAD R45, R45, 0x100, R53 ;  /* 0x000001002d2d7824 */ /* 0x000fe400078e0235 */
[----:B------:R-:W-:Y:S01]  /*48c40*/  IMAD R46, R46, 0x100, R52 ;  /* 0x000001002e2e7824 */ /* 0x000fe200078e0234 */
[----:B------:R-:W-:Y:S01]  /*48c50*/  F2FP.F16.E4M3.UNPACK_B R44, R44 ;  /* 0x0000002cff2c723e */ /* 0x000fe200020006ff */
[----:B------:R-:W-:Y:S01]  /*48c60*/  HMMA.16816.F32 R20, R20, R2, R28 ;  /* 0x000000021414723c */ /* 0x000fe2000000181c */
[----:B------:R-:W-:Y:S01]  /*48c70*/  F2FP.F16.E4M3.UNPACK_B R45, R45 ;  /* 0x0000002dff2d723e */ /* 0x000fe200020006ff */
[----:B------:R-:W3:Y:S01]  /*48c80*/  LDL.LU R54, [R1+0x2e78] ;  /* 0x002e780001367983 */ /* 0x000ee20000300800 */
[----:B------:R-:W-:-:S03]  /*48c90*/  F2FP.F16.E4M3.UNPACK_B R46, R46 ;  /* 0x0000002eff2e723e */ /* 0x000fc600020006ff */
[----:B------:R-:W3:Y:S04]  /*48ca0*/  LDL.LU R53, [R1+0x2e74] ;  /* 0x002e740001357983 */ /* 0x000ee80000300800 */
[----:B------:R-:W3:Y:S04]  /*48cb0*/  LDL.LU R52, [R1+0x2e70] ;  /* 0x002e700001347983 */ /* 0x000ee80000300800 */
[----:B------:R-:W3:Y:S04]  /*48cc0*/  LDL.LU.64 R30, [R1+0x2e68] ;  /* 0x002e6800011e7983 */ /* 0x000ee80000300a00 */
[----:B------:R-:W3:Y:S04]  /*48cd0*/  LDL.LU.64 R28, [R1+0x2e60] ;  /* 0x002e6000011c7983 */ /* 0x000ee80000300a00 */
[----:B------:R-:W-:Y:S04]  /*48ce0*/  STL.64 [R1+0x90], R20 ;  /* 0x0000901401007387 */ /* 0x000fe80000100a00 */
[----:B------:R0:W-:Y:S01]  /*48cf0*/  STL [R1+0x9c], R23 ;  /* 0x00009c1701007387 */ /* 0x0001e20000100800 */
[----:B--2---:R-:W-:-:S05]  /*48d00*/  IMAD R47, R47, 0x100, R0 ;  /* 0x000001002f2f7824 */ /* 0x004fca00078e0200 */
[----:B------:R-:W-:-:S07]  /*48d10*/  F2FP.F16.E4M3.UNPACK_B R47, R47 ;  /* 0x0000002fff2f723e */ /* 0x000fce00020006ff */
[C---:B------:R-:W-:Y:S08]  /*48d20*/  HMMA.16816.F32 R24, R44.reuse, R16, R24 ;  /* 0x000000102c18723c */ /* 0x040ff00000001818 */
[C---:B------:R-:W-:Y:S01]  /*48d30*/  HMMA.16816.F32 R48, R44.reuse, R14, R48 ;  /* 0x0000000e2c30723c */ /* 0x040fe20000001830 */
[----:B------:R-:W-:Y:S02]  /*48d40*/  IMAD.MOV.U32 R0, RZ, RZ, R22 ;  /* 0x000000ffff007224 */ /* 0x000fe400078e0016 */
[----:B------:R-:W2:Y:S04]  /*48d50*/  LDL.LU R22, [R1+0xd44] ;  /* 0x000d440001167983 */ /* 0x000ea80000300800 */
[----:B0-----:R-:W4:Y:S04]  /*48d60*/  LDL.LU R23, [R1+0xd4c] ;  /* 0x000d4c0001177983 */ /* 0x001f280000300800 */
[----:B------:R-:W-:Y:S04]  /*48d70*/  STL [R1+0x2cdc], R0 ;  /* 0x002cdc0001007387 */ /* 0x000fe80000100800 */
[----:B------:R-:W-:Y:S04]  /*48d80*/  STL.64 [R1+0x80], R24 ;  /* 0x0000801801007387 */ /* 0x000fe80000100a00 */
[----:B------:R0:W-:Y:S01]  /*48d90*/  STL.64 [R1+0x88], R26 ;  /* 0x0000881a01007387 */ /* 0x0001e20000100a00 */
[----:B------:R-:W-:Y:S03]  /*48da0*/  HMMA.16816.F32 R12, R44, R12, R56 ;  /* 0x0000000c2c0c723c */ /* 0x000fe60000001838 */
[----:B0-----:R-:W4:Y:S04]  /*48db0*/  LDL.LU.64 R26, [R1+0x2e58] ;  /* 0x002e5800011a7983 */ /* 0x001f280000300a00 */
[----:B------:R-:W4:Y:S04]  /*48dc0*/  LDL.LU.64 R24, [R1+0x2e50] ;  /* 0x002e500001187983 */ /* 0x000f280000300a00 */
[----:B------:R-:W-:Y:S04]  /*48dd0*/  STL.64 [R1+0x70], R48 ;  /* 0x0000703001007387 */ /* 0x000fe80000100a00 */
[----:B------:R0:W-:Y:S04]  /*48de0*/  STL.64 [R1+0x78], R50 ;  /* 0x0000783201007387 */ /* 0x0001e80000100a00 */
[----:B0-----:R-:W4:Y:S04]  /*48df0*/  LDL.LU.64 R50, [R1+0x2e48] ;  /* 0x002e480001327983 */ /* 0x001f280000300a00 */
[----:B------:R-:W4:Y:S04]  /*48e00*/  LDL.LU.64 R48, [R1+0x2e40] ;  /* 0x002e400001307983 */ /* 0x000f280000300a00 */
[----:B------:R-:W4:Y:S04]  /*48e10*/  LDL.LU.64 R58, [R1+0x2e38] ;  /* 0x002e3800013a7983 */ /* 0x000f280000300a00 */
[----:B------:R-:W4:Y:S04]  /*48e20*/  LDL.LU.64 R56, [R1+0x2e30] ;  /* 0x002e300001387983 */ /* 0x000f280000300a00 */
[----:B------:R-:W-:Y:S04]  /*48e30*/  STL.64 [R1+0x50], R12 ;  /* 0x0000500c01007387 */ /* 0x000fe80000100a00 */
[----:B------:R0:W-:Y:S01]  /*48e40*/  STL.64 [R1+0x58], R14 ;  /* 0x0000580e01007387 */ /* 0x0001e20000100a00 */
[----:B---3--:R-:W-:-:S02]  /*48e50*/  IMAD.MOV.U32 R20, RZ, RZ, R52 ;  /* 0x000000ffff147224 */ /* 0x008fc400078e0034 */
[----:B------:R-:W-:Y:S02]  /*48e60*/  IMAD.MOV.U32 R21, RZ, RZ, R53 ;  /* 0x000000ffff157224 */ /* 0x000fe400078e0035 */
[----:B------:R-:W-:Y:S02]  /*48e70*/  IMAD R38, R38, 0x100, R19 ;  /* 0x0000010026267824 */ /* 0x000fe400078e0213 */
[----:B------:R-:W-:Y:S02]  /*48e80*/  IMAD R39, R39, 0x100, R18 ;  /* 0x0000010027277824 */ /* 0x000fe400078e0212 */
[----:B--2---:R-:W-:Y:S02]  /*48e90*/  IMAD R36, R36, 0x100, R22 ;  /* 0x0000010024247824 */ /* 0x004fe400078e0216 */
[----:B------:R-:W-:Y:S02]  /*48ea0*/  IMAD.MOV.U32 R22, RZ, RZ, R54 ;  /* 0x000000ffff167224 */ /* 0x000fe400078e0036 */
[----:B----4-:R-:W-:Y:S01]  /*48eb0*/  IMAD R37, R37, 0x100, R23 ;  /* 0x0000010025257824 */ /* 0x010fe200078e0217 */
[C---:B0-----:R-:W-:Y:S08]  /*48ec0*/  HMMA.16816.F32 R12, R44.reuse, R8, R48 ;  /* 0x000000082c0c723c */ /* 0x041ff00000001830 */
[C---:B------:R-:W-:Y:S11]  /*48ed0*/  HMMA.16816.F32 R56, R44.reuse, R10, R56 ;  /* 0x0000000a2c38723c */ /* 0x040ff60000001838 */
[----:B------:R-:W-:Y:S01]  /*48ee0*/  STL [R1+0x30], R12 ;  /* 0x0000300c01007387 */ /* 0x000fe20000100800 */
[C---:B------:R-:W-:Y:S07]  /*48ef0*/  HMMA.16816.F32 R48, R44.reuse, R4, R28 ;  /* 0x000000042c30723c */ /* 0x040fee000000181c */
[----:B------:R-:W-:Y:S04]  /*48f00*/  STL.64 [R1+0x40], R56 ;  /* 0x0000403801007387 */ /* 0x000fe80000100a00 */
[----:B------:R0:W-:Y:S02]  /*48f10*/  STL.64 [R1+0x48], R58 ;  /* 0x0000483a01007387 */ /* 0x0001e40000100a00 */
[----:B0-----:R-:W-:Y:S01]  /*48f20*/  HMMA.16816.F32 R56, R44, R6, R24 ;  /* 0x000000062c38723c */ /* 0x001fe20000001818 */
[----:B------:R-:W-:Y:S01]  /*48f30*/  IMAD.MOV.U32 R0, RZ, RZ, R13 ;  /* 0x000000ffff007224 */ /* 0x000fe200078e000d */
[----:B------:R0:W-:Y:S04]  /*48f40*/  STL.64 [R1+0x38], R14 ;  /* 0x0000380e01007387 */ /* 0x0001e80000100a00 */
[----:B------:R-:W-:Y:S01]  /*48f50*/  STL [R1+0x2d08], R0 ;  /* 0x002d080001007387 */ /* 0x000fe20000100800 */
[----:B------:R-:W-:-:S12]  /*48f60*/  IMAD.MOV.U32 R23, RZ, RZ, R55 ;  /* 0x000000ffff177224 */ /* 0x000fd800078e0037 */
[----:B------:R-:W-:Y:S04]  /*48f70*/  STL.64 [R1+0x2c08], R58 ;  /* 0x002c083a01007387 */ /* 0x000fe80000100a00 */
[----:B------:R1:W-:Y:S04]  /*48f80*/  STL.64 [R1+0x2c00], R56 ;  /* 0x002c003801007387 */ /* 0x0003e80000100a00 */
[----:B------:R-:W-:Y:S04]  /*48f90*/  STL.64 [R1+0x2c18], R50 ;  /* 0x002c183201007387 */ /* 0x000fe80000100a00 */
[----:B------:R2:W-:Y:S04]  /*48fa0*/  STL.64 [R1+0x2c10], R48 ;  /* 0x002c103001007387 */ /* 0x0005e80000100a00 */
[----:B------:R-:W3:Y:S04]  /*48fb0*/  LDL.LU R16, [R1+0x670] ;  /* 0x0006700001107983 */ /* 0x000ee80000300800 */
[----:B------:R-:W4:Y:S04]  /*48fc0*/  LDL.LU R17, [R1+0x674] ;  /* 0x0006740001117983 */ /* 0x000f280000300800 */
[----:B0-----:R-:W2:Y:S04]  /*48fd0*/  LDL.LU R14, [R1+0x680] ;  /* 0x00068000010e7983 */ /* 0x001ea80000300800 */
[----:B------:R-:W2:Y:S04]  /*48fe0*/  LDL.LU R15, [R1+0x684] ;  /* 0x00068400010f7983 */ /* 0x000ea80000300800 */
[----:B------:R-:W2:Y:S04]  /*48ff0*/  LDL.LU R12, [R1+0x690] ;  /* 0x00069000010c7983 */ /* 0x000ea80000300800 */
        /* <DEDUP_REMOVED lines=10> */
[----:B------:R-:W2:Y:S04]  /*490a0*/  LDL.LU R32, [R1+0x2e1c] ;  /* 0x002e1c0001207983 */ /* 0x000ea80000300800 */
[----:B------:R-:W2:Y:S01]  /*490b0*/  LDL.LU R33, [R1+0x2e18] ;  /* 0x002e180001217983 */ /* 0x000ea20000300800 */
[----:B-1----:R-:W-:-:S03]  /*490c0*/  IMAD.MOV.U32 R56, RZ, RZ, R40 ;  /* 0x000000ffff387224 */ /* 0x002fc600078e0028 */
        /* <DEDUP_REMOVED lines=8> */
[----:B------:R-:W2:Y:S04]  /*49150*/  LDL.LU R41, [R1+0x2e08] ;  /* 0x002e080001297983 */ /* 0x000ea80000300800 */
[----:B------:R-:W2:Y:S04]  /*49160*/  LDL.LU R42, [R1+0x2e04] ;  /* 0x002e0400012a7983 */ /* 0x000ea80000300800 */
[----:B------:R-:W2:Y:S04]  /*49170*/  LDL.LU R43, [R1+0x2e00] ;  /* 0x002e0000012b7983 */ /* 0x000ea80000300800 */
[----:B------:R-:W2:Y:S04]  /*49180*/  LDL.LU R19, [R1+0x6b4] ;  /* 0x0006b40001137983 */ /* 0x000ea80000300800 */
[----:B------:R-:W2:Y:S01]  /*49190*/  LDL.LU R18, [R1+0x6c0] ;  /* 0x0006c00001127983 */ /* 0x000ea20000300800 */
[----:B------:R-:W-:-:S02]  /*491a0*/  F2FP.F16.E4M3.UNPACK_B R36, R36 ;  /* 0x00000024ff24723e */ /* 0x000fc400020006ff */
[----:B------:R-:W-:Y:S02]  /*491b0*/  F2FP.F16.E4M3.UNPACK_B R37, R37 ;  /* 0x00000025ff25723e */ /* 0x000fe400020006ff */
[----:B------:R-:W-:Y:S02]  /*491c0*/  F2FP.F16.E4M3.UNPACK_B R38, R38 ;  /* 0x00000026ff26723e */ /* 0x000fe400020006ff */
[----:B------:R-:W-:Y:S02]  /*491d0*/  F2FP.F16.E4M3.UNPACK_B R39, R39 ;  /* 0x00000027ff27723e */ /* 0x000fe400020006ff */
[----:B---3--:R-:W-:Y:S02]  /*491e0*/  F2FP.F16.E4M3.UNPACK_B R16, R16.H1 ;  /* 0x00000010ff10723e */ /* 0x008fe400030006ff */
[----:B----4-:R-:W-:Y:S02]  /*491f0*/  F2FP.F16.E4M3.UNPACK_B R17, R17.H1 ;  /* 0x00000011ff11723e */ /* 0x010fe400030006ff */
[----:B--2---:R-:W-:-:S02]  /*49200*/  F2FP.F16.E4M3.UNPACK_B R14, R14.H1 ;  /* 0x0000000eff0e723e */ /* 0x004fc400030006ff */
[----:B------:R-:W-:Y:S02]  /*49210*/  F2FP.F16.E4M3.UNPACK_B R15, R15.H1 ;  /* 0x0000000fff0f723e */ /* 0x000fe400030006ff */
[----:B------:R-:W-:Y:S02]  /*49220*/  F2FP.F16.E4M3.UNPACK_B R12, R12.H1 ;  /* 0x0000000cff0c723e */ /* 0x000fe400030006ff */
[----:B------:R-:W-:Y:S02]  /*49230*/  F2FP.F16.E4M3.UNPACK_B R13, R13.H1 ;  /* 0x0000000dff0d723e */ /* 0x000fe400030006ff */
[----:B------:R-:W-:-:S05]  /*49240*/  F2FP.F16.E4M3.UNPACK_B R10, R10.H1 ;  /* 0x0000000aff0a723e */ /* 0x000fca00030006ff */
[----:B------:R-:W-:Y:S08]  /*49250*/  HMMA.16816.F32 R20, R36, R12, R20 ;  /* 0x0000000c2414723c */ /* 0x000ff00000001814 */
[----:B------:R-:W-:Y:S01]  /*49260*/  HMMA.16816.F32 R44, R44, R2, R32 ;  /* 0x000000022c2c723c */ /* 0x000fe20000001820 */
[----:B------:R-:W-:-:S07]  /*49270*/  F2FP.F16.E4M3.UNPACK_B R11, R11.H1 ;  /* 0x0000000bff0b723e */ /* 0x000fce00030006ff */
[C---:B------:R-:W-:Y:S08]  /*49280*/  HMMA.16816.F32 R32, R36.reuse, R14, R52 ;  /* 0x0000000e2420723c */ /* 0x040ff00000001834 */
[C---:B------:R-:W-:Y:S08]  /*49290*/  HMMA.16816.F32 R24, R36.reuse, R10, R24 ;  /* 0x0000000a2418723c */ /* 0x040ff00000001818 */
[----:B------:R-:W-:Y:S01]  /*492a0*/  HMMA.16816.F32 R40, R36, R16, R40 ;  /* 0x000000102428723c */ /* 0x000fe20000001828 */
[----:B------:R-:W-:Y:S04]  /*492b0*/  STL.64 [R1+0x2c28], R46 ;  /* 0x002c282e01007387 */ /* 0x000fe80000100a00 */
[----:B------:R-:W-:-:S14]  /*492c0*/  STL.64 [R1+0x2c20], R44 ;  /* 0x002c202c01007387 */ /* 0x000fdc0000100a00 */
[----:B------:R-:W-:Y:S04]  /*492d0*/  STL.64 [R1+0x2c38], R42 ;  /* 0x002c382a01007387 */ /* 0x000fe80000100a00 */
[----:B------:R-:W-:Y:S04]  /*492e0*/  STL.64 [R1+0x2c30], R40 ;  /* 0x002c302801007387 */ /* 0x000fe80000100a00 */
[----:B------:R-:W-:Y:S04]  /*492f0*/  STL.64 [R1+0x2c48], R34 ;  /* 0x002c482201007387 */ /* 0x000fe80000100a00 */
[----:B------:R-:W-:Y:S04]  /*49300*/  STL.64 [R1+0x2c40], R32 ;  /* 0x002c402001007387 */ /* 0x000fe80000100a00 */
[----:B------:R-:W-:Y:S04]  /*49310*/  STL [R1+0x2c58], R21 ;  /* 0x002c581501007387 */ /* 0x000fe80000100800 */
[----:B------:R-:W-:Y:S04]  /*49320*/  STL [R1+0x2c54], R22 ;  /* 0x002c541601007387 */ /* 0x000fe80000100800 */
[----:B------:R-:W-:Y:S04]  /*49330*/  STL [R1+0x2c50], R23 ;  /* 0x002c501701007387 */ /* 0x000fe80000100800 */
[----:B------:R-:W-:Y:S04]  /*49340*/  STL [R1+0x2ce0], R20 ;  /* 0x002ce01401007387 */ /* 0x000fe80000100800 */
[----:B------:R-:W-:Y:S04]  /*49350*/  STL.64 [R1+0x2c68], R26 ;  /* 0x002c681a01007387 */ /* 0x000fe80000100a00 */
[----:B------:R0:W-:Y:S04]  /*49360*/  STL.64 [R1+0x2c60], R24 ;  /* 0x002c601801007387 */ /* 0x0001e80000100a00 */
[----:B------:R-:W2:Y:S04]  /*49370*/  LDL.LU R48, [R1+0x480] ;  /* 0x0004800001307983 */ /* 0x000ea80000300800 */
[----:B------:R-:W2:Y:S04]  /*49380*/  LDL.LU R49, [R1+0x484] ;  /* 0x0004840001317983 */ /* 0x000ea80000300800 */
[----:B------:R-:W2:Y:S04]  /*49390*/  LDL.LU R50, [R1+0x488] ;  /* 0x0004880001327983 */ /* 0x000ea80000300800 */
[----:B------:R-:W2:Y:S04]  /*493a0*/  LDL.LU R51, [R1+0x48c] ;  /* 0x00048c0001337983 */ /* 0x000ea80000300800 */
[----:B0-----:R-:W3:Y:S04]  /*493b0*/  LDL.LU R24, [R1+0x130] ;  /* 0x0001300001187983 */ /* 0x001ee80000300800 */
[----:B------:R-:W3:Y:S04]  /*493c0*/  LDL.LU R25, [R1+0x134] ;  /* 0x0001340001197983 */ /* 0x000ee80000300800 */
[----:B------:R-:W3:Y:S04]  /*493d0*/  LDL.LU R26, [R1+0x138] ;  /* 0x00013800011a7983 */ /* 0x000ee80000300800 */
[----:B------:R-:W3:Y:S04]  /*493e0*/  LDL.LU R27, [R1+0x13c] ;  /* 0x00013c00011b7983 */ /* 0x000ee80000300800 */
        /* <DEDUP_REMOVED lines=13> */
[----:B------:R-:W2:Y:S01]  /*494c0*/  LDL.LU R3, [R1+0x6e4] ;  /* 0x0006e40001037983 */ /* 0x000ea20000300800 */
[----:B------:R-:W-:-:S03]  /*494d0*/  F2FP.F16.E4M3.UNPACK_B R8, R9.H1 ;  /* 0x00000009ff08723e */ /* 0x000fc600030006ff */
[----:B------:R-:W2:Y:S01]  /*494e0*/  LDL.LU R35, [R1+0xd68] ;  /* 0x000d680001237983 */ /* 0x000ea20000300800 */
[----:B------:R-:W-:-:S03]  /*494f0*/  F2FP.F16.E4M3.UNPACK_B R9, R19.H1 ;  /* 0x00000013ff09723e */ /* 0x000fc600030006ff */
        /* <DEDUP_REMOVED lines=9> */
[----:B------:R-:W-:Y:S03]  /*49590*/  HMMA.16816.F32 R28, R36, R8, R56 ;  /* 0x00000008241c723c */ /* 0x000fe60000001838 */
[----:B------:R-:W2:Y:S04]  /*495a0*/  LDL.LU R46, [R1+0x498] ;  /* 0x00049800012e7983 */ /* 0x000ea80000300800 */
[----:B------:R-:W2:Y:S04]  /*495b0*/  LDL.LU R47, [R1+0x49c] ;  /* 0x00049c00012f7983 */ /* 0x000ea80000300800 */
[----:B------:R-:W2:Y:S04]  /*495c0*/  LDL.LU R56, [R1+0x460] ;  /* 0x0004600001387983 */ /* 0x000ea80000300800 */
[----:B------:R-:W2:Y:S04]  /*495d0*/  LDL.LU R57, [R1+0x464] ;  /* 0x0004640001397983 */ /* 0x000ea80000300800 */
[----:B------:R-:W2:Y:S04]  /*495e0*/  LDL.LU R58, [R1+0x468] ;  /* 0x00046800013a7983 */ /* 0x000ea80000300800 */
[----:B------:R-:W2:Y:S04]  /*495f0*/  LDL.LU R59, [R1+0x46c] ;  /* 0x00046c00013b7983 */ /* 0x000ea80000300800 */
[----:B------:R-:W-:Y:S04]  /*49600*/  STL [R1+0x2bfc], R28 ;  /* 0x002bfc1c01007387 */ /* 0x000fe80000100800 */
[----:B------:R-:W-:Y:S04]  /*49610*/  STL [R1+0x2bf8], R29 ;  /* 0x002bf81d01007387 */ /* 0x000fe80000100800 */
[----:B------:R-:W-:Y:S04]  /*49620*/  STL [R1+0x2bf4], R30 ;  /* 0x002bf41e01007387 */ /* 0x000fe80000100800 */
[----:B------:R-:W-:Y:S01]  /*49630*/  STL [R1+0x2bf0], R31 ;  /* 0x002bf01f01007387 */ /* 0x000fe20000100800 */
[----:B----4-:R-:W-:-:S07]  /*49640*/  F2FP.F16.E4M3.UNPACK_B R7, R7.H1 ;  /* 0x00000007ff07723e */ /* 0x010fce00030006ff */
[----:B---3--:R-:W-:Y:S01]  /*49650*/  HMMA.16816.F32 R24, R36, R6, R24 ;  /* 0x000000062418723c */ /* 0x008fe20000001818 */
[----:B--2---:R-:W-:Y:S02]  /*49660*/  F2FP.F16.E4M3.UNPACK_B R4, R4.H1 ;  /* 0x00000004ff04723e */ /* 0x004fe400030006ff */
[----:B------:R-:W-:Y:S02]  /*49670*/  F2FP.F16.E4M3.UNPACK_B R5, R5.H1 ;  /* 0x00000005ff05723e */ /* 0x000fe400030006ff */
[----:B------:R-:W-:-:S05]  /*49680*/  F2FP.F16.E4M3.UNPACK_B R2, R2.H1 ;  /* 0x00000002ff02723e */ /* 0x000fca00030006ff */
[----:B------:R-:W-:Y:S09]  /*49690*/  HMMA.16816.F32 R20, R36, R4, R20 ;  /* 0x000000042414723c */ /* 0x000ff20000001814 */
[----:B------:R-:W-:Y:S04]  /*496a0*/  STL.64 [R1+0x20], R24 ;  /* 0x0000201801007387 */ /* 0x000fe80000100a00 */
[----:B------:R-:W-:Y:S04]  /*496b0*/  STL.64 [R1+0x28], R26 ;  /* 0x0000281a01007387 */ /* 0x000fe80000100a00 */
[----:B------:R-:W-:Y:S04]  /*496c0*/  STL.64 [R1+0x2de0], R6 ;  /* 0x002de00601007387 */ /* 0x000fe80000100a00 */
[----:B------:R0:W-:Y:S01]  /*496d0*/  STL.64 [R1+0x2dd8], R4 ;  /* 0x002dd80401007387 */ /* 0x0001e20000100a00 */
[----:B------:R-:W-:-:S07]  /*496e0*/  F2FP.F16.E4M3.UNPACK_B R3, R3.H1 ;  /* 0x00000003ff03723e */ /* 0x000fce00030006ff */
[----:B0-----:R-:W-:Y:S01]  /*496f0*/  HMMA.16816.F32 R4, R36, R2, R40 ;  /* 0x000000022404723c */ /* 0x001fe20000001828 */
[----:B------:R-:W-:Y:S02]  /*49700*/  IMAD R18, R18, 0x100, R35 ;  /* 0x0000010012127824 */ /* 0x000fe400078e0223 */
[----:B------:R-:W-:-:S03]  /*49710*/  IMAD R19, R19, 0x100, R52 ;  /* 0x0000010013137824 */ /* 0x000fc600078e0234 */
[----:B------:R-:W-:Y:S01]  /*49720*/  F2FP.F16.E4M3.UNPACK_B R36, R18 ;  /* 0x00000012ff24723e */ /* 0x000fe200020006ff */
[----:B------:R-:W-:Y:S01]  /*49730*/  IMAD R52, R54, 0x100, R53 ;  /* 0x0000010036347824 */ /* 0x000fe200078e0235 */
[----:B------:R-:W-:Y:S01]  /*49740*/  F2FP.F16.E4M3.UNPACK_B R37, R19 ;  /* 0x00000013ff25723e */ /* 0x000fe200020006ff */
[----:B------:R-:W-:-:S03]  /*49750*/  IMAD R53, R0, 0x100, R55 ;  /* 0x0000010000357824 */ /* 0x000fc600078e0237 */
[----:B------:R-:W-:Y:S02]  /*49760*/  F2FP.F16.E4M3.UNPACK_B R38, R52 ;  /* 0x00000034ff26723e */ /* 0x000fe400020006ff */
[----:B------:R-:W-:Y:S01]  /*49770*/  F2FP.F16.E4M3.UNPACK_B R39, R53 ;  /* 0x00000035ff27723e */ /* 0x000fe200020006ff */
[----:B------:R-:W-:Y:S02]  /*49780*/  IMAD.MOV.U32 R30, RZ, RZ, R22 ;  /* 0x000000ffff1e7224 */ /* 0x000fe400078e0016 */
[----:B------:R-:W-:Y:S02]  /*49790*/  IMAD.MOV.U32 R31, RZ, RZ, R23 ;  /* 0x000000ffff1f7224 */ /* 0x000fe400078e0017 */
[----:B------:R-:W-:Y:S02]  /*497a0*/  IMAD.MOV.U32 R28, RZ, RZ, R20 ;  /* 0x000000ffff1c7224 */ /* 0x000fe400078e0014 */
[----:B------:R-:W-:Y:S01]  /*497b0*/  IMAD.MOV.U32 R29, RZ, RZ, R21 ;  /* 0x000000ffff1d7224 */ /* 0x000fe200078e0015 */
[----:B------:R-:W-:Y:S01]  /*497c0*/  STL.64 [R1+0x2c78], R30 ;  /* 0x002c781e01007387 */ /* 0x000fe20000100a00 */
[C---:B------:R-:W-:Y:S03]  /*497d0*/  HMMA.16816.F32 R24, R36.reuse, R16, R44 ;  /* 0x000000102418723c */ /* 0x040fe6000000182c */
[----:B------:R-:W-:Y:S04]  /*497e0*/  STL.64 [R1+0x2c70], R28 ;  /* 0x002c701c01007387 */ /* 0x000fe80000100a00 */
[----:B------:R-:W-:Y:S01]  /*497f0*/  STL.64 [R1+0x10], R4 ;  /* 0x0000100401007387 */ /* 0x000fe20000100a00 */
[C---:B------:R-:W-:Y:S03]  /*49800*/  HMMA.16816.F32 R20, R36.reuse, R14, R48 ;  /* 0x0000000e2414723c */ /* 0x040fe60000001830 */
[----:B------:R0:W-:Y:S05]  /*49810*/  STL.64 [R1+0x18], R6 ;  /* 0x0000180601007387 */ /* 0x0001ea0000100a00 */
[----:B0-----:R-:W-:Y:S03]  /*49820*/  HMMA.16816.F32 R4, R36, R12, R56 ;  /* 0x0000000c2404723c */ /* 0x001fe60000001838 */
        /* <DEDUP_REMOVED lines=8> */
[----:B------:R-:W2:Y:S04]  /*498b0*/  LDL.LU R40, [R1+0x2e0] ;  /* 0x0002e00001287983 */ /* 0x000ea80000300800 */
[----:B------:R-:W2:Y:S04]  /*498c0*/  LDL.LU R41, [R1+0x2e4] ;  /* 0x0002e40001297983 */ /* 0x000ea80000300800 */
[----:B------:R-:W3:Y:S04]  /*498d0*/  LDL.LU R42, [R1+0x2e8] ;  /* 0x0002e800012a7983 */ /* 0x000ee80000300800 */
[----:B------:R-:W3:Y:S01]  /*498e0*/  LDL.LU R43, [R1+0x2ec] ;  /* 0x0002ec00012b7983 */ /* 0x000ee20000300800 */
[----:B------:R-:W-:-:S02]  /*498f0*/  IMAD.MOV.U32 R34, RZ, RZ, R60 ;  /* 0x000000ffff227224 */ /* 0x000fc400078e003c */
[----:B------:R-:W-:Y:S01]  /*49900*/  IMAD.MOV.U32 R35, RZ, RZ, R61 ;  /* 0x000000ffff237224 */ /* 0x000fe200078e003d */
[----:B---3--:R-:W-:Y:S04]  /*49910*/  STL.64 [R1+0x2db0], R42 ;  /* 0x002db02a01007387 */ /* 0x008fe80000100a00 */
[----:B--2---:R2:W-:Y:S04]  /*49920*/  STL.64 [R1+0x2da8], R40 ;  /* 0x002da82801007387 */ /* 0x0045e80000100a00 */
[----:B------:R-:W3:Y:S04]  /*49930*/  LDL.LU R32, [R1+0x2f0] ;  /* 0x0002f00001207983 */ /* 0x000ee80000300800 */
[----:B------:R-:W3:Y:S04]  /*49940*/  LDL.LU R33, [R1+0x2f4] ;  /* 0x0002f40001217983 */ /* 0x000ee80000300800 */
[----:B------:R-:W4:Y:S04]  /*49950*/  LDL.LU R60, [R1+0x2dfc] ;  /* 0x002dfc00013c7983 */ /* 0x000f280000300800 */
[----:B------:R-:W2:Y:S04]  /*49960*/  LDL.LU R61, [R1+0x2df8] ;  /* 0x002df800013d7983 */ /* 0x000ea80000300800 */
[----:B------:R-:W-:Y:S04]  /*49970*/  STL.64 [R1+0x2dc0], R34 ;  /* 0x002dc02201007387 */ /* 0x000fe80000100a00 */
[----:B---3--:R3:W-:Y:S04]  /*49980*/  STL.64 [R1+0x2db8], R32 ;  /* 0x002db82001007387 */ /* 0x0087e80000100a00 */
[----:B0-----:R-:W2:Y:S04]  /*49990*/  LDL.LU R20, [R1+0x300] ;  /* 0x0003000001147983 */ /* 0x001ea80000300800 */
[----:B------:R-:W2:Y:S04]  /*499a0*/  LDL.LU R21, [R1+0x304] ;  /* 0x0003040001157983 */ /* 0x000ea80000300800 */
[----:B-1----:R-:W2:Y:S04]  /*499b0*/  LDL.LU R22, [R1+0x308] ;  /* 0x0003080001167983 */ /* 0x002ea80000300800 */
[----:B------:R-:W2:Y:S04]  /*499c0*/  LDL.LU R23, [R1+0x30c] ;  /* 0x00030c0001177983 */ /* 0x000ea80000300800 */
[----:B--2---:R-:W-:Y:S04]  /*499d0*/  STL.64 [R1+0x2dd0], R22 ;  /* 0x002dd01601007387 */ /* 0x004fe80000100a00 */
[----:B------:R0:W-:Y:S04]  /*499e0*/  STL.64 [R1+0x2dc8], R20 ;  /* 0x002dc81401007387 */ /* 0x0001e80000100a00 */
[----:B------:R-:W2:Y:S04]  /*499f0*/  LDL.LU R40, [R1+0x260] ;  /* 0x0002600001287983 */ /* 0x000ea80000300800 */
[----:B------:R-:W2:Y:S04]  /*49a00*/  LDL.LU R41, [R1+0x264] ;  /* 0x0002640001297983 */ /* 0x000ea80000300800 */
[----:B------:R-:W2:Y:S04]  /*49a10*/  LDL.LU R42, [R1+0x268] ;  /* 0x00026800012a7983 */ /* 0x000ea80000300800 */
[----:B------:R-:W2:Y:S04]  /*49a20*/  LDL.LU R43, [R1+0x26c] ;  /* 0x00026c00012b7983 */ /* 0x000ea80000300800 */
[----:B--2---:R-:W-:Y:S04]  /*49a30*/  STL.64 [R1+0x2df0], R42 ;  /* 0x002df02a01007387 */ /* 0x004fe80000100a00 */
[----:B------:R1:W-:Y:S04]  /*49a40*/  STL.64 [R1+0x2de8], R40 ;  /* 0x002de82801007387 */ /* 0x0003e80000100a00 */
[----:B---3--:R-:W2:Y:S04]  /*49a50*/  LDL.LU R32, [R1+0x410] ;  /* 0x0004100001207983 */ /* 0x008ea80000300800 */
[----:B------:R-:W2:Y:S04]  /*49a60*/  LDL.LU R33, [R1+0x414] ;  /* 0x0004140001217983 */ /* 0x000ea80000300800 */
[----:B------:R-:W2:Y:S04]  /*49a70*/  LDL.LU R34, [R1+0x418] ;  /* 0x0004180001227983 */ /* 0x000ea80000300800 */
[----:B------:R-:W2:Y:S04]  /*49a80*/  LDL.LU R35, [R1+0x41c] ;  /* 0x00041c0001237983 */ /* 0x000ea80000300800 */
[----:B0-----:R-:W3:Y:S04]  /*49a90*/  LDL.LU R20, [R1+0x430] ;  /* 0x0004300001147983 */ /* 0x001ee80000300800 */
[----:B------:R-:W3:Y:S04]  /*49aa0*/  LDL.LU R21, [R1+0x434] ;  /* 0x0004340001157983 */ /* 0x000ee80000300800 */
[----:B------:R-:W3:Y:S04]  /*49ab0*/  LDL.LU R22, [R1+0x438] ;  /* 0x0004380001167983 */ /* 0x000ee80000300800 */
[----:B------:R-:W3:Y:S04]  /*49ac0*/  LDL.LU R23, [R1+0x43c] ;  /* 0x00043c0001177983 */ /* 0x000ee80000300800 */
[----:B------:R-:W2:Y:S04]  /*49ad0*/  LDL.LU R4, [R1+0x440] ;  /* 0x0004400001047983 */ /* 0x000ea80000300800 */
[----:B------:R-:W2:Y:S04]  /*49ae0*/  LDL.LU R5, [R1+0x444] ;  /* 0x0004440001057983 */ /* 0x000ea80000300800 */
[----:B------:R-:W2:Y:S04]  /*49af0*/  LDL.LU R6, [R1+0x448] ;  /* 0x0004480001067983 */ /* 0x000ea80000300800 */
[----:B------:R-:W2:Y:S04]  /*49b00*/  LDL.LU R7, [R1+0x44c] ;  /* 0x00044c0001077983 */ /* 0x000ea80000300800 */
[----:B-1----:R-:W3:Y:S04]  /*49b10*/  LDL.LU R40, [R1+0x450] ;  /* 0x0004500001287983 */ /* 0x002ee80000300800 */
        /* <DEDUP_REMOVED lines=22> */
[----:B----4-:R-:W-:-:S03]  /*49c80*/  IMAD.MOV.U32 R27, RZ, RZ, R60 ;  /* 0x000000ffff1b7224 */ /* 0x010fc600078e003c */
[----:B------:R-:W4:Y:S04]  /*49c90*/  LDL.LU R48, [R1+0xda4] ;  /* 0x000da40001307983 */ /* 0x000f280000300800 */
[----:B------:R-:W4:Y:S01]  /*49ca0*/  LDL.LU R49, [R1+0xdb0] ;  /* 0x000db00001317983 */ /* 0x000f220000300800 */
[----:B------:R-:W-:-:S03]  /*49cb0*/  IMAD.MOV.U32 R26, RZ, RZ, R61 ;  /* 0x000000ffff1a7224 */ /* 0x000fc600078e003d */
        /* <DEDUP_REMOVED lines=20> */
[----:B------:R-:W-:-:S02]  /*49e00*/  IMAD R18, R18, 0x100, R52 ;  /* 0x0000010012127824 */ /* 0x000fc400078e0234 */
[----:B------:R-:W-:Y:S02]  /*49e10*/  IMAD R19, R54, 0x100, R19 ;  /* 0x0000010036137824 */ /* 0x000fe400078e0213 */
[----:B------:R-:W-:Y:S02]  /*49e20*/  IMAD R52, R44, 0x100, R55 ;  /* 0x000001002c347824 */ /* 0x000fe400078e0237 */
[----:B------:R-:W-:Y:S01]  /*49e30*/  IMAD R53, R46, 0x100, R45 ;  /* 0x000001002e357824 */ /* 0x000fe200078e022d */
[C---:B---3--:R-:W-:Y:S08]  /*49e40*/  HMMA.16816.F32 R20, R36.reuse, R6, R20 ;  /* 0x000000062414723c */ /* 0x048ff00000001814 */
[C---:B--2---:R-:W-:Y:S08]  /*49e50*/  HMMA.16816.F32 R32, R36.reuse, R4, R32 ;  /* 0x000000042420723c */ /* 0x044ff00000001820 */
        /* <DEDUP_REMOVED lines=9> */
[----:B------:R-:W2:Y:S04]  /*49ef0*/  LDL.LU.64 R42, [R1+0x2db0] ;  /* 0x002db000012a7983 */ /* 0x000ea80000300a00 */
[----:B------:R-:W2:Y:S04]  /*49f00*/  LDL.LU.64 R40, [R1+0x2da8] ;  /* 0x002da80001287983 */ /* 0x000ea80000300a00 */
[----:B------:R0:W-:Y:S04]  /*49f10*/  STL.64 [R1], R36 ;  /* 0x0000002401007387 */ /* 0x0001e80000100a00 */
[----:B------:R1:W-:Y:S01]  /*49f20*/  STL.64 [R1+0x8], R38 ;  /* 0x0000082601007387 */ /* 0x0003e20000100a00 */
[----:B0-----:R-:W-:-:S02]  /*49f30*/  F2FP.F16.E4M3.UNPACK_B R36, R18 ;  /* 0x00000012ff24723e */ /* 0x001fc400020006ff */
[----:B------:R-:W-:Y:S02]  /*49f40*/  F2FP.F16.E4M3.UNPACK_B R37, R19 ;  /* 0x00000013ff25723e */ /* 0x000fe400020006ff */
[----:B-1----:R-:W-:Y:S02]  /*49f50*/  F2FP.F16.E4M3.UNPACK_B R38, R52 ;  /* 0x00000034ff26723e */ /* 0x002fe400020006ff */
[----:B------:R-:W-:Y:S01]  /*49f60*/  F2FP.F16.E4M3.UNPACK_B R39, R53 ;  /* 0x00000035ff27723e */ /* 0x000fe200020006ff */
[----:B------:R-:W2:Y:S04]  /*49f70*/  LDL.LU R52, [R1+0x3a0] ;  /* 0x0003a00001347983 */ /* 0x000ea80000300800 */
[----:B------:R-:W2:Y:S02]  /*49f80*/  LDL.LU R53, [R1+0x3a4] ;  /* 0x0003a40001357983 */ /* 0x000ea40000300800 */
[----:B------:R-:W-:Y:S02]  /*49f90*/  HMMA.16816.F32 R12, R36, R16, R12 ;  /* 0x00000010240c723c */ /* 0x000fe4000000180c */
[----:B------:R-:W2:Y:S04]  /*49fa0*/  LDL.LU R54, [R1+0x3a8] ;  /* 0x0003a80001367983 */ /* 0x000ea80000300800 */
[----:B------:R-:W2:-:S13]  /*49fb0*/  LDL.LU R55, [R1+0x3ac] ;  /* 0x0003ac0001377983 */ /* 0x000e9a0000300800 */
[----:B------:R-:W-:Y:S04]  /*49fc0*/  STL.64 [R1+0x5e0], R12 ;  /* 0x0005e00c01007387 */ /* 0x000fe80000100a00 */
[----:B------:R0:W-:Y:S04]  /*49fd0*/  STL.64 [R1+0x5e8], R14 ;  /* 0x0005e80e01007387 */ /* 0x0001e80000100a00 */
[----:B0-----:R-:W2:Y:S04]  /*49fe0*/  LDL.LU.64 R14, [R1+0x2da0] ;  /* 0x002da000010e7983 */ /* 0x001ea80000300a00 */
[----:B------:R-:W3:Y:S01]  /*49ff0*/  LDL.LU.64 R12, [R1+0x2d98] ;  /* 0x002d9800010c7983 */ /* 0x000ee20000300a00 */
[C---:B------:R-:W-:Y:S08]  /*4a000*/  HMMA.16816.F32 R24, R36.reuse, R10, R24 ;  /* 0x0000000a2418723c */ /* 0x040ff00000001818 */
[C---:B--2---:R-:W-:Y:S01]  /*4a010*/  HMMA.16816.F32 R52, R36.reuse, R14, R52 ;  /* 0x0000000e2434723c */ /* 0x044fe20000001834 */
[----:B------:R-:W-:Y:S07]  /*4a020*/  STL.64 [R1+0x2d90], R14 ;  /* 0x002d900e01007387 */ /* 0x000fee0000100a00 */
[C---:B---3--:R-:W-:Y:S11]  /*4a030*/  HMMA.16816.F32 R28, R36.reuse, R12, R28 ;  /* 0x0000000c241c723c */ /* 0x048ff6000000181c */
        /* <DEDUP_REMOVED lines=13> */
[C---:B-1----:R-:W-:Y:S01]  /*4a110*/  HMMA.16816.F32 R12, R36.reuse, R6, R32 ;  /* 0x00000006240c723c */ /* 0x042fe20000001820 */
[----:B------:R-:W-:Y:S07]  /*4a120*/  STL.64 [R1+0x2d60], R6 ;  /* 0x002d600601007387 */ /* 0x000fee0000100a00 */
[----:B----4-:R-:W-:Y:S11]  /*4a130*/  HMMA.16816.F32 R52, R36, R2, R56 ;  /* 0x000000022434723c */ /* 0x010ff60000001838 */
[----:B------:R-:W-:Y:S04]  /*4a140*/  STL.64 [R1+0x5a0], R12 ;  /* 0x0005a00c01007387 */ /* 0x000fe80000100a00 */
[----:B------:R-:W-:Y:S04]  /*4a150*/  STL.64 [R1+0x5a8], R14 ;  /* 0x0005a80e01007387 */ /* 0x000fe80000100a00 */
[----:B------:R0:W-:Y:S04]  /*4a160*/  STL.64 [R1+0x2d58], R4 ;  /* 0x002d580401007387 */ /* 0x0001e80000100a00 */
[----:B------:R-:W-:Y:S04]  /*4a170*/  STL.64 [R1+0x590], R8 ;  /* 0x0005900801007387 */ /* 0x000fe80000100a00 */
[----:B------:R-:W-:Y:S04]  /*4a180*/  STL.64 [R1+0x598], R10 ;  /* 0x0005980a01007387 */ /* 0x000fe80000100a00 */
[----:B------:R-:W2:Y:S04]  /*4a190*/  LDL.LU R56, [R1+0x210] ;  /* 0x0002100001387983 */ /* 0x000ea80000300800 */
[----:B------:R-:W2:Y:S04]  /*4a1a0*/  LDL.LU R57, [R1+0x214] ;  /* 0x0002140001397983 */ /* 0x000ea80000300800 */
[----:B------:R-:W3:Y:S04]  /*4a1b0*/  LDL.LU R58, [R1+0x218] ;  /* 0x00021800013a7983 */ /* 0x000ee80000300800 */
[----:B------:R-:W3:Y:S01]  /*4a1c0*/  LDL.LU R59, [R1+0x21c] ;  /* 0x00021c00013b7983 */ /* 0x000ee20000300800 */
[----:B------:R-:W-:-:S02]  /*4a1d0*/  IMAD R18, R48, 0x100, R47 ;  /* 0x0000010030127824 */ /* 0x000fc400078e022f */
[----:B------:R-:W-:Y:S02]  /*4a1e0*/  IMAD R19, R50, 0x100, R49 ;  /* 0x0000010032137824 */ /* 0x000fe400078e0231 */
[----:B------:R-:W-:Y:S01]  /*4a1f0*/  IMAD R60, R60, 0x100, R51 ;  /* 0x000001003c3c7824 */ /* 0x000fe200078e0233 */
[----:B---3--:R-:W-:Y:S04]  /*4a200*/  STL.64 [R1+0x2d70], R58 ;  /* 0x002d703a01007387 */ /* 0x008fe80000100a00 */
        /* <DEDUP_REMOVED lines=25> */
[----:B------:R-:W-:Y:S01]  /*4a3a0*/  IMAD R61, R61, 0x100, R0 ;  /* 0x000001003d3d7824 */ /* 0x000fe200078e0200 */
[----:B------:R-:W-:-:S02]  /*4a3b0*/  F2FP.F16.E4M3.UNPACK_B R36, R18 ;  /* 0x00000012ff24723e */ /* 0x000fc400020006ff */
        /* <DEDUP_REMOVED lines=31> */
[----:B--2---:R-:W-:-:S15]  /*4a5b0*/  HMMA.16816.F32 R12, R36, R16, R12 ;  /* 0x00000010240c723c */ /* 0x004fde000000180c */
[----:B------:R-:W-:-:S04]  /*4a5c0*/  NOP ;  /* 0x0000000000007918 */ /* 0x000fc80000000000 */
[----:B------:R-:W-:Y:S04]  /*4a5d0*/  STL.64 [R1+0x580], R12 ;  /* 0x0005800c01007387 */ /* 0x000fe80000100a00 */
[----:B------:R0:W-:Y:S04]  /*4a5e0*/  STL.64 [R1+0x588], R14 ;  /* 0x0005880e01007387 */ /* 0x0001e80000100a00 */
[----:B0-----:R-:W2:Y:S04]  /*4a5f0*/  LDL.LU.64 R14, [R1+0x2d90] ;  /* 0x002d9000010e7983 */ /* 0x001ea80000300a00 */
[----:B------:R-:W3:Y:S01]  /*4a600*/  LDL.LU.64 R12, [R1+0x2d88] ;  /* 0x002d8800010c7983 */ /* 0x000ee20000300a00 */
[----:B--2---:R-:W-:-:S15]  /*4a610*/  HMMA.16816.F32 R8, R36, R14, R8 ;  /* 0x0000000e2408723c */ /* 0x004fde0000001808 */
[----:B------:R-:W-:-:S04]  /*4a620*/  NOP ;  /* 0x0000000000007918 */ /* 0x000fc80000000000 */
[----:B------:R-:W-:Y:S04]  /*4a630*/  STL.64 [R1+0x570], R8 ;  /* 0x0005700801007387 */ /* 0x000fe80000100a00 */
[----:B------:R0:W-:Y:S04]  /*4a640*/  STL.64 [R1+0x578], R10 ;  /* 0x0005780a01007387 */ /* 0x0001e80000100a00 */
[----:B0-----:R-:W2:Y:S04]  /*4a650*/  LDL.LU.64 R10, [R1+0x2d80] ;  /* 0x002d8000010a7983 */ /* 0x001ea80000300a00 */
[----:B------:R-:W4:Y:S01]  /*4a660*/  LDL.LU.64 R8, [R1+0x2d78] ;  /* 0x002d780001087983 */ /* 0x000f220000300a00 */
[----:B---3--:R-:W-:-:S15]  /*4a670*/  HMMA.16816.F32 R52, R36, R12, R52 ;  /* 0x0000000c2434723c */ /* 0x008fde0000001834 */
[----:B------:R-:W-:-:S04]  /*4a680*/  NOP ;  /* 0x0000000000007918 */ /* 0x000fc80000000000 */
[----:B------:R0:W-:Y:S04]  /*4a690*/  STL.64 [R1+0x1f0], R52 ;  /* 0x0001f03401007387 */ /* 0x0001e80000100a00 */
[----:B------:R-:W-:Y:S01]  /*4a6a0*/  STL [R1+0x1f8], R54 ;  /* 0x0001f83601007387 */ /* 0x000fe20000100800 */
[----:B0-----:R-:W-:Y:S01]  /*4a6b0*/  IMAD.MOV.U32 R52, RZ, RZ, R55 ;  /* 0x000000ffff347224 */ /* 0x001fe200078e0037 */
[C---:B--2---:R-:W-:Y:S08]  /*4a6c0*/  HMMA.16816.F32 R56, R36.reuse, R10, R56 ;  /* 0x0000000a2438723c */ /* 0x044ff00000001838 */
[----:B----4-:R-:W-:Y:S11]  /*4a6d0*/  HMMA.16816.F32 R4, R36, R8, R4 ;  /* 0x000000082404723c */ /* 0x010ff60000001804 */
[----:B------:R-:W-:Y:S04]  /*4a6e0*/  STL.64 [R1+0x560], R56 ;  /* 0x0005603801007387 */ /* 0x000fe80000100a00 */
[----:B------:R0:W-:Y:S04]  /*4a6f0*/  STL.64 [R1+0x568], R58 ;  /* 0x0005683a01007387 */ /* 0x0001e80000100a00 */
[----:B------:R-:W-:Y:S01]  /*4a700*/  IMAD.MOV.U32 R55, RZ, RZ, R6 ;  /* 0x000000ffff377224 */ /* 0x000fe200078e0006 */
[----:B0-----:R-:W2:Y:S04]  /*4a710*/  LDL.LU.64 R58, [R1+0x2d70] ;  /* 0x002d7000013a7983 */ /* 0x001ea80000300a00 */
[----:B------:R-:W2:Y:S04]  /*4a720*/  LDL.LU.64 R56, [R1+0x2d68] ;  /* 0x002d680001387983 */ /* 0x000ea80000300a00 */
[----:B------:R0:W-:Y:S04]  /*4a730*/  STL [R1+0x55c], R7 ;  /* 0x00055c0701007387 */ /* 0x0001e80000100800 */
[----:B0-----:R-:W3:Y:S01]  /*4a740*/  LDL.LU.64 R6, [R1+0x2d60] ;  /* 0x002d600001067983 */ /* 0x001ee20000300a00 */
[----:B------:R-:W-:-:S02]  /*4a750*/  IMAD.MOV.U32 R53, RZ, RZ, R4 ;  /* 0x000000ffff357224 */ /* 0x000fc400078e0004 */
[----:B------:R-:W-:Y:S02]  /*4a760*/  IMAD.MOV.U32 R54, RZ, RZ, R5 ;  /* 0x000000ffff367224 */ /* 0x000fe400078e0005 */
[----:B------:R-:W4:Y:S04]  /*4a770*/  LDL.LU.64 R4, [R1+0x2d58] ;  /* 0x002d580001047983 */ /* 0x000f280000300a00 */
[----:B------:R-:W-:Y:S04]  /*4a780*/  STL.64 [R1+0x2bc0], R54 ;  /* 0x002bc03601007387 */ /* 0x000fe80000100a00 */
[----:B------:R-:W-:Y:S01]  /*4a790*/  STL.64 [R1+0x2bb8], R52 ;  /* 0x002bb83401007387 */ /* 0x000fe20000100a00 */
[----:B------:R-:W-:-:S02]  /*4a7a0*/  IMAD R18, R22, 0x100, R23 ;  /* 0x0000010016127824 */ /* 0x000fc400078e0217 */
[----:B------:R-:W-:Y:S02]  /*4a7b0*/  IMAD R19, R32, 0x100, R21 ;  /* 0x0000010020137824 */ /* 0x000fe400078e0215 */
[----:B------:R-:W-:Y:S02]  /*4a7c0*/  IMAD R60, R34, 0x100, R33 ;  /* 0x00000100223c7824 */ /* 0x000fe400078e0221 */
[----:B------:R-:W-:Y:S01]  /*4a7d0*/  IMAD R61, R0, 0x100, R35 ;  /* 0x00000100003d7824 */ /* 0x000fe200078e0223 */
[C---:B---3--:R-:W-:Y:S01]  /*4a7e0*/  HMMA.16816.F32 R28, R36.reuse, R6, R28 ;  /* 0x00000006241c723c */ /* 0x048fe2000000181c */
[----:B------:R-:W-:Y:S07]  /*4a7f0*/  STL.64 [R1+0x2d40], R6 ;  /* 0x002d400601007387 */ /* 0x000fee0000100a00 */
[C---:B----4-:R-:W-:Y:S11]  /*4a800*/  HMMA.16816.F32 R24, R36.reuse, R4, R24 ;  /* 0x000000042418723c */ /* 0x050ff60000001818 */
[----:B------:R-:W-:Y:S04]  /*4a810*/  STL.64 [R1+0x540], R28 ;  /* 0x0005401c01007387 */ /* 0x000fe80000100a00 */
[----:B------:R-:W-:Y:S04]  /*4a820*/  STL.64 [R1+0x548], R30 ;  /* 0x0005481e01007387 */ /* 0x000fe80000100a00 */
[----:B------:R0:W-:Y:S02]  /*4a830*/  STL.64 [R1+0x2d38], R4 ;  /* 0x002d380401007387 */ /* 0x0001e40000100a00 */
[----:B0-----:R-:W-:Y:S01]  /*4a840*/  HMMA.16816.F32 R4, R36, R2, R40 ;  /* 0x000000022404723c */ /* 0x001fe20000001828 */
[----:B------:R-:W-:Y:S01]  /*4a850*/  F2FP.F16.E4M3.UNPACK_B R36, R18 ;  /* 0x00000012ff24723e */ /* 0x000fe200020006ff */
[----:B------:R-:W-:Y:S01]  /*4a860*/  STL.64 [R1+0x530], R24 ;  /* 0x0005301801007387 */ /* 0x000fe20000100a00 */
[----:B------:R-:W-:-:S02]  /*4a870*/  F2FP.F16.E4M3.UNPACK_B R37, R19 ;  /* 0x00000013ff25723e */ /* 0x000fc400020006ff */
[----:B------:R-:W-:Y:S02]  /*4a880*/  F2FP.F16.E4M3.UNPACK_B R38, R60 ;  /* 0x0000003cff26723e */ /* 0x000fe400020006ff */
[----:B------:R-:W-:Y:S01]  /*4a890*/  F2FP.F16.E4M3.UNPACK_B R39, R61 ;  /* 0x0000003dff27723e */ /* 0x000fe200020006ff */
[----:B------:R-:W-:Y:S04]  /*4a8a0*/  STL.64 [R1+0x538], R26 ;  /* 0x0005381a01007387 */ /* 0x000fe80000100a00 */
[----:B------:R-:W-:Y:S04]  /*4a8b0*/  STL [R1+0x2d10], R2 ;  /* 0x002d100201007387 */ /* 0x000fe80000100800 */
[----:B------:R-:W-:Y:S04]  /*4a8c0*/  STL [R1+0x2d0c], R3 ;  /* 0x002d0c0301007387 */ /* 0x000fe80000100800 */
[----:B------:R-:W-:Y:S04]  /*4a8d0*/  STL.64 [R1+0x190], R4 ;  /* 0x0001900401007387 */ /* 0x000fe80000100a00 */
[----:B------:R0:W-:Y:S02]  /*4a8e0*/  STL.64 [R1+0x198], R6 ;  /* 0x0001980601007387 */ /* 0x0001e40000100a00 */
[C---:B0-----:R-:W-:Y:S02]  /*4a8f0*/  HMMA.16816.F32 R4, R36.reuse, R16, R44 ;  /* 0x000000102404723c */ /* 0x041fe4000000182c */
[----:B------:R-:W-:Y:S06]  /*4a900*/  STL [R1+0x2d14], R17 ;  /* 0x002d141101007387 */ /* 0x000fec0000100800 */
[C---:B------:R-:W-:Y:S11]  /*4a910*/  HMMA.16816.F32 R20, R36.reuse, R14, R48 ;  /* 0x0000000e2414723c */ /* 0x040ff60000001830 */
[----:B------:R-:W-:Y:S04]  /*4a920*/  STL.64 [R1+0x520], R4 ;  /* 0x0005200401007387 */ /* 0x000fe80000100a00 */
[----:B------:R2:W-:Y:S02]  /*4a930*/  STL.64 [R1+0x528], R6 ;  /* 0x0005280601007387 */ /* 0x0005e40000100a00 */
[C---:B--2---:R-:W-:Y:S02]  /*4a940*/  HMMA.16816.F32 R4, R36.reuse, R12, R56 ;  /* 0x0000000c2404723c */ /* 0x044fe40000001838 */
[----:B------:R-:W-:Y:S04]  /*4a950*/  STL.64 [R1+0x2cf0], R14 ;  /* 0x002cf00e01007387 */ /* 0x000fe80000100a00 */
[----:B------:R-:W-:Y:S04]  /*4a960*/  STL.64 [R1+0x510], R20 ;  /* 0x0005101401007387 */ /* 0x000fe80000100a00 */
[----:B------:R-:W-:Y:S04]  /*4a970*/  STL.64 [R1+0x518], R22 ;  /* 0x0005181601007387 */ /* 0x000fe80000100a00 */
[----:B------:R-:W-:Y:S05]  /*4a980*/  STL.64 [R1+0x2ce8], R12 ;  /* 0x002ce80c01007387 */ /* 0x000fea0000100a00 */
        /* <DEDUP_REMOVED lines=89> */
[----:B----4-:R-:W-:-:S02]  /*4af20*/  IMAD R18, R18, 0x100, R17 ;  /* 0x0000010012127824 */ /* 0x010fc400078e0211 */
[----:B------:R-:W-:Y:S02]  /*4af30*/  IMAD R19, R19, 0x100, R2 ;  /* 0x0000010013137824 */ /* 0x000fe400078e0202 */
[----:B------:R-:W-:Y:S01]  /*4af40*/  IMAD R60, R60, 0x100, R3 ;  /* 0x000001003c3c7824 */ /* 0x000fe200078e0203 */
[C---:B---3--:R-:W-:Y:S08]  /*4af50*/  HMMA.16816.F32 R24, R36.reuse, R6, R24 ;  /* 0x000000062418723c */ /* 0x048ff00000001818 */
        /* <DEDUP_REMOVED lines=10> */
[----:B------:R-:W2:Y:S04]  /*4b000*/  LDL.LU R2, [R1+0x2d10] ;  /* 0x002d100001027983 */ /* 0x000ea80000300800 */
[----:B------:R-:W2:Y:S01]  /*4b010*/  LDL.LU R3, [R1+0x2d0c] ;  /* 0x002d0c0001037983 */ /* 0x000ea20000300800 */
[----:B------:R-:W-:-:S03]  /*4b020*/  IMAD R61, R61, 0x100, R0 ;  /* 0x000001003d3d7824 */ /* 0x000fc600078e0200 */
[----:B------:R-:W3:Y:S01]  /*4b030*/  LDL.LU R0, [R1+0x2d08] ;  /* 0x002d080001007983 */ /* 0x000ee20000300800 */
        /* <DEDUP_REMOVED lines=9> */
[----:B----4-:R-:W-:-:S15]  /*4b0d0*/  HMMA.16816.F32 R12, R36, R16, R12 ;  /* 0x00000010240c723c */ /* 0x010fde000000180c */
[----:B------:R-:W-:-:S04]  /*4b0e0*/  NOP ;  /* 0x0000000000007918 */ /* 0x000fc80000000000 */
[----:B------:R-:W-:Y:S04]  /*4b0f0*/  STL.64 [R1+0x4b0], R12 ;  /* 0x0004b00c01007387 */ /* 0x000fe80000100a00 */
[----:B------:R0:W-:Y:S04]  /*4b100*/  STL.64 [R1+0x4b8], R14 ;  /* 0x0004b80e01007387 */ /* 0x0001e80000100a00 */
[----:B0-----:R-:W4:Y:S04]  /*4b110*/  LDL.LU.64 R14, [R1+0x2cf0] ;  /* 0x002cf000010e7983 */ /* 0x001f280000300a00 */
[----:B------:R-:W2:Y:S01]  /*4b120*/  LDL.LU.64 R12, [R1+0x2ce8] ;  /* 0x002ce800010c7983 */ /* 0x000ea20000300a00 */
[C---:B------:R-:W-:Y:S08]  /*4b130*/  HMMA.16816.F32 R28, R36.reuse, R10, R28 ;  /* 0x0000000a241c723c */ /* 0x040ff0000000181c */
[C---:B----4-:R-:W-:Y:S08]  /*4b140*/  HMMA.16816.F32 R20, R36.reuse, R14, R20 ;  /* 0x0000000e2414723c */ /* 0x050ff00000001814 */
[C---:B--2---:R-:W-:Y:S11]  /*4b150*/  HMMA.16816.F32 R52, R36.reuse, R12, R52 ;  /* 0x0000000c2434723c */ /* 0x044ff60000001834 */
[----:B------:R0:W-:Y:S04]  /*4b160*/  STL.64 [R1+0x4a0], R20 ;  /* 0x0004a01401007387 */ /* 0x0001e80000100a00 */
[----:B------:R-:W-:Y:S04]  /*4b170*/  STL.64 [R1+0x4a8], R22 ;  /* 0x0004a81601007387 */ /* 0x000fe80000100a00 */
[----:B0-----:R-:W2:Y:S04]  /*4b180*/  LDL.LU R20, [R1+0x2ce0] ;  /* 0x002ce00001147983 */ /* 0x001ea80000300800 */
        /* <DEDUP_REMOVED lines=17> */
[----:B0-----:R-:W-:Y:S02]  /*4b2a0*/  HMMA.16816.F32 R4, R36, R2, R56 ;  /* 0x000000022404723c */ /* 0x001fe40000001838 */
[----:B------:R-:W-:Y:S01]  /*4b2b0*/  STL.64 [R1+0x450], R8 ;  /* 0x0004500801007387 */ /* 0x000fe20000100a00 */
[----:B------:R-:W-:-:S03]  /*4b2c0*/  IMAD.MOV.U32 R57, RZ, RZ, R0 ;  /* 0x000000ffff397224 */ /* 0x000fc600078e0000 */
[----:B------:R-:W-:Y:S04]  /*4b2d0*/  STL.64 [R1+0x458], R10 ;  /* 0x0004580a01007387 */ /* 0x000fe80000100a00 */
[----:B------:R-:W3:Y:S09]  /*4b2e0*/  LDL.LU R56, [R1+0x30] ;  /* 0x0000300001387983 */ /* 0x000ef20000300800 */
[----:B------:R0:W-:Y:S04]  /*4b2f0*/  STL.64 [R1+0x60], R4 ;  /* 0x0000600401007387 */ /* 0x0001e80000100a00 */
[----:B------:R1:W-:Y:S04]  /*4b300*/  STL.64 [R1+0x68], R6 ;  /* 0x0000680601007387 */ /* 0x0003e80000100a00 */
[----:B------:R-:W4:Y:S04]  /*4b310*/  LDL.LU R0, [R1+0x2cdc] ;  /* 0x002cdc0001007983 */ /* 0x000f280000300800 */
[----:B------:R-:W2:Y:S04]  /*4b320*/  LDL.LU R58, [R1+0x38] ;  /* 0x00003800013a7983 */ /* 0x000ea80000300800 */
[----:B------:R-:W2:Y:S01]  /*4b330*/  LDL.LU R59, [R1+0x3c] ;  /* 0x00003c00013b7983 */ /* 0x000ea20000300800 */
[----:B----4-:R-:W-:-:S03]  /*4b340*/  IMAD.MOV.U32 R54, RZ, RZ, R0 ;  /* 0x000000ffff367224 */ /* 0x010fc600078e0000 */
[----:B--2---:R-:W-:Y:S04]  /*4b350*/  STL.64 [R1+0x2c98], R58 ;  /* 0x002c983a01007387 */ /* 0x004fe80000100a00 */
[----:B---3--:R2:W-:Y:S04]  /*4b360*/  STL.64 [R1+0x2c90], R56 ;  /* 0x002c903801007387 */ /* 0x0085e80000100a00 */
[----:B------:R-:W3:Y:S04]  /*4b370*/  LDL.LU R52, [R1+0x90] ;  /* 0x0000900001347983 */ /* 0x000ee80000300800 */
[----:B------:R-:W3:Y:S04]  /*4b380*/  LDL.LU R53, [R1+0x94] ;  /* 0x0000940001357983 */ /* 0x000ee80000300800 */
[----:B------:R-:W4:Y:S04]  /*4b390*/  LDL.LU R0, [R1+0x2cd8] ;  /* 0x002cd80001007983 */ /* 0x000f280000300800 */
[----:B------:R-:W2:Y:S01]  /*4b3a0*/  LDL.LU R55, [R1+0x9c] ;  /* 0x00009c0001377983 */ /* 0x000ea20000300800 */
[----:B----4-:R-:W-:-:S03]  /*4b3b0*/  IMAD.MOV.U32 R27, RZ, RZ, R0 ;  /* 0x000000ffff1b7224 */ /* 0x010fc600078e0000 */
[----:B--2---:R-:W-:Y:S04]  /*4b3c0*/  STL.64 [R1+0x2cb8], R54 ;  /* 0x002cb83601007387 */ /* 0x004fe80000100a00 */
[----:B---3--:R2:W-:Y:S04]  /*4b3d0*/  STL.64 [R1+0x2cb0], R52 ;  /* 0x002cb03401007387 */ /* 0x0085e80000100a00 */
        /* <DEDUP_REMOVED lines=17> */
[----:B--2---:R-:W2:Y:S04]  /*4b4f0*/  LDL.LU R52, [R1+0xf0] ;  /* 0x0000f00001347983 */ /* 0x004ea80000300800 */
[----:B------:R-:W2:Y:S04]  /*4b500*/  LDL.LU R53, [R1+0xf4] ;  /* 0x0000f40001357983 */ /* 0x000ea80000300800 */
[----:B------:R-:W2:Y:S04]  /*4b510*/  LDL.LU R54, [R1+0xf8] ;  /* 0x0000f80001367983 */ /* 0x000ea80000300800 */
[----:B------:R-:W2:Y:S04]  /*4b520*/  LDL.LU R55, [R1+0xfc] ;  /* 0x0000fc0001377983 */ /* 0x000ea80000300800 */
[----:B------:R-:W2:Y:S04]  /*4b530*/  LDL.LU R12, [R1+0x100] ;  /* 0x00010000010c7983 */ /* 0x000ea80000300800 */
[----:B------:R-:W2:Y:S04]  /*4b540*/  LDL.LU R13, [R1+0x104] ;  /* 0x00010400010d7983 */ /* 0x000ea80000300800 */
[----:B------:R-:W2:Y:S04]  /*4b550*/  LDL.LU R14, [R1+0x108] ;  /* 0x00010800010e7983 */ /* 0x000ea80000300800 */
[----:B------:R-:W2:Y:S01]  /*4b560*/  LDL.LU R15, [R1+0x10c] ;  /* 0x00010c00010f7983 */ /* 0x000ea20000300800 */
[----:B------:R-:W-:-:S02]  /*4b570*/  IMAD R18, R45, 0x100, R44 ;  /* 0x000001002d127824 */ /* 0x000fc400078e022c */
[----:B------:R-:W-:Y:S01]  /*4b580*/  IMAD R19, R47, 0x100, R46 ;  /* 0x000001002f137824 */ /* 0x000fe200078e022e */
[----:B------:R-:W3:Y:S01]  /*4b590*/  LDL.LU R8, [R1+0xe0] ;  /* 0x0000e00001087983 */ /* 0x000ee20000300800 */
[----:B------:R-:W-:Y:S02]  /*4b5a0*/  IMAD R60, R49, 0x100, R48 ;  /* 0x00000100313c7824 */ /* 0x000fe400078e0230 */
[----:B------:R-:W-:Y:S01]  /*4b5b0*/  IMAD R61, R51, 0x100, R50 ;  /* 0x00000100333d7824 */ /* 0x000fe200078e0232 */
[----:B------:R-:W3:Y:S01]  /*4b5c0*/  LDL.LU R9, [R1+0xe4] ;  /* 0x0000e40001097983 */ /* 0x000ee20000300800 */
[----:B------:R-:W-:Y:S02]  /*4b5d0*/  F2FP.F16.E4M3.UNPACK_B R36, R18 ;  /* 0x00000012ff24723e */ /* 0x000fe400020006ff */
[----:B------:R-:W-:Y:S01]  /*4b5e0*/  F2FP.F16.E4M3.UNPACK_B R37, R19 ;  /* 0x00000013ff25723e */ /* 0x000fe200020006ff */
[----:B------:R-:W3:Y:S01]  /*4b5f0*/  LDL.LU R10, [R1+0xe8] ;  /* 0x0000e800010a7983 */ /* 0x000ee20000300800 */
[----:B------:R-:W-:-:S02]  /*4b600*/  F2FP.F16.E4M3.UNPACK_B R38, R60 ;  /* 0x0000003cff26723e */ /* 0x000fc400020006ff */
[----:B------:R-:W-:Y:S01]  /*4b610*/  F2FP.F16.E4M3.UNPACK_B R39, R61 ;  /* 0x0000003dff27723e */ /* 0x000fe200020006ff */
[----:B------:R-:W3:Y:S04]  /*4b620*/  LDL.LU R21, [R1+0x2618] ;  /* 0x0026180001157983 */ /* 0x000ee80000300800 */
[----:B------:R-:W3:Y:S04]  /*4b630*/  LDL.LU R22, [R1+0x2620] ;  /* 0x0026200001167983 */ /* 0x000ee80000300800 */
[----:B------:R-:W3:Y:S01]  /*4b640*/  LDL.LU R23, [R1+0x2628] ;  /* 0x0026280001177983 */ /* 0x000ee20000300800 */
        /* <DEDUP_REMOVED lines=13> */
[C---:B--2---:R-:W-:Y:S03]  /*4b720*/  HMMA.16816.F32 R12, R36.reuse, R16, R12 ;  /* 0x00000010240c723c */ /* 0x044fe6000000180c */
        /* <DEDUP_REMOVED lines=36> */
[----:B----4-:R-:W-:Y:S01]  /*4b970*/  IMAD R61, R0, 0x100, R61 ;  /* 0x00000100003d7824 */ /* 0x010fe200078e023d */
[C---:B---3--:R-:W-:Y:S08]  /*4b980*/  HMMA.16816.F32 R28, R36.reuse, R6, R28 ;  /* 0x00000006241c723c */ /* 0x048ff0000000181c */
[C---:B--2---:R-:W-:Y:S08]  /*4b990*/  HMMA.16816.F32 R24, R36.reuse, R4, R24 ;  /* 0x000000042418723c */ /* 0x044ff00000001818 */
[----:B------:R-:W-:Y:S03]  /*4b9a0*/  HMMA.16816.F32 R36, R36, R2, R52 ;  /* 0x000000022424723c */ /* 0x000fe60000001834 */
[----:B------:R-:W-:Y:S04]  /*4b9b0*/  STL.64 [R1+0x3f0], R28 ;  /* 0x0003f01c01007387 */ /* 0x000fe80000100a00 */
[----:B------:R0:W-:Y:S04]  /*4b9c0*/  STL.64 [R1+0x3f8], R30 ;  /* 0x0003f81e01007387 */ /* 0x0001e80000100a00 */
[----:B0-----:R-:W2:Y:S04]  /*4b9d0*/  LDL.LU.64 R30, [R1+0x2c78] ;  /* 0x002c7800011e7983 */ /* 0x001ea80000300a00 */
[----:B------:R-:W3:Y:S04]  /*4b9e0*/  LDL.LU.64 R28, [R1+0x2c70] ;  /* 0x002c7000011c7983 */ /* 0x000ee80000300a00 */
[----:B------:R-:W-:Y:S04]  /*4b9f0*/  STL.64 [R1+0x3e0], R24 ;  /* 0x0003e01801007387 */ /* 0x000fe80000100a00 */
[----:B------:R0:W-:Y:S04]  /*4ba00*/  STL.64 [R1+0x3e8], R26 ;  /* 0x0003e81a01007387 */ /* 0x0001e80000100a00 */
[----:B0-----:R-:W4:Y:S04]  /*4ba10*/  LDL.LU.64 R26, [R1+0x2c68] ;  /* 0x002c6800011a7983 */ /* 0x001f280000300a00 */
[----:B------:R-:W4:Y:S04]  /*4ba20*/  LDL.LU.64 R24, [R1+0x2c60] ;  /* 0x002c600001187983 */ /* 0x000f280000300a00 */
[----:B------:R-:W2:Y:S04]  /*4ba30*/  LDL.LU R21, [R1+0x2c58] ;  /* 0x002c580001157983 */ /* 0x000ea80000300800 */
[----:B------:R-:W2:Y:S04]  /*4ba40*/  LDL.LU R22, [R1+0x2c54] ;  /* 0x002c540001167983 */ /* 0x000ea80000300800 */
[----:B------:R-:W2:Y:S04]  /*4ba50*/  LDL.LU R23, [R1+0x2c50] ;  /* 0x002c500001177983 */ /* 0x000ea80000300800 */
[----:B------:R-:W2:Y:S04]  /*4ba60*/  LDL.LU R52, [R1+0x264c] ;  /* 0x00264c0001347983 */ /* 0x000ea80000300800 */
[----:B------:R0:W-:Y:S04]  /*4ba70*/  STL.64 [R1+0x3d0], R36 ;  /* 0x0003d02401007387 */ /* 0x0001e80000100a00 */
[----:B------:R1:W-:Y:S01]  /*4ba80*/  STL.64 [R1+0x3d8], R38 ;  /* 0x0003d82601007387 */ /* 0x0003e20000100a00 */
[----:B0-----:R-:W-:-:S02]  /*4ba90*/  F2FP.F16.E4M3.UNPACK_B R36, R18 ;  /* 0x00000012ff24723e */ /* 0x001fc400020006ff */
[----:B------:R-:W-:Y:S01]  /*4baa0*/  F2FP.F16.E4M3.UNPACK_B R37, R19 ;  /* 0x00000013ff25723e */ /* 0x000fe200020006ff */
[----:B------:R-:W2:Y:S01]  /*4bab0*/  LDL.LU R18, [R1+0x2644] ;  /* 0x0026440001127983 */ /* 0x000ea20000300800 */
[----:B-1----:R-:W-:Y:S02]  /*4bac0*/  F2FP.F16.E4M3.UNPACK_B R38, R60 ;  /* 0x0000003cff26723e */ /* 0x002fe400020006ff */
[----:B------:R-:W-:Y:S01]  /*4bad0*/  F2FP.F16.E4M3.UNPACK_B R39, R61 ;  /* 0x0000003dff27723e */ /* 0x000fe200020006ff */
[----:B------:R-:W2:Y:S04]  /*4bae0*/  LDL.LU R19, [R1+0x2650] ;  /* 0x0026500001137983 */ /* 0x000ea80000300800 */
[----:B------:R-:W3:Y:S02]  /*4baf0*/  LDL.LU R60, [R1+0x2648] ;  /* 0x00264800013c7983 */ /* 0x000ee40000300800 */
[C---:B------:R-:W-:Y:S02]  /*4bb00*/  HMMA.16816.F32 R32, R36.reuse, R16, R32 ;  /* 0x000000102420723c */ /* 0x040fe40000001820 */
[----:B------:R-:W4:Y:S06]  /*4bb10*/  LDL.LU R61, [R1+0x2634] ;  /* 0x00263400013d7983 */ /* 0x000f2c0000300800 */
[C---:B------:R-:W-:Y:S08]  /*4bb20*/  HMMA.16816.F32 R40, R36.reuse, R14, R40 ;  /* 0x0000000e2428723c */ /* 0x040ff00000001828 */
[----:B------:R-:W-:Y:S03]  /*4bb30*/  HMMA.16816.F32 R44, R36, R12, R44 ;  /* 0x0000000c242c723c */ /* 0x000fe6000000182c */
[----:B------:R-:W-:Y:S01]  /*4bb40*/  STL.64 [R1+0x3c0], R32 ;  /* 0x0003c02001007387 */ /* 0x000fe20000100a00 */
[----:B------:R-:W-:-:S04]  /*4bb50*/  IMAD.MOV.U32 R0, RZ, RZ, R35 ;  /* 0x000000ffff007224 */ /* 0x000fc800078e0023 */
[C---:B------:R-:W-:Y:S01]  /*4bb60*/  HMMA.16816.F32 R48, R36.reuse, R10, R48 ;  /* 0x0000000a2430723c */ /* 0x040fe20000001830 */
[----:B------:R0:W-:Y:S04]  /*4bb70*/  STL [R1+0x3c8], R34 ;  /* 0x0003c82201007387 */ /* 0x0001e80000100800 */
[----:B0-----:R-:W4:Y:S04]  /*4bb80*/  LDL.LU.64 R34, [R1+0x2c48] ;  /* 0x002c480001227983 */ /* 0x001f280000300a00 */
[----:B------:R-:W4:Y:S04]  /*4bb90*/  LDL.LU.64 R32, [R1+0x2c40] ;  /* 0x002c400001207983 */ /* 0x000f280000300a00 */
[----:B------:R-:W4:Y:S04]  /*4bba0*/  LDL.LU R16, [R1+0x2638] ;  /* 0x0026380001107983 */ /* 0x000f280000300800 */
[----:B------:R-:W4:Y:S04]  /*4bbb0*/  LDL.LU R17, [R1+0x263c] ;  /* 0x00263c0001117983 */ /* 0x000f280000300800 */
[----:B------:R-:W-:Y:S04]  /*4bbc0*/  STL [R1+0x2a88], R0 ;  /* 0x002a880001007387 */ /* 0x000fe80000100800 */
[----:B------:R-:W-:Y:S04]  /*4bbd0*/  STL.64 [R1+0x3b0], R40 ;  /* 0x0003b02801007387 */ /* 0x000fe80000100a00 */
[----:B------:R0:W-:Y:S01]  /*4bbe0*/  STL.64 [R1+0x3b8], R42 ;  /* 0x0003b82a01007387 */ /* 0x0001e20000100a00 */
[----:B------:R-:W-:Y:S03]  /*4bbf0*/  HMMA.16816.F32 R8, R36, R8, R56 ;  /* 0x000000082408723c */ /* 0x000fe60000001838 */
[----:B0-----:R-:W4:Y:S04]  /*4bc00*/  LDL.LU.64 R42, [R1+0x2c38] ;  /* 0x002c3800012a7983 */ /* 0x001f280000300a00 */
[----:B------:R-:W4:Y:S04]  /*4bc10*/  LDL.LU.64 R40, [R1+0x2c30] ;  /* 0x002c300001287983 */ /* 0x000f280000300a00 */
[----:B------:R-:W4:Y:S04]  /*4bc20*/  LDL.LU R14, [R1+0x2640] ;  /* 0x00264000010e7983 */ /* 0x000f280000300800 */
[----:B------:R-:W-:Y:S04]  /*4bc30*/  STL.64 [R1+0x3a0], R44 ;  /* 0x0003a02c01007387 */ /* 0x000fe80000100a00 */
[----:B------:R0:W-:Y:S04]  /*4bc40*/  STL.64 [R1+0x3a8], R46 ;  /* 0x0003a82e01007387 */ /* 0x0001e80000100a00 */
        /* <DEDUP_REMOVED lines=8> */
[----:B------:R-:W4:Y:S04]  /*4bcd0*/  LDL R53, [R1+0x678] ;  /* 0x0006780001357983 */ /* 0x000f280000100800 */
[----:B------:R-:W4:Y:S04]  /*4bce0*/  LDL R54, [R1+0x67c] ;  /* 0x00067c0001367983 */ /* 0x000f280000100800 */
[----:B------:R-:W-:Y:S04]  /*4bcf0*/  STL.64 [R1+0x380], R8 ;  /* 0x0003800801007387 */ /* 0x000fe80000100a00 */
[----:B------:R0:W-:Y:S04]  /*4bd00*/  STL.64 [R1+0x388], R10 ;  /* 0x0003880a01007387 */ /* 0x0001e80000100a00 */
[----:B------:R-:W4:Y:S04]  /*4bd10*/  LDL R55, [R1+0x68c] ;  /* 0x00068c0001377983 */ /* 0x000f280000100800 */
[----:B------:R-:W4:Y:S01]  /*4bd20*/  LDL R15, [R1+0x688] ;  /* 0x00068800010f7983 */ /* 0x000f220000100800 */
[----:B--2---:R-:W-:-:S02]  /*4bd30*/  IMAD R19, R52, 0x100, R19 ;  /* 0x0000010034137824 */ /* 0x004fc400078e0213 */
[----:B---3--:R-:W-:Y:S02]  /*4bd40*/  IMAD R18, R18, 0x100, R60 ;  /* 0x0000010012127824 */ /* 0x008fe400078e023c */
[----:B----4-:R-:W-:Y:S01]  /*4bd50*/  IMAD R16, R61, 0x100, R16 ;  /* 0x000001003d107824 */ /* 0x010fe200078e0210 */
[C---:B------:R-:W-:Y:S08]  /*4bd60*/  HMMA.16816.F32 R44, R36.reuse, R2, R44 ;  /* 0x00000002242c723c */ /* 0x040ff0000000182c */
[C---:B0-----:R-:W-:Y:S08]  /*4bd70*/  HMMA.16816.F32 R8, R36.reuse, R6, R56 ;  /* 0x000000062408723c */ /* 0x041ff00000001838 */
[----:B------:R-:W-:Y:S11]  /*4bd80*/  HMMA.16816.F32 R48, R36, R4, R48 ;  /* 0x000000042430723c */ /* 0x000ff60000001830 */
[----:B------:R-:W-:-:S02]  /*4bd90*/  IMAD.MOV.U32 R0, RZ, RZ, R11 ;  /* 0x000000ffff007224 */ /* 0x000fc400078e000b */
[----:B------:R-:W-:Y:S02]  /*4bda0*/  IMAD.MOV.U32 R56, RZ, RZ, R10 ;  /* 0x000000ffff387224 */ /* 0x000fe400078e000a */
[----:B------:R-:W-:Y:S02]  /*4bdb0*/  IMAD.MOV.U32 R57, RZ, RZ, R9 ;  /* 0x000000ffff397224 */ /* 0x000fe400078e0009 */
[----:B------:R-:W-:Y:S01]  /*4bdc0*/  IMAD.MOV.U32 R58, RZ, RZ, R8 ;  /* 0x000000ffff3a7224 */ /* 0x000fe200078e0008 */
        /* <DEDUP_REMOVED lines=8> */
[----:B------:R-:W2:Y:S04]  /*4be50*/  LDL R61, [R1+0x698] ;  /* 0x00069800013d7983 */ /* 0x000ea80000100800 */
[----:B------:R-:W3:Y:S04]  /*4be60*/  LDL R60, [R1+0x69c] ;  /* 0x00069c00013c7983 */ /* 0x000ee80000100800 */
[----:B------:R-:W4:Y:S01]  /*4be70*/  LDL R52, [R1+0x6a8] ;  /* 0x0006a80001347983 */ /* 0x000f220000100800 */
[----:B------:R-:W-:-:S03]  /*4be80*/  F2FP.F16.E4M3.UNPACK_B R6, R53 ;  /* 0x00000035ff06723e */ /* 0x000fc600020006ff */
[----:B------:R-:W-:Y:S04]  /*4be90*/  STL [R1+0x2a3c], R44 ;  /* 0x002a3c2c01007387 */ /* 0x000fe80000100800 */
[----:B------:R-:W-:Y:S04]  /*4bea0*/  STL [R1+0x2a38], R45 ;  /* 0x002a382d01007387 */ /* 0x000fe80000100800 */
[----:B------:R-:W-:Y:S04]  /*4beb0*/  STL [R1+0x2a34], R46 ;  /* 0x002a342e01007387 */ /* 0x000fe80000100800 */
[----:B------:R0:W-:Y:S04]  /*4bec0*/  STL [R1+0x2a30], R47 ;  /* 0x002a302f01007387 */ /* 0x0001e80000100800 */
[----:B------:R-:W4:Y:S01]  /*4bed0*/  LDL R53, [R1+0x6ac] ;  /* 0x0006ac0001357983 */ /* 0x000f220000100800 */
[----:B------:R-:W-:Y:S01]  /*4bee0*/  IMAD R17, R17, 0x100, R14 ;  /* 0x0000010011117824 */ /* 0x000fe200078e020e */
[----:B------:R-:W-:-:S02]  /*4bef0*/  F2FP.F16.E4M3.UNPACK_B R16, R16 ;  /* 0x00000010ff10723e */ /* 0x000fc400020006ff */
[----:B------:R-:W-:Y:S02]  /*4bf00*/  F2FP.F16.E4M3.UNPACK_B R18, R18 ;  /* 0x00000012ff12723e */ /* 0x000fe400020006ff */
[----:B------:R-:W-:Y:S02]  /*4bf10*/  F2FP.F16.E4M3.UNPACK_B R17, R17 ;  /* 0x00000011ff11723e */ /* 0x000fe400020006ff */
[----:B------:R-:W-:Y:S02]  /*4bf20*/  F2FP.F16.E4M3.UNPACK_B R19, R19 ;  /* 0x00000013ff13723e */ /* 0x000fe400020006ff */
[----:B------:R-:W-:Y:S02]  /*4bf30*/  F2FP.F16.E4M3.UNPACK_B R7, R54 ;  /* 0x00000036ff07723e */ /* 0x000fe400020006ff */
[----:B------:R-:W4:Y:S05]  /*4bf40*/  LDL R54, [R1+0x6b8] ;  /* 0x0006b80001367983 */ /* 0x000f2a0000100800 */
[----:B------:R-:W-:Y:S01]  /*4bf50*/  HMMA.16816.F32 R8, R16, R6, R40 ;  /* 0x000000061008723c */ /* 0x000fe20000001828 */
[----:B------:R-:W-:-:S15]  /*4bf60*/  F2FP.F16.E4M3.UNPACK_B R3, R55 ;  /* 0x00000037ff03723e */ /* 0x000fde00020006ff */
[----:B------:R-:W-:-:S03]  /*4bf70*/  NOP ;  /* 0x0000000000007918 */ /* 0x000fc60000000000 */
[----:B0-----:R-:W-:Y:S02]  /*4bf80*/  IMAD.MOV.U32 R47, RZ, RZ, R11 ;  /* 0x000000ffff2f7224 */ /* 0x001fe400078e000b */
[----:B------:R-:W-:Y:S02]  /*4bf90*/  IMAD.MOV.U32 R46, RZ, RZ, R10 ;  /* 0x000000ffff2e7224 */ /* 0x000fe400078e000a */
[----:B------:R-:W-:Y:S02]  /*4bfa0*/  IMAD.MOV.U32 R45, RZ, RZ, R9 ;  /* 0x000000ffff2d7224 */ /* 0x000fe400078e0009 */
[----:B------:R-:W-:Y:S01]  /*4bfb0*/  IMAD.MOV.U32 R44, RZ, RZ, R8 ;  /* 0x000000ffff2c7224 */ /* 0x000fe200078e0008 */
[----:B------:R0:W-:Y:S04]  /*4bfc0*/  STL [R1+0x2a5c], R47 ;  /* 0x002a5c2f01007387 */ /* 0x0001e80000100800 */
[----:B------:R1:W-:Y:S04]  /*4bfd0*/  STL [R1+0x2a58], R46 ;  /* 0x002a582e01007387 */ /* 0x0003e80000100800 */
[----:B------:R0:W-:Y:S04]  /*4bfe0*/  STL [R1+0x2a54], R45 ;  /* 0x002a542d01007387 */ /* 0x0001e80000100800 */
[----:B------:R0:W-:Y:S04]  /*4bff0*/  STL [R1+0x2a50], R44 ;  /* 0x002a502c01007387 */ /* 0x0001e80000100800 */
[----:B------:R-:W4:Y:S01]  /*4c000*/  LDL R55, [R1+0x6bc] ;  /* 0x0006bc0001377983 */ /* 0x000f220000100800 */
[----:B------:R-:W-:-:S07]  /*4c010*/  F2FP.F16.E4M3.UNPACK_B R2, R15 ;  /* 0x0000000fff02723e */ /* 0x000fce00020006ff */
[----:B------:R-:W-:-:S15]  /*4c020*/  HMMA.16816.F32 R8, R16, R2, R32 ;  /* 0x000000021008723c */ /* 0x000fde0000001820 */
[----:B------:R-:W-:-:S04]  /*4c030*/  NOP ;  /* 0x0000000000007918 */ /* 0x000fc80000000000 */
[----:B0-----:R-:W-:Y:S02]  /*4c040*/  IMAD.MOV.U32 R47, RZ, RZ, R8 ;  /* 0x000000ffff2f7224 */ /* 0x001fe400078e0008 */
[----:B-1----:R-:W-:Y:S02]  /*4c050*/  IMAD.MOV.U32 R46, RZ, RZ, R9 ;  /* 0x000000ffff2e7224 */ /* 0x002fe400078e0009 */
[----:B------:R-:W-:Y:S02]  /*4c060*/  IMAD.MOV.U32 R45, RZ, RZ, R10 ;  /* 0x000000ffff2d7224 */ /* 0x000fe400078e000a */
[----:B------:R-:W-:-:S05]  /*4c070*/  IMAD.MOV.U32 R44, RZ, RZ, R11 ;  /* 0x000000ffff2c7224 */ /* 0x000fca00078e000b */
[----:B------:R-:W-:Y:S04]  /*4c080*/  STL [R1+0x2a6c], R44 ;  /* 0x002a6c2c01007387 */ /* 0x000fe80000100800 */
[----:B------:R-:W-:Y:S04]  /*4c090*/  STL [R1+0x2a68], R45 ;  /* 0x002a682d01007387 */ /* 0x000fe80000100800 */
[----:B------:R-:W-:Y:S04]  /*4c0a0*/  STL [R1+0x2a64], R47 ;  /* 0x002a642f01007387 */ /* 0x000fe80000100800 */
[----:B------:R0:W-:Y:S01]  /*4c0b0*/  STL [R1+0x2a60], R46 ;  /* 0x002a602e01007387 */ /* 0x0001e20000100800 */
[----:B------:R-:W-:-:S02]  /*4c0c0*/  IMAD.MOV.U32 R32, RZ, RZ, R28 ;  /* 0x000000ffff207224 */ /* 0x000fc400078e001c */
[----:B------:R-:W-:Y:S02]  /*4c0d0*/  IMAD.MOV.U32 R33, RZ, RZ, R29 ;  /* 0x000000ffff217224 */ /* 0x000fe400078e001d */
[----:B------:R-:W-:Y:S02]  /*4c0e0*/  IMAD.MOV.U32 R34, RZ, RZ, R30 ;  /* 0x000000ffff227224 */ /* 0x000fe400078e001e */
[----:B------:R-:W-:Y:S01]  /*4c0f0*/  IMAD.MOV.U32 R35, RZ, RZ, R31 ;  /* 0x000000ffff237224 */ /* 0x000fe200078e001f */
[----:B--2---:R-:W-:Y:S02]  /*4c100*/  F2FP.F16.E4M3.UNPACK_B R36, R61 ;  /* 0x0000003dff24723e */ /* 0x004fe400020006ff */
[----:B---3--:R-:W-:Y:S02]  /*4c110*/  F2FP.F16.E4M3.UNPACK_B R37, R60 ;  /* 0x0000003cff25723e */ /* 0x008fe400020006ff */
[----:B----4-:R-:W-:-:S05]  /*4c120*/  F2FP.F16.E4M3.UNPACK_B R14, R52 ;  /* 0x00000034ff0e723e */ /* 0x010fca00020006ff */
[----:B------:R-:W-:Y:S01]  /*4c130*/  HMMA.16816.F32 R8, R16, R36, R20 ;  /* 0x000000241008723c */ /* 0x000fe20000001814 */
[----:B------:R-:W-:-:S07]  /*4c140*/  F2FP.F16.E4M3.UNPACK_B R15, R53 ;  /* 0x00000035ff0f723e */ /* 0x000fce00020006ff */
[----:B------:R-:W-:Y:S11]  /*4c150*/  HMMA.16816.F32 R20, R16, R14, R24 ;  /* 0x0000000e1014723c */ /* 0x000ff60000001818 */
[----:B------:R-:W-:-:S02]  /*4c160*/  IMAD.MOV.U32 R38, RZ, RZ, R11 ;  /* 0x000000ffff267224 */ /* 0x000fc400078e000b */
[----:B0-----:R-:W-:Y:S02]  /*4c170*/  IMAD.MOV.U32 R46, RZ, RZ, R9 ;  /* 0x000000ffff2e7224 */ /* 0x001fe400078e0009 */
[----:B------:R-:W-:Y:S02]  /*4c180*/  IMAD.MOV.U32 R47, RZ, RZ, R8 ;  /* 0x000000ffff2f7224 */ /* 0x000fe400078e0008 */
[----:B------:R-:W-:Y:S01]  /*4c190*/  IMAD.MOV.U32 R39, RZ, RZ, R10 ;  /* 0x000000ffff277224 */ /* 0x000fe200078e000a */
[----:B------:R-:W-:Y:S04]  /*4c1a0*/  STL [R1+0x2a94], R38 ;  /* 0x002a942601007387 */ /* 0x000fe80000100800 */
[----:B------:R-:W-:Y:S04]  /*4c1b0*/  STL [R1+0x2a90], R46 ;  /* 0x002a902e01007387 */ /* 0x000fe80000100800 */
[----:B------:R-:W-:Y:S01]  /*4c1c0*/  STL [R1+0x2a8c], R47 ;  /* 0x002a8c2f01007387 */ /* 0x000fe20000100800 */
[----:B------:R-:W-:-:S03]  /*4c1d0*/  IMAD.MOV.U32 R48, RZ, RZ, R20 ;  /* 0x000000ffff307224 */ /* 0x000fc600078e0014 */
[----:B------:R-:W-:Y:S01]  /*4c1e0*/  STL [R1+0x2a74], R39 ;  /* 0x002a742701007387 */ /* 0x000fe20000100800 */
[----:B------:R-:W-:-:S03]  /*4c1f0*/  IMAD.MOV.U32 R49, RZ, RZ, R21 ;  /* 0x000000ffff317224 */ /* 0x000fc600078e0015 */
[----:B------:R-:W2:Y:S01]  /*4c200*/  LDL R11, [R1+0x6c8] ;  /* 0x0006c800010b7983 */ /* 0x000ea20000100800 */
[----:B------:R-:W-:-:S03]  /*4c210*/  IMAD.MOV.U32 R50, RZ, RZ, R22 ;  /* 0x000000ffff327224 */ /* 0x000fc600078e0016 */
[----:B------:R-:W-:Y:S01]  /*4c220*/  STL [R1+0x2a70], R48 ;  /* 0x002a703001007387 */ /* 0x000fe20000100800 */
[----:B------:R-:W-:-:S03]  /*4c230*/  IMAD.MOV.U32 R51, RZ, RZ, R23 ;  /* 0x000000ffff337224 */ /* 0x000fc600078e0017 */
[----:B------:R-:W3:Y:S04]  /*4c240*/  LDL.LU R20, [R1+0x20] ;  /* 0x0000200001147983 */ /* 0x000ee80000300800 */
[----:B------:R-:W3:Y:S04]  /*4c250*/  LDL.LU R21, [R1+0x24] ;  /* 0x0000240001157983 */ /* 0x000ee80000300800 */
[----:B------:R-:W3:Y:S04]  /*4c260*/  LDL.LU R22, [R1+0x28] ;  /* 0x0000280001167983 */ /* 0x000ee80000300800 */
[----:B------:R-:W3:Y:S04]  /*4c270*/  LDL.LU R23, [R1+0x2c] ;  /* 0x00002c0001177983 */ /* 0x000ee80000300800 */
[----:B------:R-:W4:Y:S04]  /*4c280*/  LDL R61, [R1+0x6cc] ;  /* 0x0006cc00013d7983 */ /* 0x000f280000100800 */
        /* <DEDUP_REMOVED lines=8> */
[----:B------:R-:W3:Y:S04]  /*4c310*/  LDL.LU R41, [R1+0x2658] ;  /* 0x0026580001297983 */ /* 0x000ee80000300800 */
[----:B------:R-:W3:Y:S04]  /*4c320*/  LDL.LU R42, [R1+0x2654] ;  /* 0x00265400012a7983 */ /* 0x000ee80000300800 */
[----:B------:R-:W3:Y:S04]  /*4c330*/  LDL.LU R43, [R1+0x2660] ;  /* 0x00266000012b7983 */ /* 0x000ee80000300800 */
[----:B------:R-:W3:Y:S04]  /*4c340*/  LDL.LU R58, [R1+0x265c] ;  /* 0x00265c00013a7983 */ /* 0x000ee80000300800 */
[----:B------:R-:W3:Y:S04]  /*4c350*/  LDL.LU R57, [R1+0x2668] ;  /* 0x0026680001397983 */ /* 0x000ee80000300800 */
[----:B------:R-:W3:Y:S01]  /*4c360*/  LDL.LU R56, [R1+0x2664] ;  /* 0x0026640001387983 */ /* 0x000ee20000300800 */
[----:B------:R-:W-:-:S03]  /*4c370*/  F2FP.F16.E4M3.UNPACK_B R12, R54 ;  /* 0x00000036ff0c723e */ /* 0x000fc600020006ff */
[----:B------:R-:W3:Y:S01]  /*4c380*/  LDL.LU R0, [R1+0x2670] ;  /* 0x0026700001007983 */ /* 0x000ee20000300800 */
[----:B------:R-:W-:-:S03]  /*4c390*/  F2FP.F16.E4M3.UNPACK_B R13, R55 ;  /* 0x00000037ff0d723e */ /* 0x000fc600020006ff */
[----:B------:R-:W3:Y:S04]  /*4c3a0*/  LDL.LU R59, [R1+0x266c] ;  /* 0x00266c00013b7983 */ /* 0x000ee80000300800 */
[----:B------:R-:W3:Y:S04]  /*4c3b0*/  LDL.LU R52, [R1+0x10] ;  /* 0x0000100001347983 */ /* 0x000ee80000300800 */
[----:B------:R-:W3:Y:S04]  /*4c3c0*/  LDL.LU R53, [R1+0x14] ;  /* 0x0000140001357983 */ /* 0x000ee80000300800 */
[----:B------:R-:W3:Y:S04]  /*4c3d0*/  LDL.LU R54, [R1+0x18] ;  /* 0x0000180001367983 */ /* 0x000ee80000300800 */
[----:B------:R-:W3:Y:S04]  /*4c3e0*/  LDL.LU R55, [R1+0x1c] ;  /* 0x00001c0001377983 */ /* 0x000ee80000300800 */
[----:B------:R-:W-:Y:S04]  /*4c3f0*/  STL.64 [R1+0x2be8], R14 ;  /* 0x002be80e01007387 */ /* 0x000fe80000100a00 */
[----:B------:R0:W-:Y:S01]  /*4c400*/  STL.64 [R1+0x2be0], R12 ;  /* 0x002be00c01007387 */ /* 0x0001e20000100a00 */
[----:B--2---:R-:W-:-:S02]  /*4c410*/  F2FP.F16.E4M3.UNPACK_B R10, R11 ;  /* 0x0000000bff0a723e */ /* 0x004fc400020006ff */
[----:B----4-:R-:W-:Y:S01]  /*4c420*/  F2FP.F16.E4M3.UNPACK_B R11, R61 ;  /* 0x0000003dff0b723e */ /* 0x010fe200020006ff */
[C---:B---3--:R-:W-:Y:S08]  /*4c430*/  HMMA.16816.F32 R24, R16.reuse, R12, R28 ;  /* 0x0000000c1018723c */ /* 0x048ff0000000181c */
[----:B0-----:R-:W-:Y:S01]  /*4c440*/  HMMA.16816.F32 R12, R16, R10, R20 ;  /* 0x0000000a100c723c */ /* 0x001fe20000001814 */
[----:B------:R-:W-:-:S02]  /*4c450*/  F2FP.F16.E4M3.UNPACK_B R8, R60 ;  /* 0x0000003cff08723e */ /* 0x000fc400020006ff */
[----:B------:R-:W-:-:S08]  /*4c460*/  F2FP.F16.E4M3.UNPACK_B R9, R9 ;  /* 0x00000009ff09723e */ /* 0x000fd000020006ff */
[----:B------:R-:W-:Y:S02]  /*4c470*/  IMAD.MOV.U32 R39, RZ, RZ, R24 ;  /* 0x000000ffff277224 */ /* 0x000fe400078e0018 */
[----:B------:R-:W-:-:S03]  /*4c480*/  IMAD.MOV.U32 R48, RZ, RZ, R25 ;  /* 0x000000ffff307224 */ /* 0x000fc600078e0019 */
[----:B------:R-:W-:Y:S04]  /*4c490*/  STL [R1+0x2bd8], R39 ;  /* 0x002bd82701007387 */ /* 0x000fe80000100800 */
[----:B------:R-:W-:Y:S01]  /*4c4a0*/  STL.64 [R1+0x2a80], R50 ;  /* 0x002a803201007387 */ /* 0x000fe20000100a00 */
[----:B------:R-:W-:Y:S02]  /*4c4b0*/  IMAD.MOV.U32 R61, RZ, RZ, R14 ;  /* 0x000000ffff3d7224 */ /* 0x000fe400078e000e */
[----:B------:R-:W-:Y:S01]  /*4c4c0*/  IMAD.MOV.U32 R60, RZ, RZ, R15 ;  /* 0x000000ffff3c7224 */ /* 0x000fe200078e000f */
[----:B------:R-:W-:Y:S04]  /*4c4d0*/  STL.64 [R1+0x2a78], R48 ;  /* 0x002a783001007387 */ /* 0x000fe80000100a00 */
[----:B------:R0:W-:Y:S02]  /*4c4e0*/  STL.64 [R1+0x300], R12 ;  /* 0x0003000c01007387 */ /* 0x0001e40000100a00 */
[----:B0-----:R-:W-:Y:S02]  /*4c4f0*/  HMMA.16816.F32 R12, R16, R8, R32 ;  /* 0x00000008100c723c */ /* 0x001fe40000001820 */
[----:B------:R-:W-:Y:S01]  /*4c500*/  STL [R1+0x2a18], R60 ;  /* 0x002a183c01007387 */ /* 0x000fe20000100800 */
[----:B------:R-:W-:-:S03]  /*4c510*/  F2FP.F16.E4M3.UNPACK_B R4, R4 ;  /* 0x00000004ff04723e */ /* 0x000fc600020006ff */
[----:B------:R0:W-:Y:S01]  /*4c520*/  STL [R1+0x2a14], R61 ;  /* 0x002a143d01007387 */ /* 0x0001e20000100800 */
[----:B------:R-:W-:Y:S01]  /*4c530*/  F2FP.F16.E4M3.UNPACK_B R5, R5 ;  /* 0x00000005ff05723e */ /* 0x000fe200020006ff */
[----:B------:R-:W-:Y:S02]  /*4c540*/  IMAD R32, R42, 0x100, R41 ;  /* 0x000001002a207824 */ /* 0x000fe400078e0229 */
[----:B------:R-:W-:-:S09]  /*4c550*/  IMAD R33, R58, 0x100, R43 ;  /* 0x000001003a217824 */ /* 0x000fd200078e022b */
[----:B0-----:R-:W-:Y:S01]  /*4c560*/  IMAD.MOV.U32 R61, RZ, RZ, R12 ;  /* 0x000000ffff3d7224 */ /* 0x001fe200078e000c */
[----:B------:R0:W-:Y:S04]  /*4c570*/  STL [R1+0x374], R13 ;  /* 0x0003740d01007387 */ /* 0x0001e80000100800 */
[----:B------:R1:W-:Y:S04]  /*4c580*/  STL.64 [R1+0x378], R14 ;  /* 0x0003780e01007387 */ /* 0x0003e80000100a00 */
[----:B------:R-:W-:Y:S01]  /*4c590*/  STL [R1+0x2a1c], R61 ;  /* 0x002a1c3d01007387 */ /* 0x000fe20000100800 */
[----:B------:R-:W-:Y:S03]  /*4c5a0*/  HMMA.16816.F32 R40, R16, R4, R52 ;  /* 0x000000041028723c */ /* 0x000fe60000001834 */
        /* <DEDUP_REMOVED lines=9> */
[----:B0-----:R-:W4:Y:S04]  /*4c640*/  LDL.LU R13, [R1+0x654] ;  /* 0x00065400010d7983 */ /* 0x001f280000300800 */
[----:B-1----:R-:W4:Y:S04]  /*4c650*/  LDL.LU R14, [R1+0x658] ;  /* 0x00065800010e7983 */ /* 0x002f280000300800 */
[----:B------:R-:W4:Y:S04]  /*4c660*/  LDL.LU R15, [R1+0x65c] ;  /* 0x00065c00010f7983 */ /* 0x000f280000300800 */
[----:B------:R-:W2:Y:S04]  /*4c670*/  LDL.LU R20, [R1+0x5f0] ;  /* 0x0005f00001147983 */ /* 0x000ea80000300800 */
[----:B------:R-:W2:Y:S04]  /*4c680*/  LDL.LU R21, [R1+0x5f4] ;  /* 0x0005f40001157983 */ /* 0x000ea80000300800 */
        /* <DEDUP_REMOVED lines=8> */
[----:B------:R-:W-:-:S03]  /*4c710*/  IMAD R35, R59, 0x100, R0 ;  /* 0x000001003b237824 */ /* 0x000fc600078e0200 */
[----:B------:R-:W2:Y:S04]  /*4c720*/  LDL.LU R24, [R1+0x600] ;  /* 0x0006000001187983 */ /* 0x000ea80000300800 */
[----:B------:R-:W2:Y:S04]  /*4c730*/  LDL.LU R25, [R1+0x604] ;  /* 0x0006040001197983 */ /* 0x000ea80000300800 */
[----:B------:R-:W2:Y:S04]  /*4c740*/  LDL.LU R26, [R1+0x608] ;  /* 0x00060800011a7983 */ /* 0x000ea80000300800 */
[----:B------:R-:W2:Y:S01]  /*4c750*/  LDL.LU R27, [R1+0x60c] ;  /* 0x00060c00011b7983 */ /* 0x000ea20000300800 */
[----:B------:R-:W-:-:S03]  /*4c760*/  IMAD R34, R56, 0x100, R57 ;  /* 0x0000010038227824 */ /* 0x000fc600078e0239 */
[----:B------:R-:W2:Y:S04]  /*4c770*/  LDL.LU R0, [R1+0x2678] ;  /* 0x0026780001007983 */ /* 0x000ea80000300800 */
[----:B------:R-:W2:Y:S04]  /*4c780*/  LDL.LU R59, [R1+0x2674] ;  /* 0x00267400013b7983 */ /* 0x000ea80000300800 */
[----:B------:R-:W2:Y:S04]  /*4c790*/  LDL.LU R52, [R1+0x2680] ;  /* 0x0026800001347983 */ /* 0x000ea80000300800 */
[----:B------:R-:W2:Y:S04]  /*4c7a0*/  LDL.LU R53, [R1+0x267c] ;  /* 0x00267c0001357983 */ /* 0x000ea80000300800 */
[----:B------:R-:W2:Y:S01]  /*4c7b0*/  LDL.LU R54, [R1+0x2688] ;  /* 0x0026880001367983 */ /* 0x000ea20000300800 */
[----:B------:R-:W-:-:S03]  /*4c7c0*/  F2FP.F16.E4M3.UNPACK_B R32, R32 ;  /* 0x00000020ff20723e */ /* 0x000fc600020006ff */
[----:B------:R-:W2:Y:S01]  /*4c7d0*/  LDL.LU R55, [R1+0x2684] ;  /* 0x0026840001377983 */ /* 0x000ea20000300800 */
[----:B------:R-:W-:-:S03]  /*4c7e0*/  F2FP.F16.E4M3.UNPACK_B R33, R33 ;  /* 0x00000021ff21723e */ /* 0x000fc600020006ff */
[----:B------:R0:W-:Y:S01]  /*4c7f0*/  STL [R1+0x2a10], R40 ;  /* 0x002a102801007387 */ /* 0x0001e20000100800 */
[----:B------:R-:W-:Y:S02]  /*4c800*/  F2FP.F16.E4M3.UNPACK_B R34, R34 ;  /* 0x00000022ff22723e */ /* 0x000fe400020006ff */
[----:B------:R-:W-:Y:S01]  /*4c810*/  F2FP.F16.E4M3.UNPACK_B R35, R35 ;  /* 0x00000023ff23723e */ /* 0x000fe200020006ff */
[----:B------:R1:W-:Y:S04]  /*4c820*/  STL [R1+0x29e8], R41 ;  /* 0x0029e82901007387 */ /* 0x0003e80000100800 */
[----:B------:R1:W-:Y:S04]  /*4c830*/  STL [R1+0x29e4], R42 ;  /* 0x0029e42a01007387 */ /* 0x0003e80000100800 */
[----:B------:R1:W-:Y:S04]  /*4c840*/  STL [R1+0x29e0], R43 ;  /* 0x0029e02b01007387 */ /* 0x0003e80000100800 */
[----:B0-----:R-:W2:Y:S04]  /*4c850*/  LDL.LU R40, [R1+0x640] ;  /* 0x0006400001287983 */ /* 0x001ea80000300800 */
[----:B-1----:R-:W2:Y:S04]  /*4c860*/  LDL.LU R41, [R1+0x644] ;  /* 0x0006440001297983 */ /* 0x002ea80000300800 */
[----:B------:R-:W2:Y:S04]  /*4c870*/  LDL.LU R42, [R1+0x648] ;  /* 0x00064800012a7983 */ /* 0x000ea80000300800 */
[----:B------:R-:W2:Y:S01]  /*4c880*/  LDL.LU R43, [R1+0x64c] ;  /* 0x00064c00012b7983 */ /* 0x000ea20000300800 */
        /* <DEDUP_REMOVED lines=9> */
[----:B------:R3:W-:Y:S02]  /*4c920*/  STL.64 [R1+0x2e8], R42 ;  /* 0x0002e82a01007387 */ /* 0x0007e40000100a00 */
[----:B---3--:R-:W-:-:S15]  /*4c930*/  HMMA.16816.F32 R40, R32, R36, R16 ;  /* 0x000000242028723c */ /* 0x008fde0000001810 */
[----:B------:R-:W-:-:S04]  /*4c940*/  NOP ;  /* 0x0000000000007918 */ /* 0x000fc80000000000 */
[----:B------:R-:W-:Y:S04]  /*4c950*/  STL.64 [R1+0x2d0], R40 ;  /* 0x0002d02801007387 */ /* 0x000fe80000100a00 */
[----:B------:R0:W-:Y:S01]  /*4c960*/  STL.64 [R1+0x2d8], R42 ;  /* 0x0002d82a01007387 */ /* 0x0001e20000100a00 */
[----:B----4-:R-:W-:-:S15]  /*4c970*/  HMMA.16816.F32 R16, R32, R14, R48 ;  /* 0x0000000e2010723c */ /* 0x010fde0000001830 */
[----:B------:R-:W-:-:S04]  /*4c980*/  NOP ;  /* 0x0000000000007918 */ /* 0x000fc80000000000 */
[----:B------:R-:W-:Y:S02]  /*4c990*/  IMAD.MOV.U32 R60, RZ, RZ, R16 ;  /* 0x000000ffff3c7224 */ /* 0x000fe400078e0010 */
[----:B0-----:R-:W-:Y:S02]  /*4c9a0*/  IMAD.MOV.U32 R43, RZ, RZ, R17 ;  /* 0x000000ffff2b7224 */ /* 0x001fe400078e0011 */
[----:B------:R-:W-:Y:S02]  /*4c9b0*/  IMAD.MOV.U32 R42, RZ, RZ, R18 ;  /* 0x000000ffff2a7224 */ /* 0x000fe400078e0012 */
[----:B------:R-:W-:Y:S02]  /*4c9c0*/  IMAD.MOV.U32 R41, RZ, RZ, R19 ;  /* 0x000000ffff297224 */ /* 0x000fe400078e0013 */
[----:B------:R-:W-:Y:S03]  /*4c9d0*/  HMMA.16816.F32 R16, R32, R12, R28 ;  /* 0x0000000c2010723c */ /* 0x000fe6000000181c */
[----:B------:R-:W-:Y:S04]  /*4c9e0*/  STL [R1+0x2a2c], R41 ;  /* 0x002a2c2901007387 */ /* 0x000fe80000100800 */
[----:B------:R-:W-:Y:S04]  /*4c9f0*/  STL [R1+0x2a28], R42 ;  /* 0x002a282a01007387 */ /* 0x000fe80000100800 */
[----:B------:R-:W-:Y:S04]  /*4ca00*/  STL [R1+0x2a24], R43 ;  /* 0x002a242b01007387 */ /* 0x000fe80000100800 */
[----:B------:R-:W-:Y:S04]  /*4ca10*/  STL [R1+0x2a20], R60 ;  /* 0x002a203c01007387 */ /* 0x000fe80000100800 */
[----:B------:R-:W-:Y:S04]  /*4ca20*/  STL.64 [R1+0x2b0], R16 ;  /* 0x0002b01001007387 */ /* 0x000fe80000100a00 */
[----:B------:R0:W-:Y:S04]  /*4ca30*/  STL [R1+0x2b8], R18 ;  /* 0x0002b81201007387 */ /* 0x0001e80000100800 */
[----:B------:R-:W-:Y:S01]  /*4ca40*/  STL.64 [R1+0x2bd0], R14 ;  /* 0x002bd00e01007387 */ /* 0x000fe20000100a00 */
[----:B------:R-:W-:-:S03]  /*4ca50*/  IMAD.MOV.U32 R40, RZ, RZ, R19 ;  /* 0x000000ffff287224 */ /* 0x000fc600078e0013 */
[----:B------:R1:W-:Y:S01]  /*4ca60*/  STL.64 [R1+0x2bc8], R12 ;  /* 0x002bc80c01007387 */ /* 0x0003e20000100a00 */
[C---:B0-----:R-:W-:Y:S08]  /*4ca70*/  HMMA.16816.F32 R16, R32.reuse, R10, R24 ;  /* 0x0000000a2010723c */ /* 0x041ff00000001818 */
[----:B-1----:R-:W-:Y:S11]  /*4ca80*/  HMMA.16816.F32 R12, R32, R8, R20 ;  /* 0x00000008200c723c */ /* 0x002ff60000001814 */
[----:B------:R-:W-:Y:S04]  /*4ca90*/  STL [R1+0x2a4], R17 ;  /* 0x0002a41101007387 */ /* 0x000fe80000100800 */
[----:B------:R-:W-:Y:S04]  /*4caa0*/  STL.64 [R1+0x2a8], R18 ;  /* 0x0002a81201007387 */ /* 0x000fe80000100a00 */
[----:B------:R-:W-:-:S02]  /*4cab0*/  IMAD.MOV.U32 R42, RZ, RZ, R13 ;  /* 0x000000ffff2a7224 */ /* 0x000fc400078e000d */
[----:B------:R-:W-:Y:S02]  /*4cac0*/  IMAD.MOV.U32 R43, RZ, RZ, R14 ;  /* 0x000000ffff2b7224 */ /* 0x000fe400078e000e */
[----:B------:R-:W-:-:S03]  /*4cad0*/  IMAD.MOV.U32 R41, RZ, RZ, R12 ;  /* 0x000000ffff297224 */ /* 0x000fc600078e000c */
[----:B------:R-:W-:Y:S04]  /*4cae0*/  STL.64 [R1+0x2aa0], R42 ;  /* 0x002aa02a01007387 */ /* 0x000fe80000100a00 */
[----:B------:R0:W-:Y:S04]  /*4caf0*/  STL.64 [R1+0x2a98], R40 ;  /* 0x002a982801007387 */ /* 0x0001e80000100a00 */
[----:B------:R-:W2:Y:S04]  /*4cb00*/  LDL.LU R48, [R1] ;  /* 0x0000000001307983 */ /* 0x000ea80000300800 */
[----:B------:R-:W2:Y:S04]  /*4cb10*/  LDL.LU R49, [R1+0x4] ;  /* 0x0000040001317983 */ /* 0x000ea80000300800 */
[----:B------:R-:W2:Y:S04]  /*4cb20*/  LDL.LU R50, [R1+0x8] ;  /* 0x0000080001327983 */ /* 0x000ea80000300800 */
[----:B------:R-:W2:Y:S04]  /*4cb30*/  LDL.LU R51, [R1+0xc] ;  /* 0x00000c0001337983 */ /* 0x000ea80000300800 */
[----:B------:R-:W3:Y:S04]  /*4cb40*/  LDL.LU R39, [R1+0x2690] ;  /* 0x0026900001277983 */ /* 0x000ee80000300800 */
[----:B------:R-:W3:Y:S04]  /*4cb50*/  LDL.LU R31, [R1+0x268c] ;  /* 0x00268c00011f7983 */ /* 0x000ee80000300800 */
        /* <DEDUP_REMOVED lines=21> */
[----:B------:R-:W4:Y:S01]  /*4ccb0*/  LDL.LU R15, [R1+0x5dc] ;  /* 0x0005dc00010f7983 */ /* 0x000f220000300800 */
[----:B------:R-:W-:-:S02]  /*4ccc0*/  IMAD R29, R53, 0x100, R52 ;  /* 0x00000100351d7824 */ /* 0x000fc400078e0234 */
[----:B------:R-:W-:Y:S01]  /*4ccd0*/  IMAD R30, R55, 0x100, R54 ;  /* 0x00000100371e7824 */ /* 0x000fe200078e0236 */
[----:B------:R-:W4:Y:S04]  /*4cce0*/  LDL.LU R52, [R1+0x260] ;  /* 0x0002600001347983 */ /* 0x000f280000300800 */
[----:B------:R-:W4:Y:S04]  /*4ccf0*/  LDL.LU R53, [R1+0x264] ;  /* 0x0002640001357983 */ /* 0x000f280000300800 */
[----:B------:R-:W4:Y:S04]  /*4cd00*/  LDL.LU R54, [R1+0x268] ;  /* 0x0002680001367983 */ /* 0x000f280000300800 */
[----:B------:R-:W4:Y:S01]  /*4cd10*/  LDL.LU R55, [R1+0x26c] ;  /* 0x00026c0001377983 */ /* 0x000f220000300800 */
[----:B------:R-:W-:Y:S01]  /*4cd20*/  IMAD R28, R59, 0x100, R0 ;  /* 0x000001003b1c7824 */ /* 0x000fe200078e0200 */
[----:B------:R-:W-:-:S02]  /*4cd30*/  F2FP.F16.E4M3.UNPACK_B R29, R29 ;  /* 0x0000001dff1d723e */ /* 0x000fc400020006ff */
        /* <DEDUP_REMOVED lines=11> */
[----:B---3--:R-:W-:-:S02]  /*4cdf0*/  IMAD R31, R31, 0x100, R39 ;  /* 0x000001001f1f7824 */ /* 0x008fc400078e0227 */
[----:B------:R-:W2:Y:S03]  /*4ce00*/  LDL.LU R39, [R1+0x2bd8] ;  /* 0x002bd80001277983 */ /* 0x000ea60000300800 */
[----:B------:R-:W-:-:S13]  /*4ce10*/  F2FP.F16.E4M3.UNPACK_B R31, R31 ;  /* 0x0000001fff1f723e */ /* 0x000fda00020006ff */
[----:B------:R-:W-:Y:S04]  /*4ce20*/  STL.64 [R1+0x29c8], R34 ;  /* 0x0029c82201007387 */ /* 0x000fe80000100a00 */
[----:B------:R0:W-:Y:S04]  /*4ce30*/  STL.64 [R1+0x29c0], R32 ;  /* 0x0029c02001007387 */ /* 0x0001e80000100a00 */
[----:B0-----:R-:W3:Y:S04]  /*4ce40*/  LDL.LU R32, [R1+0x5c0] ;  /* 0x0005c00001207983 */ /* 0x001ee80000300800 */
[----:B------:R-:W3:Y:S04]  /*4ce50*/  LDL.LU R33, [R1+0x5c4] ;  /* 0x0005c40001217983 */ /* 0x000ee80000300800 */
[----:B------:R-:W3:Y:S04]  /*4ce60*/  LDL.LU R34, [R1+0x5c8] ;  /* 0x0005c80001227983 */ /* 0x000ee80000300800 */
[----:B------:R-:W3:Y:S04]  /*4ce70*/  LDL.LU R35, [R1+0x5cc] ;  /* 0x0005cc0001237983 */ /* 0x000ee80000300800 */
[----:B------:R-:W2:Y:S01]  /*4ce80*/  LDL.LU R48, [R1+0x580] ;  /* 0x0005800001307983 */ /* 0x000ea20000300800 */
[----:B----4-:R-:W-:-:S15]  /*4ce90*/  HMMA.16816.F32 R24, R28, R6, R24 ;  /* 0x000000061c18723c */ /* 0x010fde0000001818 */
[----:B------:R-:W-:-:S04]  /*4cea0*/  NOP ;  /* 0x0000000000007918 */ /* 0x000fc80000000000 */
[----:B------:R0:W-:Y:S01]  /*4ceb0*/  STL.64 [R1+0x280], R24 ;  /* 0x0002801801007387 */ /* 0x0001e20000100a00 */
[C---:B------:R-:W-:Y:S03]  /*4cec0*/  HMMA.16816.F32 R12, R28.reuse, R2, R12 ;  /* 0x000000021c0c723c */ /* 0x040fe6000000180c */
[----:B------:R1:W-:Y:S04]  /*4ced0*/  STL.64 [R1+0x288], R26 ;  /* 0x0002881a01007387 */ /* 0x0003e80000100a00 */
[----:B------:R-:W2:Y:S04]  /*4cee0*/  LDL.LU R49, [R1+0x584] ;  /* 0x0005840001317983 */ /* 0x000ea80000300800 */
[----:B------:R-:W2:Y:S04]  /*4cef0*/  LDL.LU R50, [R1+0x588] ;  /* 0x0005880001327983 */ /* 0x000ea80000300800 */
[----:B------:R-:W2:Y:S04]  /*4cf00*/  LDL.LU R51, [R1+0x58c] ;  /* 0x00058c0001337983 */ /* 0x000ea80000300800 */
[----:B0-----:R-:W4:Y:S04]  /*4cf10*/  LDL.LU R24, [R1+0x570] ;  /* 0x0005700001187983 */ /* 0x001f280000300800 */
[----:B------:R-:W4:Y:S04]  /*4cf20*/  LDL.LU R25, [R1+0x574] ;  /* 0x0005740001197983 */ /* 0x000f280000300800 */
[----:B-1----:R-:W4:Y:S04]  /*4cf30*/  LDL.LU R26, [R1+0x578] ;  /* 0x00057800011a7983 */ /* 0x002f280000300800 */
[----:B------:R-:W4:Y:S04]  /*4cf40*/  LDL.LU R27, [R1+0x57c] ;  /* 0x00057c00011b7983 */ /* 0x000f280000300800 */
[----:B------:R-:W-:Y:S04]  /*4cf50*/  STL.64 [R1+0x270], R12 ;  /* 0x0002700c01007387 */ /* 0x000fe80000100a00 */
[----:B------:R0:W-:Y:S04]  /*4cf60*/  STL.64 [R1+0x278], R14 ;  /* 0x0002780e01007387 */ /* 0x0001e80000100a00 */
[----:B0-----:R-:W3:Y:S04]  /*4cf70*/  LDL.LU.64 R14, [R1+0x2bd0] ;  /* 0x002bd000010e7983 */ /* 0x001ee80000300a00 */
[----:B------:R-:W2:Y:S01]  /*4cf80*/  LDL.LU.64 R12, [R1+0x2bc8] ;  /* 0x002bc800010c7983 */ /* 0x000ea20000300a00 */
[----:B------:R-:W-:-:S15]  /*4cf90*/  HMMA.16816.F32 R52, R28, R36, R52 ;  /* 0x000000241c34723c */ /* 0x000fde0000001834 */
[----:B------:R-:W-:-:S04]  /*4cfa0*/  NOP ;  /* 0x0000000000007918 */ /* 0x000fc80000000000 */
[----:B------:R-:W-:Y:S04]  /*4cfb0*/  STL.64 [R1+0x260], R52 ;  /* 0x0002603401007387 */ /* 0x000fe80000100a00 */
[----:B------:R0:W-:Y:S04]  /*4cfc0*/  STL.64 [R1+0x268], R54 ;  /* 0x0002683601007387 */ /* 0x0001e80000100a00 */
[----:B0-----:R-:W4:Y:S04]  /*4cfd0*/  LDL.LU.64 R54, [R1+0x2bc0] ;  /* 0x002bc00001367983 */ /* 0x001f280000300a00 */
[----:B------:R-:W4:Y:S01]  /*4cfe0*/  LDL.LU.64 R52, [R1+0x2bb8] ;  /* 0x002bb80001347983 */ /* 0x000f220000300a00 */
[C---:B---3--:R-:W-:Y:S08]  /*4cff0*/  HMMA.16816.F32 R32, R28.reuse, R14, R32 ;  /* 0x0000000e1c20723c */ /* 0x048ff00000001820 */
[C---:B--2---:R-:W-:Y:S11]  /*4d000*/  HMMA.16816.F32 R40, R28.reuse, R12, R40 ;  /* 0x0000000c1c28723c */ /* 0x044ff60000001828 */
[----:B------:R-:W-:Y:S04]  /*4d010*/  STL.64 [R1+0x250], R32 ;  /* 0x0002502001007387 */ /* 0x000fe80000100a00 */
[----:B------:R0:W-:Y:S02]  /*4d020*/  STL.64 [R1+0x258], R34 ;  /* 0x0002582201007387 */ /* 0x0001e40000100a00 */
[----:B0-----:R-:W-:Y:S02]  /*4d030*/  HMMA.16816.F32 R32, R28, R10, R20 ;  /* 0x0000000a1c20723c */ /* 0x001fe40000001814 */
[----:B------:R-:W2:Y:S04]  /*4d040*/  LDL.LU R20, [R1+0x1f0] ;  /* 0x0001f00001147983 */ /* 0x000ea80000300800 */
[----:B------:R-:W-:Y:S04]  /*4d050*/  STL.64 [R1+0x240], R40 ;  /* 0x0002402801007387 */ /* 0x000fe80000100a00 */
[----:B------:R-:W-:Y:S09]  /*4d060*/  STL.64 [R1+0x248], R42 ;  /* 0x0002482a01007387 */ /* 0x000ff20000100a00 */
[----:B------:R-:W-:Y:S04]  /*4d070*/  STL.64 [R1+0x230], R32 ;  /* 0x0002302001007387 */ /* 0x000fe80000100a00 */
[----:B------:R0:W-:Y:S01]  /*4d080*/  STL.64 [R1+0x238], R34 ;  /* 0x0002382201007387 */ /* 0x0001e20000100a00 */
[----:B----4-:R-:W-:-:S03]  /*4d090*/  IMAD.MOV.U32 R23, RZ, RZ, R52 ;  /* 0x000000ffff177224 */ /* 0x010fc600078e0034 */
[----:B------:R-:W2:Y:S04]  /*4d0a0*/  LDL.LU R21, [R1+0x1f4] ;  /* 0x0001f40001157983 */ /* 0x000ea80000300800 */
[----:B------:R-:W2:Y:S01]  /*4d0b0*/  LDL.LU R22, [R1+0x1f8] ;  /* 0x0001f80001167983 */ /* 0x000ea20000300800 */
[----:B0-----:R-:W-:Y:S03]  /*4d0c0*/  HMMA.16816.F32 R32, R28, R8, R16 ;  /* 0x000000081c20723c */ /* 0x001fe60000001810 */
[----:B------:R-:W3:-:S15]  /*4d0d0*/  LDL.LU R52, [R1+0x2bb4] ;  /* 0x002bb40001347983 */ /* 0x000ede0000300800 */
[----:B------:R-:W-:Y:S01]  /*4d0e0*/  NOP ;  /* 0x0000000000007918 */ /* 0x000fe20000000000 */
[----:B------:R0:W-:Y:S04]  /*4d0f0*/  STL.64 [R1+0x220], R32 ;  /* 0x0002202001007387 */ /* 0x0001e80000100a00 */
[----:B------:R1:W-:Y:S01]  /*4d100*/  STL.64 [R1+0x228], R34 ;  /* 0x0002282201007387 */ /* 0x0003e20000100a00 */
[----:B0-----:R-:W-:-:S03]  /*4d110*/  IMAD.MOV.U32 R32, RZ, RZ, R53 ;  /* 0x000000ffff207224 */ /* 0x001fc600078e0035 */
[----:B------:R-:W3:Y:S01]  /*4d120*/  LDL.LU R53, [R1+0x2bb0] ;  /* 0x002bb00001357983 */ /* 0x000ee20000300800 */
[----:B------:R-:W-:Y:S02]  /*4d130*/  IMAD.MOV.U32 R33, RZ, RZ, R54 ;  /* 0x000000ffff217224 */ /* 0x000fe400078e0036 */
[----:B-1----:R-:W-:Y:S01]  /*4d140*/  IMAD.MOV.U32 R34, RZ, RZ, R55 ;  /* 0x000000ffff227224 */ /* 0x002fe200078e0037 */
[----:B------:R-:W3:Y:S04]  /*4d150*/  LDL.LU R54, [R1+0x2bac] ;  /* 0x002bac0001367983 */ /* 0x000ee80000300800 */
[----:B------:R-:W3:Y:S01]  /*4d160*/  LDL.LU R55, [R1+0x2ba8] ;  /* 0x002ba80001377983 */ /* 0x000ee20000300800 */
[----:B------:R-:W-:-:S03]  /*4d170*/  IMAD R18, R56, 0x100, R57 ;  /* 0x0000010038127824 */ /* 0x000fc600078e0239 */
[----:B------:R-:W4:Y:S01]  /*4d180*/  LDL.LU R35, [R1+0x55c] ;  /* 0x00055c0001237983 */ /* 0x000f220000300800 */
[----:B------:R-:W-:-:S03]  /*4d190*/  IMAD R17, R58, 0x100, R38 ;  /* 0x000001003a117824 */ /* 0x000fc600078e0226 */
[----:B------:R-:W2:Y:S01]  /*4d1a0*/  LDL.LU R56, [R1+0x560] ;  /* 0x0005600001387983 */ /* 0x000ea20000300800 */
[----:B------:R-:W-:-:S03]  /*4d1b0*/  IMAD R19, R59, 0x100, R0 ;  /* 0x000001003b137824 */ /* 0x000fc600078e0200 */
[----:B------:R-:W2:Y:S04]  /*4d1c0*/  LDL.LU R57, [R1+0x564] ;  /* 0x0005640001397983 */ /* 0x000ea80000300800 */
[----:B------:R-:W2:Y:S04]  /*4d1d0*/  LDL.LU R58, [R1+0x568] ;  /* 0x00056800013a7983 */ /* 0x000ea80000300800 */
[----:B------:R-:W2:Y:S01]  /*4d1e0*/  LDL.LU R59, [R1+0x56c] ;  /* 0x00056c00013b7983 */ /* 0x000ea20000300800 */
[----:B------:R-:W-:Y:S01]  /*4d1f0*/  IMAD R16, R46, 0x100, R47 ;  /* 0x000001002e107824 */ /* 0x000fe200078e022f */
[----:B------:R-:W-:-:S02]  /*4d200*/  F2FP.F16.E4M3.UNPACK_B R17, R17 ;  /* 0x00000011ff11723e */ /* 0x000fc400020006ff */
[----:B------:R-:W-:Y:S02]  /*4d210*/  F2FP.F16.E4M3.UNPACK_B R18, R18 ;  /* 0x00000012ff12723e */ /* 0x000fe400020006ff */
[----:B------:R-:W-:Y:S02]  /*4d220*/  F2FP.F16.E4M3.UNPACK_B R16, R16 ;  /* 0x00000010ff10723e */ /* 0x000fe400020006ff */
[----:B------:R-:W-:-:S07]  /*4d230*/  F2FP.F16.E4M3.UNPACK_B R19, R19 ;  /* 0x00000013ff13723e */ /* 0x000fce00020006ff */
[----:B------:R-:W-:Y:S08]  /*4d240*/  HMMA.16816.F32 R24, R16, R2, R24 ;  /* 0x000000021018723c */ /* 0x000ff00000001818 */
[----:B---3--:R-:W-:-:S15]  /*4d250*/  HMMA.16816.F32 R28, R28, R4, R52 ;  /* 0x000000041c1c723c */ /* 0x008fde0000001834 */
[----:B------:R-:W-:-:S04]  /*4d260*/  NOP ;  /* 0x0000000000007918 */ /* 0x000fc80000000000 */
[----:B------:R-:W-:Y:S04]  /*4d270*/  STL.64 [R1+0x2948], R30 ;  /* 0x0029481e01007387 */ /* 0x000fe80000100a00 */
[----:B------:R0:W-:Y:S04]  /*4d280*/  STL.64 [R1+0x2940], R28 ;  /* 0x0029401c01007387 */ /* 0x0001e80000100a00 */
[----:B------:R-:W3:Y:S01]  /*4d290*/  LDL.LU R40, [R1+0x540] ;  /* 0x0005400001287983 */ /* 0x000ee20000300800 */
[----:B0-----:R-:W-:-:S15]  /*4d2a0*/  HMMA.16816.F32 R28, R16, R6, R48 ;  /* 0x00000006101c723c */ /* 0x001fde0000001830 */
[----:B------:R-:W-:-:S04]  /*4d2b0*/  NOP ;  /* 0x0000000000007918 */ /* 0x000fc80000000000 */
[----:B------:R-:W-:Y:S04]  /*4d2c0*/  STL.64 [R1+0x210], R28 ;  /* 0x0002101c01007387 */ /* 0x000fe80000100a00 */
[----:B------:R-:W-:Y:S04]  /*4d2d0*/  STL.64 [R1+0x218], R30 ;  /* 0x0002181e01007387 */ /* 0x000fe80000100a00 */
[----:B------:R-:W-:Y:S04]  /*4d2e0*/  STL.64 [R1+0x200], R24 ;  /* 0x0002001801007387 */ /* 0x000fe80000100a00 */
[----:B------:R2:W-:Y:S04]  /*4d2f0*/  STL.64 [R1+0x208], R26 ;  /* 0x0002081a01007387 */ /* 0x0005e80000100a00 */
[----:B------:R-:W3:Y:S04]  /*4d300*/  LDL.LU R41, [R1+0x544] ;  /* 0x0005440001297983 */ /* 0x000ee80000300800 */
[----:B------:R-:W3:Y:S01]  /*4d310*/  LDL.LU R42, [R1+0x548] ;  /* 0x00054800012a7983 */ /* 0x000ee20000300800 */
[C---:B--2---:R-:W-:Y:S03]  /*4d320*/  HMMA.16816.F32 R24, R16.reuse, R36, R20 ;  /* 0x000000241018723c */ /* 0x044fe60000001814 */
[----:B------:R-:W3:Y:S04]  /*4d330*/  LDL.LU R43, [R1+0x54c] ;  /* 0x00054c00012b7983 */ /* 0x000ee80000300800 */
[----:B------:R-:W2:Y:S04]  /*4d340*/  LDL.LU R48, [R1+0x530] ;  /* 0x0005300001307983 */ /* 0x000ea80000300800 */
[----:B------:R-:W2:Y:S04]  /*4d350*/  LDL.LU R49, [R1+0x534] ;  /* 0x0005340001317983 */ /* 0x000ea80000300800 */
[----:B------:R-:W2:Y:S04]  /*4d360*/  LDL.LU R50, [R1+0x538] ;  /* 0x0005380001327983 */ /* 0x000ea80000300800 */
[----:B------:R-:W2:Y:S04]  /*4d370*/  LDL.LU R51, [R1+0x53c] ;  /* 0x00053c0001337983 */ /* 0x000ea80000300800 */
[----:B------:R-:W2:Y:S04]  /*4d380*/  LDL.LU R47, [R1+0x26b8] ;  /* 0x0026b800012f7983 */ /* 0x000ea80000300800 */
[----:B------:R-:W2:Y:S04]  /*4d390*/  LDL.LU R20, [R1+0x26b4] ;  /* 0x0026b40001147983 */ /* 0x000ea80000300800 */
[----:B------:R0:W-:Y:S04]  /*4d3a0*/  STL.64 [R1+0x1f0], R24 ;  /* 0x0001f01801007387 */ /* 0x0001e80000100a00 */
[----:B------:R1:W-:Y:S04]  /*4d3b0*/  STL.64 [R1+0x1f8], R26 ;  /* 0x0001f81a01007387 */ /* 0x0003e80000100a00 */
[----:B------:R-:W2:Y:S04]  /*4d3c0*/  LDL.LU R46, [R1+0x26c0] ;  /* 0x0026c000012e7983 */ /* 0x000ea80000300800 */
[----:B------:R-:W2:Y:S04]  /*4d3d0*/  LDL.LU R21, [R1+0x26bc] ;  /* 0x0026bc0001157983 */ /* 0x000ea80000300800 */
[----:B------:R-:W2:Y:S04]  /*4d3e0*/  LDL.LU R38, [R1+0x26c8] ;  /* 0x0026c80001267983 */ /* 0x000ea80000300800 */
[----:B------:R-:W2:Y:S01]  /*4d3f0*/  LDL.LU R22, [R1+0x26c4] ;  /* 0x0026c40001167983 */ /* 0x000ea20000300800 */
[C---:B------:R-:W-:Y:S03]  /*4d400*/  HMMA.16816.F32 R28, R16.reuse, R14, R56 ;  /* 0x0000000e101c723c */ /* 0x040fe60000001838 */
[----:B------:R-:W2:Y:S04]  /*4d410*/  LDL.LU R23, [R1+0x26d0] ;  /* 0x0026d00001177983 */ /* 0x000ea80000300800 */
[----:B------:R-:W2:Y:S04]  /*4d420*/  LDL.LU R0, [R1+0x26cc] ;  /* 0x0026cc0001007983 */ /* 0x000ea80000300800 */
[----:B0-----:R-:W2:Y:S04]  /*4d430*/  LDL.LU R24, [R1+0x190] ;  /* 0x0001900001187983 */ /* 0x001ea80000300800 */
[----:B------:R-:W2:Y:S04]  /*4d440*/  LDL.LU R25, [R1+0x194] ;  /* 0x0001940001197983 */ /* 0x000ea80000300800 */
[----:B-1----:R-:W2:Y:S04]  /*4d450*/  LDL.LU R26, [R1+0x198] ;  /* 0x00019800011a7983 */ /* 0x002ea80000300800 */
[----:B------:R-:W2:Y:S04]  /*4d460*/  LDL.LU R27, [R1+0x19c] ;  /* 0x00019c00011b7983 */ /* 0x000ea80000300800 */
[----:B------:R-:W2:Y:S04]  /*4d470*/  LDL.LU R56, [R1+0x520] ;  /* 0x0005200001387983 */ /* 0x000ea80000300800 */
[----:B------:R-:W-:Y:S04]  /*4d480*/  STL.64 [R1+0x1e0], R28 ;  /* 0x0001e01c01007387 */ /* 0x000fe80000100a00 */
[----:B------:R0:W-:Y:S04]  /*4d490*/  STL.64 [R1+0x1e8], R30 ;  /* 0x0001e81e01007387 */ /* 0x0001e80000100a00 */
[----:B------:R-:W2:Y:S04]  /*4d4a0*/  LDL.LU R57, [R1+0x524] ;  /* 0x0005240001397983 */ /* 0x000ea80000300800 */
[----:B------:R-:W2:Y:S04]  /*4d4b0*/  LDL.LU R58, [R1+0x528] ;  /* 0x00052800013a7983 */ /* 0x000ea80000300800 */
[----:B------:R-:W2:Y:S01]  /*4d4c0*/  LDL.LU R59, [R1+0x52c] ;  /* 0x00052c00013b7983 */ /* 0x000ea20000300800 */
[----:B----4-:R-:W-:Y:S03]  /*4d4d0*/  HMMA.16816.F32 R32, R16, R12, R32 ;  /* 0x0000000c1020723c */ /* 0x010fe60000001820 */
[----:B------:R-:W-:-:S15]  /*4d4e0*/  STL.64 [R1+0x2b90], R14 ;  /* 0x002b900e01007387 */ /* 0x000fde0000100a00 */
[----:B------:R-:W-:Y:S01]  /*4d4f0*/  NOP ;  /* 0x0000000000007918 */ /* 0x000fe20000000000 */
[----:B0-----:R-:W-:Y:S02]  /*4d500*/  IMAD.MOV.U32 R31, RZ, RZ, R32 ;  /* 0x000000ffff1f7224 */ /* 0x001fe400078e0020 */
[----:B------:R-:W-:Y:S02]  /*4d510*/  IMAD.MOV.U32 R30, RZ, RZ, R33 ;  /* 0x000000ffff1e7224 */ /* 0x000fe400078e0021 */
[----:B------:R-:W-:Y:S02]  /*4d520*/  IMAD.MOV.U32 R29, RZ, RZ, R34 ;  /* 0x000000ffff1d7224 */ /* 0x000fe400078e0022 */
[----:B------:R-:W-:Y:S01]  /*4d530*/  IMAD.MOV.U32 R28, RZ, RZ, R35 ;  /* 0x000000ffff1c7224 */ /* 0x000fe200078e0023 */
[----:B------:R2:W-:Y:S04]  /*4d540*/  STL.64 [R1+0x2b88], R12 ;  /* 0x002b880c01007387 */ /* 0x0005e80000100a00 */
[----:B------:R-:W-:Y:S04]  /*4d550*/  STL [R1+0x29bc], R28 ;  /* 0x0029bc1c01007387 */ /* 0x000fe80000100800 */
[----:B------:R-:W-:Y:S04]  /*4d560*/  STL [R1+0x29b8], R29 ;  /* 0x0029b81d01007387 */ /* 0x000fe80000100800 */
[----:B------:R0:W-:Y:S04]  /*4d570*/  STL [R1+0x29b4], R30 ;  /* 0x0029b41e01007387 */ /* 0x0001e80000100800 */
[----:B------:R1:W-:Y:S01]  /*4d580*/  STL [R1+0x29b0], R31 ;  /* 0x0029b01f01007387 */ /* 0x0003e20000100800 */
[C---:B---3--:R-:W-:Y:S08]  /*4d590*/  HMMA.16816.F32 R32, R16.reuse, R10, R40 ;  /* 0x0000000a1020723c */ /* 0x048ff00000001828 */
[----:B--2---:R-:W-:Y:S11]  /*4d5a0*/  HMMA.16816.F32 R12, R16, R8, R48 ;  /* 0x00000008100c723c */ /* 0x004ff60000001830 */
[----:B------:R-:W-:Y:S04]  /*4d5b0*/  STL.64 [R1+0x1c0], R32 ;  /* 0x0001c02001007387 */ /* 0x000fe80000100a00 */
[----:B------:R-:W-:Y:S04]  /*4d5c0*/  STL.64 [R1+0x1c8], R34 ;  /* 0x0001c82201007387 */ /* 0x000fe80000100a00 */
[----:B------:R-:W-:Y:S04]  /*4d5d0*/  STL.64 [R1+0x2b70], R10 ;  /* 0x002b700a01007387 */ /* 0x000fe80000100a00 */
[----:B------:R2:W-:Y:S01]  /*4d5e0*/  STL.64 [R1+0x2b68], R8 ;  /* 0x002b680801007387 */ /* 0x0005e20000100a00 */
[----:B------:R-:W-:-:S02]  /*4d5f0*/  IMAD R20, R20, 0x100, R47 ;  /* 0x0000010014147824 */ /* 0x000fc400078e022f */
[----:B0-----:R-:W-:Y:S02]  /*4d600*/  IMAD.MOV.U32 R30, RZ, RZ, R14 ;  /* 0x000000ffff1e7224 */ /* 0x001fe400078e000e */
[----:B-1----:R-:W-:Y:S02]  /*4d610*/  IMAD.MOV.U32 R31, RZ, RZ, R15 ;  /* 0x000000ffff1f7224 */ /* 0x002fe400078e000f */
[----:B------:R-:W-:Y:S02]  /*4d620*/  IMAD R21, R21, 0x100, R46 ;  /* 0x0000010015157824 */ /* 0x000fe400078e022e */
[----:B------:R-:W-:Y:S02]  /*4d630*/  IMAD.MOV.U32 R28, RZ, RZ, R12 ;  /* 0x000000ffff1c7224 */ /* 0x000fe400078e000c */
[----:B------:R-:W-:Y:S02]  /*4d640*/  IMAD.MOV.U32 R29, RZ, RZ, R13 ;  /* 0x000000ffff1d7224 */ /* 0x000fe400078e000d */
[----:B------:R-:W-:-:S02]  /*4d650*/  IMAD R22, R22, 0x100, R38 ;  /* 0x0000010016167824 */ /* 0x000fc400078e0226 */
[----:B------:R-:W-:Y:S01]  /*4d660*/  IMAD R23, R0, 0x100, R23 ;  /* 0x0000010000177824 */ /* 0x000fe200078e0217 */
[----:B--2---:R-:W-:Y:S01]  /*4d670*/  HMMA.16816.F32 R8, R16, R4, R24 ;  /* 0x000000041008723c */ /* 0x004fe20000001818 */
[----:B------:R-:W-:Y:S02]  /*4d680*/  F2FP.F16.E4M3.UNPACK_B R16, R20 ;  /* 0x00000014ff10723e */ /* 0x000fe400020006ff */
[----:B------:R-:W-:Y:S02]  /*4d690*/  F2FP.F16.E4M3.UNPACK_B R17, R21 ;  /* 0x00000015ff11723e */ /* 0x000fe400020006ff */
[----:B------:R-:W-:Y:S02]  /*4d6a0*/  F2FP.F16.E4M3.UNPACK_B R18, R22 ;  /* 0x00000016ff12723e */ /* 0x000fe400020006ff */
[----:B------:R-:W-:Y:S01]  /*4d6b0*/  F2FP.F16.E4M3.UNPACK_B R19, R23 ;  /* 0x00000017ff13723e */ /* 0x000fe200020006ff */
[----:B------:R-:W-:Y:S04]  /*4d6c0*/  STL.64 [R1+0x29d8], R30 ;  /* 0x0029d81e01007387 */ /* 0x000fe80000100a00 */
[----:B------:R-:W-:Y:S07]  /*4d6d0*/  STL.64 [R1+0x29d0], R28 ;  /* 0x0029d01c01007387 */ /* 0x000fee0000100a00 */
        /* <DEDUP_REMOVED lines=9> */
[----:B------:R-:W3:Y:S04]  /*4d770*/  LDL.LU R42, [R1+0x458] ;  /* 0x00045800012a7983 */ /* 0x000ee80000300800 */
[----:B------:R-:W3:Y:S04]  /*4d780*/  LDL.LU R43, [R1+0x45c] ;  /* 0x00045c00012b7983 */ /* 0x000ee80000300800 */
[----:B---3--:R-:W-:Y:S04]  /*4d790*/  STL.64 [R1+0x2b10], R42 ;  /* 0x002b102a01007387 */ /* 0x008fe80000100a00 */
[----:B--2---:R-:W-:Y:S04]  /*4d7a0*/  STL.64 [R1+0x2b08], R40 ;  /* 0x002b082801007387 */ /* 0x004fe80000100a00 */
        /* <DEDUP_REMOVED lines=17> */
[----:B--2---:R1:W-:Y:S04]  /*4d8c0*/  STL.64 [R1+0x2b58], R28 ;  /* 0x002b581c01007387 */ /* 0x0043e80000100a00 */
[----:B0-----:R-:W2:Y:S04]  /*4d8d0*/  LDL.LU R4, [R1+0x4c0] ;  /* 0x0004c00001047983 */ /* 0x001ea80000300800 */
[----:B------:R-:W2:Y:S04]  /*4d8e0*/  LDL.LU R5, [R1+0x4c4] ;  /* 0x0004c40001057983 */ /* 0x000ea80000300800 */
[----:B------:R-:W3:Y:S04]  /*4d8f0*/  LDL.LU R6, [R1+0x4c8] ;  /* 0x0004c80001067983 */ /* 0x000ee80000300800 */
[----:B------:R-:W3:Y:S04]  /*4d900*/  LDL.LU R7, [R1+0x4cc] ;  /* 0x0004cc0001077983 */ /* 0x000ee80000300800 */
[----:B---3--:R-:W-:Y:S04]  /*4d910*/  STL.64 [R1+0x2b80], R6 ;  /* 0x002b800601007387 */ /* 0x008fe80000100a00 */
[----:B--2---:R0:W-:Y:S04]  /*4d920*/  STL.64 [R1+0x2b78], R4 ;  /* 0x002b780401007387 */ /* 0x0041e80000100a00 */
[----:B-1----:R-:W2:Y:S04]  /*4d930*/  LDL.LU R28, [R1+0x4d0] ;  /* 0x0004d000011c7983 */ /* 0x002ea80000300800 */
[----:B------:R-:W2:Y:S04]  /*4d940*/  LDL.LU R29, [R1+0x4d4] ;  /* 0x0004d400011d7983 */ /* 0x000ea80000300800 */
[----:B------:R-:W3:Y:S04]  /*4d950*/  LDL.LU R30, [R1+0x4d8] ;  /* 0x0004d800011e7983 */ /* 0x000ee80000300800 */
[----:B------:R-:W3:Y:S04]  /*4d960*/  LDL.LU R31, [R1+0x4dc] ;  /* 0x0004dc00011f7983 */ /* 0x000ee80000300800 */
[----:B---3--:R-:W-:Y:S04]  /*4d970*/  STL.64 [R1+0x2ba0], R30 ;  /* 0x002ba01e01007387 */ /* 0x008fe80000100a00 */
[----:B--2---:R1:W-:Y:S04]  /*4d980*/  STL.64 [R1+0x2b98], R28 ;  /* 0x002b981c01007387 */ /* 0x0043e80000100a00 */
        /* <DEDUP_REMOVED lines=9> */
[----:B------:R-:W4:Y:S04]  /*4da20*/  LDL.LU R13, [R1+0x504] ;  /* 0x00050400010d7983 */ /* 0x000f280000300800 */
[----:B------:R-:W4:Y:S04]  /*4da30*/  LDL.LU R14, [R1+0x508] ;  /* 0x00050800010e7983 */ /* 0x000f280000300800 */
[----:B------:R-:W4:Y:S04]  /*4da40*/  LDL.LU R15, [R1+0x50c] ;  /* 0x00050c00010f7983 */ /* 0x000f280000300800 */
[----:B-1----:R-:W2:Y:S04]  /*4da50*/  LDL.LU R28, [R1+0x510] ;  /* 0x00051000011c7983 */ /* 0x002ea80000300800 */
        /* <DEDUP_REMOVED lines=54> */
[----:B0-----:R-:W2:Y:S04]  /*4ddc0*/  LDL.LU.64 R10, [R1+0x2b70] ;  /* 0x002b7000010a7983 */ /* 0x001ea80000300a00 */
[----:B------:R-:W3:Y:S01]  /*4ddd0*/  LDL.LU.64 R8, [R1+0x2b68] ;  /* 0x002b680001087983 */ /* 0x000ee20000300a00 */
[C---:B--2---:R-:W-:Y:S08]  /*4dde0*/  HMMA.16816.F32 R28, R16.reuse, R10, R28 ;  /* 0x0000000a101c723c */ /* 0x044ff0000000181c */
[----:B---3--:R-:W-:Y:S11]  /*4ddf0*/  HMMA.16816.F32 R4, R16, R8, R4 ;  /* 0x000000081004723c */ /* 0x008ff60000001804 */
        /* <DEDUP_REMOVED lines=8> */
[----:B------:R-:W-:-:S02]  /*4de80*/  IMAD R20, R20, 0x100, R0 ;  /* 0x0000010014147824 */ /* 0x000fc400078e0200 */
[----:B------:R-:W-:Y:S01]  /*4de90*/  IMAD R21, R21, 0x100, R56 ;  /* 0x0000010015157824 */ /* 0x000fe200078e0238 */
[----:B------:R-:W2:Y:S01]  /*4dea0*/  LDL.LU R0, [R1+0x2b44] ;  /* 0x002b440001007983 */ /* 0x000ea20000300800 */
[----:B------:R-:W-:Y:S02]  /*4deb0*/  IMAD R22, R22, 0x100, R57 ;  /* 0x0000010016167824 */ /* 0x000fe400078e0239 */
[----:B------:R-:W-:Y:S01]  /*4dec0*/  IMAD R23, R23, 0x100, R58 ;  /* 0x0000010017177824 */ /* 0x000fe200078e023a */
[----:B------:R-:W2:Y:S04]  /*4ded0*/  LDL.LU R56, [R1+0x2b40] ;  /* 0x002b400001387983 */ /* 0x000ea80000300800 */
[----:B------:R-:W2:Y:S04]  /*4dee0*/  LDL.LU R57, [R1+0x2b3c] ;  /* 0x002b3c0001397983 */ /* 0x000ea80000300800 */
[----:B------:R-:W2:Y:S01]  /*4def0*/  LDL.LU R58, [R1+0x2b38] ;  /* 0x002b3800013a7983 */ /* 0x000ea20000300800 */
[----:B----4-:R-:W-:Y:S03]  /*4df00*/  HMMA.16816.F32 R16, R16, R4, R52 ;  /* 0x000000041010723c */ /* 0x010fe60000001834 */
[----:B------:R-:W4:Y:S04]  /*4df10*/  LDL.LU.64 R54, [R1+0x2b30] ;  /* 0x002b300001367983 */ /* 0x000f280000300a00 */
[----:B------:R-:W4:-:S12]  /*4df20*/  LDL.LU.64 R52, [R1+0x2b28] ;  /* 0x002b280001347983 */ /* 0x000f180000300a00 */
        /* <DEDUP_REMOVED lines=8> */
[----:B------:R-:W4:Y:S04]  /*4dfb0*/  LDL.LU R22, [R1+0x498] ;  /* 0x0004980001167983 */ /* 0x000f280000300800 */
[----:B------:R-:W4:Y:S01]  /*4dfc0*/  LDL.LU R23, [R1+0x49c] ;  /* 0x00049c0001177983 */ /* 0x000f220000300800 */
[C---:B---3--:R-:W-:Y:S08]  /*4dfd0*/  HMMA.16816.F32 R32, R16.reuse, R6, R32 ;  /* 0x000000061020723c */ /* 0x048ff00000001820 */
[C---:B------:R-:W-:Y:S11]  /*4dfe0*/  HMMA.16816.F32 R40, R16.reuse, R2, R40 ;  /* 0x000000021028723c */ /* 0x040ff60000001828 */
[----:B------:R-:W-:Y:S04]  /*4dff0*/  STL.64 [R1+0x130], R32 ;  /* 0x0001302001007387 */ /* 0x000fe80000100a00 */
[----:B------:R0:W-:Y:S04]  /*4e000*/  STL.64 [R1+0x138], R34 ;  /* 0x0001382201007387 */ /* 0x0001e80000100a00 */
[----:B0-----:R-:W3:Y:S04]  /*4e010*/  LDL.LU.64 R34, [R1+0x2b20] ;  /* 0x002b200001227983 */ /* 0x001ee80000300a00 */
[----:B------:R-:W3:Y:S04]  /*4e020*/  LDL.LU.64 R32, [R1+0x2b18] ;  /* 0x002b180001207983 */ /* 0x000ee80000300a00 */
[----:B------:R-:W-:Y:S04]  /*4e030*/  STL.64 [R1+0x120], R40 ;  /* 0x0001202801007387 */ /* 0x000fe80000100a00 */
[----:B------:R0:W-:Y:S04]  /*4e040*/  STL.64 [R1+0x128], R42 ;  /* 0x0001282a01007387 */ /* 0x0001e80000100a00 */
[----:B0-----:R-:W3:Y:S04]  /*4e050*/  LDL.LU.64 R42, [R1+0x2b10] ;  /* 0x002b1000012a7983 */ /* 0x001ee80000300a00 */
[----:B------:R-:W3:Y:S01]  /*4e060*/  LDL.LU.64 R40, [R1+0x2b08] ;  /* 0x002b080001287983 */ /* 0x000ee20000300a00 */
[C---:B--2---:R-:W-:Y:S08]  /*4e070*/  HMMA.16816.F32 R28, R16.reuse, R14, R28 ;  /* 0x0000000e101c723c */ /* 0x044ff0000000181c */
[----:B----4-:R-:W-:-:S15]  /*4e080*/  HMMA.16816.F32 R20, R16, R36, R20 ;  /* 0x000000241014723c */ /* 0x010fde0000001814 */
[----:B------:R-:W-:-:S04]  /*4e090*/  NOP ;  /* 0x0000000000007918 */ /* 0x000fc80000000000 */
        /* <DEDUP_REMOVED lines=15> */
[----:B0-----:R-:W-:Y:S01]  /*4e190*/  HMMA.16816.F32 R8, R16, R4, R24 ;  /* 0x000000041008723c */ /* 0x001fe20000001818 */
[----:B------:R-:W-:Y:S01]  /*4e1a0*/  IMAD.MOV.U32 R34, RZ, RZ, R56 ;  /* 0x000000ffff227224 */ /* 0x000fe200078e0038 */
[----:B------:R-:W-:Y:S01]  /*4e1b0*/  STL.64 [R1+0xd0], R12 ;  /* 0x0000d00c01007387 */ /* 0x000fe20000100a00 */
[----:B------:R-:W-:-:S02]  /*4e1c0*/  IMAD.MOV.U32 R35, RZ, RZ, R0 ;  /* 0x000000ffff237224 */ /* 0x000fc400078e0000 */
[----:B------:R-:W-:Y:S01]  /*4e1d0*/  IMAD.MOV.U32 R32, RZ, RZ, R58 ;  /* 0x000000ffff207224 */ /* 0x000fe200078e003a */
[----:B------:R-:W-:Y:S01]  /*4e1e0*/  STL.64 [R1+0xd8], R14 ;  /* 0x0000d80e01007387 */ /* 0x000fe20000100a00 */
[----:B------:R-:W-:Y:S02]  /*4e1f0*/  IMAD.MOV.U32 R33, RZ, RZ, R57 ;  /* 0x000000ffff217224 */ /* 0x000fe400078e0039 */
[----:B------:R-:W-:Y:S02]  /*4e200*/  IMAD R20, R49, 0x100, R48 ;  /* 0x0000010031147824 */ /* 0x000fe400078e0230 */
[----:B------:R-:W-:-:S08]  /*4e210*/  IMAD R21, R51, 0x100, R50 ;  /* 0x0000010033157824 */ /* 0x000fd000078e0232 */
[----:B------:R-:W-:Y:S04]  /*4e220*/  STL.64 [R1+0x30], R8 ;  /* 0x0000300801007387 */ /* 0x000fe80000100a00 */
[----:B------:R-:W-:Y:S04]  /*4e230*/  STL.64 [R1+0x38], R10 ;  /* 0x0000380a01007387 */ /* 0x000fe80000100a00 */
[----:B------:R-:W-:Y:S04]  /*4e240*/  STL.64 [R1+0x2ab0], R34 ;  /* 0x002ab02201007387 */ /* 0x000fe80000100a00 */
[----:B------:R0:W-:Y:S04]  /*4e250*/  STL.64 [R1+0x2aa8], R32 ;  /* 0x002aa82001007387 */ /* 0x0001e80000100a00 */
        /* <DEDUP_REMOVED lines=15> */
[----:B------:R-:W4:Y:S04]  /*4e350*/  LDL.LU R35, [R1+0x3fc] ;  /* 0x0003fc0001237983 */ /* 0x000f280000300800 */
[----:B----4-:R-:W-:Y:S04]  /*4e360*/  STL.64 [R1+0x2b00], R34 ;  /* 0x002b002201007387 */ /* 0x010fe80000100a00 */
[----:B---3--:R0:W-:Y:S04]  /*4e370*/  STL.64 [R1+0x2af8], R32 ;  /* 0x002af82001007387 */ /* 0x0081e80000100a00 */
[----:B------:R-:W3:Y:S04]  /*4e380*/  LDL.LU R8, [R1+0x400] ;  /* 0x0004000001087983 */ /* 0x000ee80000300800 */
        /* <DEDUP_REMOVED lines=74> */
[----:B------:R-:W-:-:S02]  /*4e830*/  IMAD R24, R24, 0x100, R38 ;  /* 0x0000010018187824 */ /* 0x000fc400078e0226 */
[----:B------:R-:W-:Y:S02]  /*4e840*/  IMAD R25, R25, 0x100, R46 ;  /* 0x0000010019197824 */ /* 0x000fe400078e022e */
[----:B------:R-:W-:Y:S02]  /*4e850*/  IMAD R26, R26, 0x100, R47 ;  /* 0x000001001a1a7824 */ /* 0x000fe400078e022f */
[----:B------:R-:W-:Y:S01]  /*4e860*/  IMAD R27, R27, 0x100, R0 ;  /* 0x000001001b1b7824 */ /* 0x000fe200078e0200 */
[C---:B----4-:R-:W-:Y:S08]  /*4e870*/  HMMA.16816.F32 R32, R16.reuse, R10, R32 ;  /* 0x0000000a1020723c */ /* 0x050ff00000001820 */
[C---:B---3--:R-:W-:Y:S08]  /*4e880*/  HMMA.16816.F32 R40, R16.reuse, R8, R40 ;  /* 0x000000081028723c */ /* 0x048ff00000001828 */
[----:B--2---:R-:W-:Y:S03]  /*4e890*/  HMMA.16816.F32 R16, R16, R4, R48 ;  /* 0x000000041010723c */ /* 0x004fe60000001830 */
        /* <DEDUP_REMOVED lines=8> */
[----:B------:R-:W2:Y:S04]  /*4e920*/  LDL.LU R38, [R1+0x2a94] ;  /* 0x002a940001267983 */ /* 0x000ea80000300800 */
[----:B------:R-:W2:Y:S04]  /*4e930*/  LDL.LU R46, [R1+0x2a90] ;  /* 0x002a9000012e7983 */ /* 0x000ea80000300800 */
[----:B------:R-:W2:Y:S04]  /*4e940*/  LDL.LU R47, [R1+0x2a8c] ;  /* 0x002a8c00012f7983 */ /* 0x000ea80000300800 */
[----:B------:R-:W2:Y:S04]  /*4e950*/  LDL.LU R0, [R1+0x2a88] ;  /* 0x002a880001007983 */ /* 0x000ea80000300800 */
[----:B------:R-:W3:Y:S04]  /*4e960*/  LDL.LU.64 R50, [R1+0x2a80] ;  /* 0x002a800001327983 */ /* 0x000ee80000300a00 */
[----:B------:R-:W3:Y:S04]  /*4e970*/  LDL.LU.64 R48, [R1+0x2a78] ;  /* 0x002a780001307983 */ /* 0x000ee80000300a00 */
[----:B------:R0:W-:Y:S04]  /*4e980*/  STL.64 [R1+0x20], R16 ;  /* 0x0000201001007387 */ /* 0x0001e80000100a00 */
[----:B------:R1:W-:Y:S04]  /*4e990*/  STL.64 [R1+0x28], R18 ;  /* 0x0000281201007387 */ /* 0x0003e80000100a00 */
[----:B0-----:R-:W3:Y:S04]  /*4e9a0*/  LDL.LU R16, [R1+0x3c0] ;  /* 0x0003c00001107983 */ /* 0x001ee80000300800 */
[----:B------:R-:W3:Y:S04]  /*4e9b0*/  LDL.LU R17, [R1+0x3c4] ;  /* 0x0003c40001117983 */ /* 0x000ee80000300800 */
[----:B-1----:R-:W3:Y:S01]  /*4e9c0*/  LDL.LU R18, [R1+0x3c8] ;  /* 0x0003c80001127983 */ /* 0x002ee20000300800 */
[----:B------:R-:W-:-:S02]  /*4e9d0*/  F2FP.F16.E4M3.UNPACK_B R24, R24 ;  /* 0x00000018ff18723e */ /* 0x000fc400020006ff */
[----:B------:R-:W-:Y:S02]  /*4e9e0*/  F2FP.F16.E4M3.UNPACK_B R25, R25 ;  /* 0x00000019ff19723e */ /* 0x000fe400020006ff */
[----:B------:R-:W-:Y:S02]  /*4e9f0*/  F2FP.F16.E4M3.UNPACK_B R26, R26 ;  /* 0x0000001aff1a723e */ /* 0x000fe400020006ff */
[----:B------:R-:W-:-:S07]  /*4ea00*/  F2FP.F16.E4M3.UNPACK_B R27, R27 ;  /* 0x0000001bff1b723e */ /* 0x000fce00020006ff */
[C---:B------:R-:W-:Y:S08]  /*4ea10*/  HMMA.16816.F32 R56, R24.reuse, R36, R56 ;  /* 0x000000241838723c */ /* 0x040ff00000001838 */
[C---:B------:R-:W-:Y:S08]  /*4ea20*/  HMMA.16816.F32 R52, R24.reuse, R14, R52 ;  /* 0x0000000e1834723c */ /* 0x040ff00000001834 */
[----:B------:R-:W-:Y:S01]  /*4ea30*/  HMMA.16816.F32 R12, R24, R12, R28 ;  /* 0x0000000c180c723c */ /* 0x000fe2000000181c */
[----:B--2---:R-:W-:-:S07]  /*4ea40*/  IMAD.MOV.U32 R19, RZ, RZ, R0 ;  /* 0x000000ffff137224 */ /* 0x004fce00078e0000 */
[----:B---3--:R-:W-:-:S15]  /*4ea50*/  HMMA.16816.F32 R16, R24, R6, R16 ;  /* 0x000000061810723c */ /* 0x008fde0000001810 */
[----:B------:R-:W-:-:S04]  /*4ea60*/  NOP ;  /* 0x0000000000007918 */ /* 0x000fc80000000000 */
[----:B------:R-:W-:Y:S04]  /*4ea70*/  STL.64 [R1+0x10], R16 ;  /* 0x0000101001007387 */ /* 0x000fe80000100a00 */
[----:B------:R0:W-:Y:S02]  /*4ea80*/  STL.64 [R1+0x18], R18 ;  /* 0x0000181201007387 */ /* 0x0001e40000100a00 */
[----:B0-----:R-:W-:-:S15]  /*4ea90*/  HMMA.16816.F32 R16, R24, R2, R20 ;  /* 0x000000021810723c */ /* 0x001fde0000001814 */
[----:B------:R-:W-:-:S04]  /*4eaa0*/  NOP ;  /* 0x0000000000007918 */ /* 0x000fc80000000000 */
[----:B------:R-:W-:Y:S01]  /*4eab0*/  IMAD.MOV.U32 R0, RZ, RZ, R19 ;  /* 0x000000ffff007224 */ /* 0x000fe200078e0013 */
[----:B------:R-:W-:Y:S04]  /*4eac0*/  STL.64 [R1], R16 ;  /* 0x0000001001007387 */ /* 0x000fe80000100a00 */
[----:B------:R0:W-:Y:S04]  /*4ead0*/  STL [R1+0x8], R18 ;  /* 0x0000081201007387 */ /* 0x0001e80000100800 */
[----:B------:R-:W-:Y:S04]  /*4eae0*/  STL [R1+0x28b0], R0 ;  /* 0x0028b00001007387 */ /* 0x000fe80000100800 */
[----:B------:R-:W-:Y:S04]  /*4eaf0*/  STL.64 [R1+0x2840], R58 ;  /* 0x0028403a01007387 */ /* 0x000fe80000100a00 */
[----:B------:R-:W-:Y:S01]  /*4eb00*/  STL.64 [R1+0x2838], R56 ;  /* 0x0028383801007387 */ /* 0x000fe20000100a00 */
[----:B0-----:R-:W-:Y:S03]  /*4eb10*/  HMMA.16816.F32 R16, R24, R10, R32 ;  /* 0x0000000a1810723c */ /* 0x001fe60000001820 */
[----:B------:R-:W-:Y:S01]  /*4eb20*/  STL.64 [R1+0x2850], R54 ;  /* 0x0028503601007387 */ /* 0x000fe20000100a00 */
[----:B------:R-:W-:-:S03]  /*4eb30*/  IMAD.MOV.U32 R32, RZ, RZ, R39 ;  /* 0x000000ffff207224 */ /* 0x000fc600078e0027 */
[----:B------:R0:W-:Y:S01]  /*4eb40*/  STL.64 [R1+0x2848], R52 ;  /* 0x0028483401007387 */ /* 0x0001e20000100a00 */
[----:B------:R-:W-:-:S03]  /*4eb50*/  IMAD.MOV.U32 R33, RZ, RZ, R48 ;  /* 0x000000ffff217224 */ /* 0x000fc600078e0030 */
[----:B------:R1:W-:Y:S01]  /*4eb60*/  STL.64 [R1+0x2860], R14 ;  /* 0x0028600e01007387 */ /* 0x0003e20000100a00 */
[----:B------:R-:W-:-:S03]  /*4eb70*/  IMAD.MOV.U32 R34, RZ, RZ, R44 ;  /* 0x000000ffff227224 */ /* 0x000fc600078e002c */
[----:B------:R2:W-:Y:S01]  /*4eb80*/  STL.64 [R1+0x2858], R12 ;  /* 0x0028580c01007387 */ /* 0x0005e20000100a00 */
[----:B------:R-:W-:-:S03]  /*4eb90*/  IMAD.MOV.U32 R35, RZ, RZ, R45 ;  /* 0x000000ffff237224 */ /* 0x000fc600078e002d */
[----:B------:R-:W3:Y:S01]  /*4eba0*/  LDL.LU R39, [R1+0x2a74] ;  /* 0x002a740001277983 */ /* 0x000ee20000300800 */
[----:B0-----:R-:W-:-:S03]  /*4ebb0*/  IMAD.MOV.U32 R52, RZ, RZ, R47 ;  /* 0x000000ffff347224 */ /* 0x001fc600078e002f */
[----:B------:R-:W2:Y:S01]  /*4ebc0*/  LDL.LU R48, [R1+0x2a70] ;  /* 0x002a700001307983 */ /* 0x000ea20000300800 */
[----:B------:R-:W-:-:S03]  /*4ebd0*/  IMAD.MOV.U32 R53, RZ, RZ, R46 ;  /* 0x000000ffff357224 */ /* 0x000fc600078e002e */
[----:B------:R-:W1:Y:S04]  /*4ebe0*/  LDL.LU R44, [R1+0x2a6c] ;  /* 0x002a6c00012c7983 */ /* 0x000e680000300800 */
[----:B------:R-:W2:Y:S04]  /*4ebf0*/  LDL.LU R45, [R1+0x2a68] ;  /* 0x002a6800012d7983 */ /* 0x000ea80000300800 */
[----:B------:R-:W4:Y:S04]  /*4ec00*/  LDL.LU R47, [R1+0x2a64] ;  /* 0x002a6400012f7983 */ /* 0x000f280000300800 */
[----:B------:R-:W4:Y:S01]  /*4ec10*/  LDL.LU R46, [R1+0x2a60] ;  /* 0x002a6000012e7983 */ /* 0x000f220000300800 */
[----:B------:R-:W-:-:S03]  /*4ec20*/  IMAD.MOV.U32 R55, RZ, RZ, R38 ;  /* 0x000000ffff377224 */ /* 0x000fc600078e0026 */
[----:B------:R-:W4:Y:S04]  /*4ec30*/  LDL.LU R36, [R1+0x2734] ;  /* 0x0027340001247983 */ /* 0x000f280000300800 */
[----:B------:R-:W4:Y:S04]  /*4ec40*/  LDL.LU R37, [R1+0x273c] ;  /* 0x00273c0001257983 */ /* 0x000f280000300800 */
[----:B------:R-:W4:Y:S01]  /*4ec50*/  LDL.LU R38, [R1+0x2744] ;  /* 0x0027440001267983 */ /* 0x000f220000300800 */
[----:B------:R-:W-:Y:S02]  /*4ec60*/  IMAD.MOV.U32 R57, RZ, RZ, R49 ;  /* 0x000000ffff397224 */ /* 0x000fe400078e0031 */
[----:B------:R-:W-:-:S02]  /*4ec70*/  IMAD.MOV.U32 R58, RZ, RZ, R50 ;  /* 0x000000ffff3a7224 */ /* 0x000fc400078e0032 */
[----:B------:R-:W-:Y:S02]  /*4ec80*/  IMAD.MOV.U32 R59, RZ, RZ, R51 ;  /* 0x000000ffff3b7224 */ /* 0x000fe400078e0033 */
[----:B---3--:R-:W-:Y:S02]  /*4ec90*/  IMAD.MOV.U32 R54, RZ, RZ, R39 ;  /* 0x000000ffff367224 */ /* 0x008fe400078e0027 */
[----:B------:R-:W3:Y:S04]  /*4eca0*/  LDL.LU R39, [R1+0x274c] ;  /* 0x00274c0001277983 */ /* 0x000ee80000300800 */
[----:B------:R-:W3:Y:S04]  /*4ecb0*/  LDL.LU R2, [R1+0x678] ;  /* 0x0006780001027983 */ /* 0x000ee80000300800 */
[----:B------:R-:W3:Y:S01]  /*4ecc0*/  LDL.LU R3, [R1+0x67c] ;  /* 0x00067c0001037983 */ /* 0x000ee20000300800 */
[----:B-1----:R-:W-:-:S02]  /*4ecd0*/  IMAD.MOV.U32 R15, RZ, RZ, R44 ;  /* 0x000000ffff0f7224 */ /* 0x002fc400078e002c */
[----:B--2---:R-:W-:Y:S02]  /*4ece0*/  IMAD.MOV.U32 R14, RZ, RZ, R45 ;  /* 0x000000ffff0e7224 */ /* 0x004fe400078e002d */
[----:B----4-:R-:W-:Y:S02]  /*4ecf0*/  IMAD.MOV.U32 R12, RZ, RZ, R47 ;  /* 0x000000ffff0c7224 */ /* 0x010fe400078e002f */
[----:B------:R-:W2:Y:S01]  /*4ed00*/  LDL.LU R47, [R1+0x2a5c] ;  /* 0x002a5c00012f7983 */ /* 0x000ea20000300800 */
[----:B------:R-:W-:-:S03]  /*4ed10*/  IMAD.MOV.U32 R13, RZ, RZ, R46 ;  /* 0x000000ffff0d7224 */ /* 0x000fc600078e002e */
[----:B------:R-:W4:Y:S04]  /*4ed20*/  LDL.LU R46, [R1+0x2a58] ;  /* 0x002a5800012e7983 */ /* 0x000f280000300800 */
        /* <DEDUP_REMOVED lines=17> */
[----:B------:R3:W-:Y:S01]  /*4ee40*/  STL.64 [R1+0x2870], R16 ;  /* 0x0028701001007387 */ /* 0x0007e20000100a00 */
[----:B--2---:R-:W-:-:S02]  /*4ee50*/  IMAD.MOV.U32 R19, RZ, RZ, R47 ;  /* 0x000000ffff137224 */ /* 0x004fc400078e002f */
[----:B----4-:R-:W-:Y:S02]  /*4ee60*/  IMAD.MOV.U32 R18, RZ, RZ, R46 ;  /* 0x000000ffff127224 */ /* 0x010fe400078e002e */
[----:B---3--:R-:W-:Y:S02]  /*4ee70*/  IMAD.MOV.U32 R17, RZ, RZ, R45 ;  /* 0x000000ffff117224 */ /* 0x008fe400078e002d */
[----:B------:R-:W-:Y:S02]  /*4ee80*/  IMAD.MOV.U32 R16, RZ, RZ, R44 ;  /* 0x000000ffff107224 */ /* 0x000fe400078e002c */
[----:B------:R-:W2:Y:S04]  /*4ee90*/  LDL.LU R44, [R1+0x2a3c] ;  /* 0x002a3c00012c7983 */ /* 0x000ea80000300800 */
[----:B------:R-:W2:Y:S04]  /*4eea0*/  LDL.LU R45, [R1+0x2a38] ;  /* 0x002a3800012d7983 */ /* 0x000ea80000300800 */
[----:B------:R-:W2:Y:S04]  /*4eeb0*/  LDL.LU R46, [R1+0x2a34] ;  /* 0x002a3400012e7983 */ /* 0x000ea80000300800 */
[----:B------:R-:W2:Y:S01]  /*4eec0*/  LDL.LU R47, [R1+0x2a30] ;  /* 0x002a3000012f7983 */ /* 0x000ea20000300800 */
[----:B------:R-:W-:Y:S03]  /*4eed0*/  HMMA.16816.F32 R20, R24, R8, R48 ;  /* 0x000000081814723c */ /* 0x000fe60000001830 */
[----:B------:R-:W3:Y:S04]  /*4eee0*/  LDL.LU R48, [R1+0x2738] ;  /* 0x0027380001307983 */ /* 0x000ee80000300800 */
[----:B------:R-:W4:Y:S04]  /*4eef0*/  LDL.LU R49, [R1+0x2740] ;  /* 0x0027400001317983 */ /* 0x000f280000300800 */
[----:B------:R-:W4:Y:S04]  /*4ef00*/  LDL.LU R50, [R1+0x2748] ;  /* 0x0027480001327983 */ /* 0x000f280000300800 */
[----:B------:R-:W4:Y:S01]  /*4ef10*/  LDL.LU R51, [R1+0x2750] ;  /* 0x0027500001337983 */ /* 0x000f220000300800 */
[----:B------:R-:W-:-:S02]  /*4ef20*/  F2FP.F16.E4M3.UNPACK_B R2, R2.H1 ;  /* 0x00000002ff02723e */ /* 0x000fc400030006ff */
[----:B------:R-:W-:Y:S01]  /*4ef30*/  F2FP.F16.E4M3.UNPACK_B R3, R3.H1 ;  /* 0x00000003ff03723e */ /* 0x000fe200030006ff */
[----:B------:R-:W-:Y:S04]  /*4ef40*/  STL.64 [R1+0x2888], R22 ;  /* 0x0028881601007387 */ /* 0x000fe80000100a00 */
[----:B------:R-:W-:Y:S01]  /*4ef50*/  STL.64 [R1+0x2880], R20 ;  /* 0x0028801401007387 */ /* 0x000fe20000100a00 */
[----:B--2---:R-:W-:Y:S01]  /*4ef60*/  HMMA.16816.F32 R24, R24, R4, R44 ;  /* 0x000000041818723c */ /* 0x004fe2000000182c */
[----:B------:R-:W-:Y:S02]  /*4ef70*/  F2FP.F16.E4M3.UNPACK_B R46, R0.H1 ;  /* 0x00000000ff2e723e */ /* 0x000fe400030006ff */
[----:B------:R-:W-:Y:S02]  /*4ef80*/  F2FP.F16.E4M3.UNPACK_B R47, R6.H1 ;  /* 0x00000006ff2f723e */ /* 0x000fe400030006ff */
[----:B------:R-:W-:Y:S01]  /*4ef90*/  F2FP.F16.E4M3.UNPACK_B R44, R7.H1 ;  /* 0x00000007ff2c723e */ /* 0x000fe200030006ff */
[----:B---3--:R-:W-:-:S02]  /*4efa0*/  IMAD R36, R36, 0x100, R48 ;  /* 0x0000010024247824 */ /* 0x008fc400078e0230 */
[----:B----4-:R-:W-:Y:S02]  /*4efb0*/  IMAD R37, R37, 0x100, R49 ;  /* 0x0000010025257824 */ /* 0x010fe400078e0231 */
[----:B------:R-:W-:Y:S02]  /*4efc0*/  IMAD R38, R38, 0x100, R50 ;  /* 0x0000010026267824 */ /* 0x000fe400078e0232 */
[----:B------:R-:W-:Y:S01]  /*4efd0*/  IMAD R39, R39, 0x100, R51 ;  /* 0x0000010027277824 */ /* 0x000fe200078e0233 */
[----:B------:R-:W-:Y:S02]  /*4efe0*/  F2FP.F16.E4M3.UNPACK_B R36, R36 ;  /* 0x00000024ff24723e */ /* 0x000fe400020006ff */
[----:B------:R-:W-:Y:S02]  /*4eff0*/  F2FP.F16.E4M3.UNPACK_B R37, R37 ;  /* 0x00000025ff25723e */ /* 0x000fe400020006ff */
[----:B------:R-:W-:Y:S02]  /*4f000*/  F2FP.F16.E4M3.UNPACK_B R38, R38 ;  /* 0x00000026ff26723e */ /* 0x000fe400020006ff */
[----:B------:R-:W-:-:S02]  /*4f010*/  F2FP.F16.E4M3.UNPACK_B R39, R39 ;  /* 0x00000027ff27723e */ /* 0x000fc400020006ff */
[----:B------:R-:W-:Y:S02]  /*4f020*/  F2FP.F16.E4M3.UNPACK_B R48, R10.H1 ;  /* 0x0000000aff30723e */ /* 0x000fe400030006ff */
[----:B------:R-:W-:-:S03]  /*4f030*/  F2FP.F16.E4M3.UNPACK_B R49, R11.H1 ;  /* 0x0000000bff31723e */ /* 0x000fc600030006ff */
[C---:B------:R-:W-:Y:S08]  /*4f040*/  HMMA.16816.F32 R16, R36.reuse, R2, R16 ;  /* 0x000000022410723c */ /* 0x040ff00000001810 */
[C---:B------:R-:W-:Y:S08]  /*4f050*/  HMMA.16816.F32 R8, R36.reuse, R48, R12 ;  /* 0x000000302408723c */ /* 0x040ff0000000180c */
[----:B------:R-:W-:Y:S01]  /*4f060*/  HMMA.16816.F32 R4, R36, R46, R52 ;  /* 0x0000002e2404723c */ /* 0x000fe20000001834 */
[----:B------:R-:W-:Y:S01]  /*4f070*/  STL.64 [R1+0x2898], R26 ;  /* 0x0028981a01007387 */ /* 0x000fe20000100a00 */
[----:B------:R-:W-:-:S03]  /*4f080*/  F2FP.F16.E4M3.UNPACK_B R45, R28.H1 ;  /* 0x0000001cff2d723e */ /* 0x000fc600030006ff */
[----:B------:R-:W-:Y:S04]  /*4f090*/  STL.64 [R1+0x2890], R24 ;  /* 0x0028901801007387 */ /* 0x000fe80000100a00 */
[----:B------:R-:W-:Y:S04]  /*4f0a0*/  STL.64 [R1+0x350], R16 ;  /* 0x0003501001007387 */ /* 0x000fe80000100a00 */
[----:B------:R-:W-:Y:S04]  /*4f0b0*/  STL.64 [R1+0x358], R18 ;  /* 0x0003581201007387 */ /* 0x000fe80000100a00 */
[----:B------:R-:W-:Y:S04]  /*4f0c0*/  STL.64 [R1+0x340], R8 ;  /* 0x0003400801007387 */ /* 0x000fe80000100a00 */
[----:B------:R-:W-:Y:S04]  /*4f0d0*/  STL.64 [R1+0x348], R10 ;  /* 0x0003480a01007387 */ /* 0x000fe80000100a00 */
[----:B------:R-:W-:Y:S04]  /*4f0e0*/  STL.64 [R1+0x330], R4 ;  /* 0x0003300401007387 */ /* 0x000fe80000100a00 */
[----:B------:R0:W-:Y:S02]  /*4f0f0*/  STL.64 [R1+0x338], R6 ;  /* 0x0003380601007387 */ /* 0x0001e40000100a00 */
[----:B0-----:R-:W-:Y:S01]  /*4f100*/  HMMA.16816.F32 R4, R36, R44, R56 ;  /* 0x0000002c2404723c */ /* 0x001fe20000001838 */
[----:B------:R-:W-:-:S02]  /*4f110*/  F2FP.F16.E4M3.UNPACK_B R10, R29.H1 ;  /* 0x0000001dff0a723e */ /* 0x000fc400030006ff */
[----:B------:R-:W-:Y:S01]  /*4f120*/  F2FP.F16.E4M3.UNPACK_B R11, R30.H1 ;  /* 0x0000001eff0b723e */ /* 0x000fe200030006ff */
[----:B------:R-:W-:Y:S04]  /*4f130*/  STL.64 [R1+0x29f8], R46 ;  /* 0x0029f82e01007387 */ /* 0x000fe80000100a00 */
[----:B------:R-:W-:Y:S11]  /*4f140*/  STL.64 [R1+0x29f0], R44 ;  /* 0x0029f02c01007387 */ /* 0x000ff60000100a00 */
[----:B------:R-:W-:Y:S04]  /*4f150*/  STL.64 [R1+0x360], R4 ;  /* 0x0003600401007387 */ /* 0x000fe80000100a00 */
[----:B------:R0:W-:Y:S02]  /*4f160*/  STL.64 [R1+0x368], R6 ;  /* 0x0003680601007387 */ /* 0x0001e40000100a00 */
[----:B0-----:R-:W-:Y:S01]  /*4f170*/  HMMA.16816.F32 R4, R36, R10, R32 ;  /* 0x0000000a2404723c */ /* 0x001fe20000001820 */
[----:B------:R-:W-:-:S02]  /*4f180*/  IMAD.MOV.U32 R12, RZ, RZ, R41 ;  /* 0x000000ffff0c7224 */ /* 0x000fc400078e0029 */
[----:B------:R-:W2:Y:S01]  /*4f190*/  LDL.LU R41, [R1+0x2a2c] ;  /* 0x002a2c0001297983 */ /* 0x000ea20000300800 */
[----:B------:R-:W-:Y:S02]  /*4f1a0*/  IMAD.MOV.U32 R13, RZ, RZ, R42 ;  /* 0x000000ffff0d7224 */ /* 0x000fe400078e002a */
[----:B------:R-:W-:Y:S02]  /*4f1b0*/  IMAD.MOV.U32 R14, RZ, RZ, R43 ;  /* 0x000000ffff0e7224 */ /* 0x000fe400078e002b */
[----:B------:R-:W-:-:S11]  /*4f1c0*/  IMAD.MOV.U32 R15, RZ, RZ, R60 ;  /* 0x000000ffff0f7224 */ /* 0x000fd600078e003c */
[----:B------:R-:W-:Y:S04]  /*4f1d0*/  STL.64 [R1+0x3f0], R4 ;  /* 0x0003f00401007387 */ /* 0x000fe80000100a00 */
[----:B------:R-:W-:Y:S04]  /*4f1e0*/  STL.64 [R1+0x3f8], R6 ;  /* 0x0003f80601007387 */ /* 0x000fe80000100a00 */
[----:B------:R-:W3:Y:S04]  /*4f1f0*/  LDL.LU R42, [R1+0x2a28] ;  /* 0x002a2800012a7983 */ /* 0x000ee80000300800 */
[----:B------:R-:W4:Y:S04]  /*4f200*/  LDL.LU R43, [R1+0x2a24] ;  /* 0x002a2400012b7983 */ /* 0x000f280000300800 */
[----:B------:R-:W2:Y:S01]  /*4f210*/  LDL.LU R60, [R1+0x2a20] ;  /* 0x002a2000013c7983 */ /* 0x000ea20000300800 */
[----:B------:R-:W-:-:S03]  /*4f220*/  IMAD.MOV.U32 R16, RZ, RZ, R61 ;  /* 0x000000ffff107224 */ /* 0x000fc600078e003d */
[----:B------:R-:W-:Y:S04]  /*4f230*/  STL.64 [R1+0x2a08], R14 ;  /* 0x002a080e01007387 */ /* 0x000fe80000100a00 */
[----:B------:R0:W-:Y:S04]  /*4f240*/  STL.64 [R1+0x2a00], R12 ;  /* 0x002a000c01007387 */ /* 0x0001e80000100a00 */
[----:B------:R-:W3:Y:S04]  /*4f250*/  LDL.LU R61, [R1+0x2a1c] ;  /* 0x002a1c00013d7983 */ /* 0x000ee80000300800 */
[----:B------:R-:W4:Y:S04]  /*4f260*/  LDL.LU R17, [R1+0x2a4] ;  /* 0x0002a40001117983 */ /* 0x000f280000300800 */
[----:B------:R-:W4:Y:S04]  /*4f270*/  LDL.LU R18, [R1+0x2a8] ;  /* 0x0002a80001127983 */ /* 0x000f280000300800 */
[----:B------:R-:W4:Y:S01]  /*4f280*/  LDL.LU R19, [R1+0x2ac] ;  /* 0x0002ac0001137983 */ /* 0x000f220000300800 */
[----:B--2---:R-:W-:-:S03]  /*4f290*/  IMAD.MOV.U32 R24, RZ, RZ, R60 ;  /* 0x000000ffff187224 */ /* 0x004fc600078e003c */
[----:B------:R-:W2:Y:S01]  /*4f2a0*/  LDL.LU R60, [R1+0x2a18] ;  /* 0x002a1800013c7983 */ /* 0x000ea20000300800 */
[----:B---3--:R-:W-:-:S03]  /*4f2b0*/  IMAD.MOV.U32 R44, RZ, RZ, R61 ;  /* 0x000000ffff2c7224 */ /* 0x008fc600078e003d */
        /* <DEDUP_REMOVED lines=8> */
[----:B------:R-:W3:Y:S01]  /*4f340*/  LDL.LU R7, [R1+0x6dc] ;  /* 0x0006dc0001077983 */ /* 0x000ee20000300800 */
[----:B------:R-:W-:-:S03]  /*4f350*/  IMAD.MOV.U32 R27, RZ, RZ, R41 ;  /* 0x000000ffff1b7224 */ /* 0x000fc600078e0029 */
[----:B------:R-:W3:Y:S01]  /*4f360*/  LDL.LU R4, [R1+0x6e8] ;  /* 0x0006e80001047983 */ /* 0x000ee20000300800 */
[----:B------:R-:W-:-:S03]  /*4f370*/  IMAD.MOV.U32 R26, RZ, RZ, R42 ;  /* 0x000000ffff1a7224 */ /* 0x000fc600078e002a */
[----:B------:R-:W3:Y:S01]  /*4f380*/  LDL.LU R5, [R1+0x6ec] ;  /* 0x0006ec0001057983 */ /* 0x000ee20000300800 */
[----:B----4-:R-:W-:-:S03]  /*4f390*/  IMAD.MOV.U32 R25, RZ, RZ, R43 ;  /* 0x000000ffff197224 */ /* 0x010fc600078e002b */
[----:B------:R-:W4:Y:S04]  /*4f3a0*/  LDL.LU R41, [R1+0x2758] ;  /* 0x0027580001297983 */ /* 0x000f280000300800 */
[----:B------:R-:W4:Y:S04]  /*4f3b0*/  LDL.LU R50, [R1+0x2754] ;  /* 0x0027540001327983 */ /* 0x000f280000300800 */
[----:B------:R-:W4:Y:S04]  /*4f3c0*/  LDL.LU R42, [R1+0x2760] ;  /* 0x00276000012a7983 */ /* 0x000f280000300800 */
[----:B------:R-:W4:Y:S04]  /*4f3d0*/  LDL.LU R51, [R1+0x275c] ;  /* 0x00275c0001337983 */ /* 0x000f280000300800 */
[----:B------:R-:W4:Y:S01]  /*4f3e0*/  LDL.LU R43, [R1+0x2768] ;  /* 0x00276800012b7983 */ /* 0x000f220000300800 */
[----:B--2---:R-:W-:-:S03]  /*4f3f0*/  IMAD.MOV.U32 R15, RZ, RZ, R60 ;  /* 0x000000ffff0f7224 */ /* 0x004fc600078e003c */
[----:B------:R-:W2:Y:S01]  /*4f400*/  LDL.LU R60, [R1+0x2764] ;  /* 0x00276400013c7983 */ /* 0x000ea20000300800 */
[----:B------:R-:W-:-:S03]  /*4f410*/  F2FP.F16.E4M3.UNPACK_B R8, R31.H1 ;  /* 0x0000001fff08723e */ /* 0x000fc600030006ff */
[----:B------:R-:W2:Y:S01]  /*4f420*/  LDL.LU R52, [R1+0x2770] ;  /* 0x0027700001347983 */ /* 0x000ea20000300800 */
[----:B---3--:R-:W-:-:S03]  /*4f430*/  IMAD.MOV.U32 R14, RZ, RZ, R61 ;  /* 0x000000ffff0e7224 */ /* 0x008fc600078e003d */
[----:B------:R-:W3:Y:S04]  /*4f440*/  LDL.LU R61, [R1+0x276c] ;  /* 0x00276c00013d7983 */ /* 0x000ee80000300800 */
[----:B------:R-:W3:Y:S04]  /*4f450*/  LDL.LU R32, [R1+0x2e0] ;  /* 0x0002e00001207983 */ /* 0x000ee80000300800 */
[----:B------:R-:W3:Y:S04]  /*4f460*/  LDL.LU R33, [R1+0x2e4] ;  /* 0x0002e40001217983 */ /* 0x000ee80000300800 */
[----:B------:R-:W3:Y:S04]  /*4f470*/  LDL.LU R34, [R1+0x2e8] ;  /* 0x0002e80001227983 */ /* 0x000ee80000300800 */
[----:B------:R-:W3:Y:S04]  /*4f480*/  LDL.LU R35, [R1+0x2ec] ;  /* 0x0002ec0001237983 */ /* 0x000ee80000300800 */
[----:B------:R-:W3:Y:S01]  /*4f490*/  LDL.LU R28, [R1+0x2f0] ;  /* 0x0002f000011c7983 */ /* 0x000ee20000300800 */
[----:B------:R-:W-:-:S03]  /*4f4a0*/  F2FP.F16.E4M3.UNPACK_B R9, R9.H1 ;  /* 0x00000009ff09723e */ /* 0x000fc600030006ff */
[----:B------:R-:W3:Y:S01]  /*4f4b0*/  LDL.LU R29, [R1+0x2f4] ;  /* 0x0002f400011d7983 */ /* 0x000ee20000300800 */
[----:B------:R-:W-:-:S03]  /*4f4c0*/  F2FP.F16.E4M3.UNPACK_B R6, R6.H1 ;  /* 0x00000006ff06723e */ /* 0x000fc600030006ff */
[----:B------:R-:W3:Y:S01]  /*4f4d0*/  LDL.LU R30, [R1+0x2f8] ;  /* 0x0002f800011e7983 */ /* 0x000ee20000300800 */
[----:B------:R-:W-:Y:S01]  /*4f4e0*/  F2FP.F16.E4M3.UNPACK_B R7, R7.H1 ;  /* 0x00000007ff07723e */ /* 0x000fe200030006ff */
[----:B------:R-:W-:Y:S02]  /*4f4f0*/  HMMA.16816.F32 R12, R36, R8, R12 ;  /* 0x00000008240c723c */ /* 0x000fe4000000180c */
[----:B------:R-:W3:Y:S01]  /*4f500*/  LDL.LU R31, [R1+0x2fc] ;  /* 0x0002fc00011f7983 */ /* 0x000ee20000300800 */
[----:B------:R-:W-:-:S03]  /*4f510*/  IMAD.MOV.U32 R23, RZ, RZ, R40 ;  /* 0x000000ffff177224 */ /* 0x000fc600078e0028 */
[----:B------:R-:W3:Y:S02]  /*4f520*/  LDL.LU R20, [R1+0x2b0] ;  /* 0x0002b00001147983 */ /* 0x000ee40000300800 */
[----:B------:R-:W-:Y:S02]  /*4f530*/  HMMA.16816.F32 R44, R36, R6, R44 ;  /* 0x00000006242c723c */ /* 0x000fe4000000182c */
        /* <DEDUP_REMOVED lines=12> */
[----:B------:R0:W-:Y:S01]  /*4f600*/  STL.64 [R1+0x418], R14 ;  /* 0x0004180e01007387 */ /* 0x0001e20000100a00 */
[----:B----4-:R-:W-:-:S02]  /*4f610*/  IMAD R50, R50, 0x100, R41 ;  /* 0x0000010032327824 */ /* 0x010fc400078e0229 */
[----:B------:R-:W-:Y:S01]  /*4f620*/  IMAD R51, R51, 0x100, R42 ;  /* 0x0000010033337824 */ /* 0x000fe200078e022a */
[----:B0-----:R-:W4:Y:S04]  /*4f630*/  LDL.LU.64 R14, [R1+0x2a08] ;  /* 0x002a0800010e7983 */ /* 0x001f280000300a00 */
[----:B------:R-:W4:Y:S04]  /*4f640*/  LDL.LU.64 R12, [R1+0x2a00] ;  /* 0x002a0000010c7983 */ /* 0x000f280000300a00 */
[----:B------:R-:W-:Y:S04]  /*4f650*/  STL.64 [R1+0x7d0], R44 ;  /* 0x0007d02c01007387 */ /* 0x000fe80000100a00 */
[----:B------:R0:W-:Y:S04]  /*4f660*/  STL.64 [R1+0x7d8], R46 ;  /* 0x0007d82e01007387 */ /* 0x0001e80000100a00 */
[----:B0-----:R-:W4:Y:S04]  /*4f670*/  LDL.LU.64 R46, [R1+0x29f8] ;  /* 0x0029f800012e7983 */ /* 0x001f280000300a00 */
[----:B------:R-:W4:Y:S04]  /*4f680*/  LDL.LU.64 R44, [R1+0x29f0] ;  /* 0x0029f000012c7983 */ /* 0x000f280000300a00 */
[----:B------:R-:W4:Y:S04]  /*4f690*/  LDL.LU R41, [R1+0x29e8] ;  /* 0x0029e80001297983 */ /* 0x000f280000300800 */
[----:B------:R-:W4:Y:S01]  /*4f6a0*/  LDL.LU R42, [R1+0x29e4] ;  /* 0x0029e400012a7983 */ /* 0x000f220000300800 */
[----:B--2---:R-:W-:-:S03]  /*4f6b0*/  IMAD R60, R60, 0x100, R43 ;  /* 0x000001003c3c7824 */ /* 0x004fc600078e022b */
[----:B------:R-:W4:Y:S01]  /*4f6c0*/  LDL.LU R43, [R1+0x29e0] ;  /* 0x0029e000012b7983 */ /* 0x000f220000300800 */
[----:B------:R-:W-:Y:S02]  /*4f6d0*/  F2FP.F16.E4M3.UNPACK_B R4, R4.H1 ;  /* 0x00000004ff04723e */ /* 0x000fe400030006ff */
[----:B------:R-:W-:Y:S01]  /*4f6e0*/  F2FP.F16.E4M3.UNPACK_B R5, R5.H1 ;  /* 0x00000005ff05723e */ /* 0x000fe200030006ff */
[----:B---3--:R-:W-:-:S06]  /*4f6f0*/  IMAD R61, R61, 0x100, R52 ;  /* 0x000001003d3d7824 */ /* 0x008fcc00078e0234 */
[----:B----4-:R-:W-:Y:S01]  /*4f700*/  HMMA.16816.F32 R36, R36, R4, R40 ;  /* 0x000000042424723c */ /* 0x010fe20000001828 */
[----:B------:R-:W2:-:S15]  /*4f710*/  LDL.LU R40, [R1+0x2d0] ;  /* 0x0002d00001287983 */ /* 0x000e9e0000300800 */
[----:B------:R-:W-:-:S03]  /*4f720*/  NOP ;  /* 0x0000000000007918 */ /* 0x000fc60000000000 */
[----:B------:R0:W-:Y:S04]  /*4f730*/  STL.64 [R1+0x840], R36 ;  /* 0x0008402401007387 */ /* 0x0001e80000100a00 */
[----:B------:R1:W-:Y:S04]  /*4f740*/  STL.64 [R1+0x848], R38 ;  /* 0x0008482601007387 */ /* 0x0003e80000100a00 */
[----:B------:R-:W2:Y:S04]  /*4f750*/  LDL.LU R41, [R1+0x2d4] ;  /* 0x0002d40001297983 */ /* 0x000ea80000300800 */
[----:B------:R-:W2:Y:S04]  /*4f760*/  LDL.LU R42, [R1+0x2d8] ;  /* 0x0002d800012a7983 */ /* 0x000ea80000300800 */
[----:B------:R-:W2:Y:S01]  /*4f770*/  LDL.LU R43, [R1+0x2dc] ;  /* 0x0002dc00012b7983 */ /* 0x000ea20000300800 */
[----:B0-----:R-:W-:-:S02]  /*4f780*/  F2FP.F16.E4M3.UNPACK_B R36, R50 ;  /* 0x00000032ff24723e */ /* 0x001fc400020006ff */
[----:B------:R-:W-:Y:S02]  /*4f790*/  F2FP.F16.E4M3.UNPACK_B R37, R51 ;  /* 0x00000033ff25723e */ /* 0x000fe400020006ff */
[----:B-1----:R-:W-:Y:S02]  /*4f7a0*/  F2FP.F16.E4M3.UNPACK_B R38, R60 ;  /* 0x0000003cff26723e */ /* 0x002fe400020006ff */
[----:B------:R-:W-:-:S07]  /*4f7b0*/  F2FP.F16.E4M3.UNPACK_B R39, R61 ;  /* 0x0000003dff27723e */ /* 0x000fce00020006ff */
[C---:B------:R-:W-:Y:S08]  /*4f7c0*/  HMMA.16816.F32 R28, R36.reuse, R2, R28 ;  /* 0x00000002241c723c */ /* 0x040ff0000000181c */
[C---:B------:R-:W-:Y:S11]  /*4f7d0*/  HMMA.16816.F32 R32, R36.reuse, R48, R32 ;  /* 0x000000302420723c */ /* 0x040ff60000001820 */
[----:B------:R-:W-:Y:S04]  /*4f7e0*/  STL.64 [R1+0x7c0], R28 ;  /* 0x0007c01c01007387 */ /* 0x000fe80000100a00 */
[----:B------:R0:W-:Y:S04]  /*4f7f0*/  STL.64 [R1+0x7c8], R30 ;  /* 0x0007c81e01007387 */ /* 0x0001e80000100a00 */
[----:B0-----:R-:W3:Y:S04]  /*4f800*/  LDL.LU.64 R30, [R1+0x29d8] ;  /* 0x0029d800011e7983 */ /* 0x001ee80000300a00 */
[----:B------:R-:W4:Y:S04]  /*4f810*/  LDL.LU.64 R28, [R1+0x29d0] ;  /* 0x0029d000011c7983 */ /* 0x000f280000300a00 */
[----:B------:R-:W-:Y:S04]  /*4f820*/  STL.64 [R1+0x7b0], R32 ;  /* 0x0007b02001007387 */ /* 0x000fe80000100a00 */
[----:B------:R0:W-:Y:S04]  /*4f830*/  STL.64 [R1+0x7b8], R34 ;  /* 0x0007b82201007387 */ /* 0x0001e80000100a00 */
[----:B0-----:R-:W3:Y:S04]  /*4f840*/  LDL.LU.64 R34, [R1+0x29c8] ;  /* 0x0029c80001227983 */ /* 0x001ee80000300a00 */
[----:B------:R-:W3:Y:S01]  /*4f850*/  LDL.LU.64 R32, [R1+0x29c0] ;  /* 0x0029c00001207983 */ /* 0x000ee20000300a00 */
[C---:B------:R-:W-:Y:S08]  /*4f860*/  HMMA.16816.F32 R24, R36.reuse, R44, R24 ;  /* 0x0000002c2418723c */ /* 0x040ff00000001818 */
[C---:B------:R-:W-:Y:S01]  /*4f870*/  HMMA.16816.F32 R20, R36.reuse, R10, R20 ;  /* 0x0000000a2414723c */ /* 0x040fe20000001814 */
[----:B------:R-:W-:Y:S07]  /*4f880*/  STL.64 [R1+0x2998], R46 ;  /* 0x0029982e01007387 */ /* 0x000fee0000100a00 */
[C---:B------:R-:W-:Y:S08]  /*4f890*/  HMMA.16816.F32 R16, R36.reuse, R8, R16 ;  /* 0x000000082410723c */ /* 0x040ff00000001810 */
[----:B--2---:R-:W-:-:S15]  /*4f8a0*/  HMMA.16816.F32 R40, R36, R46, R40 ;  /* 0x0000002e2428723c */ /* 0x004fde0000001828 */
[----:B------:R-:W-:-:S04]  /*4f8b0*/  NOP ;  /* 0x0000000000007918 */ /* 0x000fc80000000000 */
[----:B------:R-:W-:Y:S04]  /*4f8c0*/  STL.64 [R1+0x7a0], R40 ;  /* 0x0007a02801007387 */ /* 0x000fe80000100a00 */
        /* <DEDUP_REMOVED lines=8> */
[----:B0-----:R-:W-:Y:S02]  /*4f950*/  HMMA.16816.F32 R8, R36, R6, R12 ;  /* 0x000000062408723c */ /* 0x001fe4000000180c */
[----:B------:R-:W-:Y:S04]  /*4f960*/  STL.64 [R1+0x770], R16 ;  /* 0x0007701001007387 */ /* 0x000fe80000100a00 */
[----:B------:R-:W-:-:S13]  /*4f970*/  STL.64 [R1+0x778], R18 ;  /* 0x0007781201007387 */ /* 0x000fda0000100a00 */
[----:B------:R-:W-:Y:S04]  /*4f980*/  STL.64 [R1+0x760], R8 ;  /* 0x0007600801007387 */ /* 0x000fe80000100a00 */
[----:B------:R3:W-:Y:S02]  /*4f990*/  STL.64 [R1+0x768], R10 ;  /* 0x0007680a01007387 */ /* 0x0007e40000100a00 */
[----:B---3--:R-:W-:Y:S02]  /*4f9a0*/  HMMA.16816.F32 R8, R36, R4, R32 ;  /* 0x000000042408723c */ /* 0x008fe40000001820 */
[----:B------:R-:W-:Y:S01]  /*4f9b0*/  STL.64 [R1+0x2958], R6 ;  /* 0x0029580601007387 */ /* 0x000fe20000100a00 */
[----:B----4-:R-:W-:-:S03]  /*4f9c0*/  IMAD.MOV.U32 R12, RZ, RZ, R28 ;  /* 0x000000ffff0c7224 */ /* 0x010fc600078e001c */
[----:B------:R0:W-:Y:S01]  /*4f9d0*/  STL.64 [R1+0x2950], R4 ;  /* 0x0029500401007387 */ /* 0x0001e20000100a00 */
[----:B------:R-:W-:Y:S02]  /*4f9e0*/  IMAD.MOV.U32 R14, RZ, RZ, R30 ;  /* 0x000000ffff0e7224 */ /* 0x000fe400078e001e */
[----:B------:R-:W-:Y:S02]  /*4f9f0*/  IMAD.MOV.U32 R15, RZ, RZ, R31 ;  /* 0x000000ffff0f7224 */ /* 0x000fe400078e001f */
[----:B------:R-:W-:-:S08]  /*4fa00*/  IMAD.MOV.U32 R13, RZ, RZ, R29 ;  /* 0x000000ffff0d7224 */ /* 0x000fd000078e001d */
[----:B------:R-:W-:Y:S04]  /*4fa10*/  STL.64 [R1+0x830], R8 ;  /* 0x0008300801007387 */ /* 0x000fe80000100a00 */
[----:B------:R-:W-:Y:S04]  /*4fa20*/  STL.64 [R1+0x838], R10 ;  /* 0x0008380a01007387 */ /* 0x000fe80000100a00 */
[----:B------:R-:W2:Y:S04]  /*4fa30*/  LDL.LU R28, [R1+0x29bc] ;  /* 0x0029bc00011c7983 */ /* 0x000ea80000300800 */
[----:B------:R-:W3:Y:S04]  /*4fa40*/  LDL.LU R29, [R1+0x29b8] ;  /* 0x0029b800011d7983 */ /* 0x000ee80000300800 */
[----:B------:R-:W4:Y:S04]  /*4fa50*/  LDL.LU R30, [R1+0x29b4] ;  /* 0x0029b400011e7983 */ /* 0x000f280000300800 */
[----:B------:R-:W4:Y:S04]  /*4fa60*/  LDL.LU R31, [R1+0x29b0] ;  /* 0x0029b000011f7983 */ /* 0x000f280000300800 */
[----:B------:R-:W-:Y:S04]  /*4fa70*/  STL.64 [R1+0x2968], R14 ;  /* 0x0029680e01007387 */ /* 0x000fe80000100a00 */
[----:B------:R1:W-:Y:S04]  /*4fa80*/  STL.64 [R1+0x2960], R12 ;  /* 0x0029600c01007387 */ /* 0x0003e80000100a00 */
[----:B------:R-:W4:Y:S04]  /*4fa90*/  LDL.LU R16, [R1+0x1c0] ;  /* 0x0001c00001107983 */ /* 0x000f280000300800 */
[----:B------:R-:W4:Y:S04]  /*4faa0*/  LDL.LU R17, [R1+0x1c4] ;  /* 0x0001c40001117983 */ /* 0x000f280000300800 */
[----:B------:R-:W4:Y:S04]  /*4fab0*/  LDL.LU R18, [R1+0x1c8] ;  /* 0x0001c80001127983 */ /* 0x000f280000300800 */
[----:B------:R-:W4:Y:S01]  /*4fac0*/  LDL.LU R19, [R1+0x1cc] ;  /* 0x0001cc0001137983 */ /* 0x000f220000300800 */
[----:B--2---:R-:W-:-:S02]  /*4fad0*/  IMAD.MOV.U32 R23, RZ, RZ, R28 ;  /* 0x000000ffff177224 */ /* 0x004fc400078e001c */
[----:B---3--:R-:W-:Y:S02]  /*4fae0*/  IMAD.MOV.U32 R22, RZ, RZ, R29 ;  /* 0x000000ffff167224 */ /* 0x008fe400078e001d */
[----:B----4-:R-:W-:Y:S02]  /*4faf0*/  IMAD.MOV.U32 R21, RZ, RZ, R30 ;  /* 0x000000ffff157224 */ /* 0x010fe400078e001e */
[----:B------:R-:W-:Y:S01]  /*4fb00*/  IMAD.MOV.U32 R20, RZ, RZ, R31 ;  /* 0x000000ffff147224 */ /* 0x000fe200078e001f */
[----:B------:R-:W-:Y:S04]  /*4fb10*/  STL.64 [R1+0x2988], R18 ;  /* 0x0029881201007387 */ /* 0x000fe80000100a00 */
[----:B------:R-:W-:Y:S04]  /*4fb20*/  STL.64 [R1+0x2980], R16 ;  /* 0x0029801001007387 */ /* 0x000fe80000100a00 */
[----:B------:R-:W-:Y:S04]  /*4fb30*/  STL.64 [R1+0x29a8], R22 ;  /* 0x0029a81601007387 */ /* 0x000fe80000100a00 */
[----:B------:R2:W-:Y:S04]  /*4fb40*/  STL.64 [R1+0x29a0], R20 ;  /* 0x0029a01401007387 */ /* 0x0005e80000100a00 */
        /* <DEDUP_REMOVED lines=20> */
[----:B--2---:R-:W2:Y:S04]  /*4fc90*/  LDL.LU R20, [R1+0x280] ;  /* 0x0002800001147983 */ /* 0x004ea80000300800 */
[----:B------:R-:W2:Y:S04]  /*4fca0*/  LDL.LU R21, [R1+0x284] ;  /* 0x0002840001157983 */ /* 0x000ea80000300800 */
[----:B------:R-:W2:Y:S04]  /*4fcb0*/  LDL.LU R22, [R1+0x288] ;  /* 0x0002880001167983 */ /* 0x000ea80000300800 */
[----:B------:R-:W2:Y:S01]  /*4fcc0*/  LDL.LU R23, [R1+0x28c] ;  /* 0x00028c0001177983 */ /* 0x000ea20000300800 */
[----:B------:R-:W-:-:S02]  /*4fcd0*/  IMAD R40, R54, 0x100, R53 ;  /* 0x0000010036287824 */ /* 0x000fc400078e0235 */
[----:B------:R-:W-:Y:S01]  /*4fce0*/  IMAD R41, R56, 0x100, R55 ;  /* 0x0000010038297824 */ /* 0x000fe200078e0237 */
[----:B------:R-:W4:Y:S01]  /*4fcf0*/  LDL.LU R16, [R1+0x260] ;  /* 0x0002600001107983 */ /* 0x000f220000300800 */
[----:B------:R-:W-:Y:S02]  /*4fd00*/  IMAD R42, R58, 0x100, R57 ;  /* 0x000001003a2a7824 */ /* 0x000fe400078e0239 */
[----:B------:R-:W-:Y:S01]  /*4fd10*/  IMAD R43, R0, 0x100, R59 ;  /* 0x00000100002b7824 */ /* 0x000fe200078e023b */
[----:B------:R-:W4:Y:S01]  /*4fd20*/  LDL.LU R17, [R1+0x264] ;  /* 0x0002640001117983 */ /* 0x000f220000300800 */
[----:B------:R-:W-:Y:S02]  /*4fd30*/  F2FP.F16.E4M3.UNPACK_B R32, R40 ;  /* 0x00000028ff20723e */ /* 0x000fe400020006ff */
[----:B------:R-:W-:Y:S01]  /*4fd40*/  F2FP.F16.E4M3.UNPACK_B R33, R41 ;  /* 0x00000029ff21723e */ /* 0x000fe200020006ff */
[----:B------:R-:W4:Y:S01]  /*4fd50*/  LDL.LU R18, [R1+0x268] ;  /* 0x0002680001127983 */ /* 0x000f220000300800 */
[----:B------:R-:W-:-:S02]  /*4fd60*/  F2FP.F16.E4M3.UNPACK_B R34, R42 ;  /* 0x0000002aff22723e */ /* 0x000fc400020006ff */
[----:B------:R-:W-:Y:S01]  /*4fd70*/  F2FP.F16.E4M3.UNPACK_B R35, R43 ;  /* 0x0000002bff23723e */ /* 0x000fe200020006ff */
        /* <DEDUP_REMOVED lines=36> */
[C---:B----4-:R-:W-:Y:S08]  /*4ffc0*/  HMMA.16816.F32 R16, R32.reuse, R46, R16 ;  /* 0x0000002e2010723c */ /* 0x050ff00000001810 */
[C---:B---3--:R-:W-:Y:S11]  /*4ffd0*/  HMMA.16816.F32 R8, R32.reuse, R44, R8 ;  /* 0x0000002c2008723c */ /* 0x048ff60000001808 */
        /* <DEDUP_REMOVED lines=22> */
[----:B0-----:R-:W2:Y:S04]  /*50140*/  LDL.LU.64 R30, [R1+0x2948] ;  /* 0x00294800011e7983 */ /* 0x001ea80000300a00 */
[----:B------:R-:W2:Y:S01]  /*50150*/  LDL.LU.64 R28, [R1+0x2940] ;  /* 0x00294000011c7983 */ /* 0x000ea20000300a00 */
[----:B------:R-:W-:-:S02]  /*50160*/  IMAD R36, R38, 0x100, R37 ;  /* 0x0000010026247824 */ /* 0x000fc400078e0225 */
[----:B------:R-:W-:Y:S02]  /*50170*/  IMAD R37, R61, 0x100, R39 ;  /* 0x000001003d257824 */ /* 0x000fe400078e0227 */
[----:B------:R-:W-:Y:S02]  /*50180*/  IMAD R38, R51, 0x100, R60 ;  /* 0x0000010033267824 */ /* 0x000fe400078e023c */
[----:B------:R-:W-:Y:S01]  /*50190*/  IMAD R39, R52, 0x100, R50 ;  /* 0x0000010034277824 */ /* 0x000fe200078e0232 */
[----:B--2---:R-:W-:Y:S01]  /*501a0*/  HMMA.16816.F32 R28, R32, R4, R28 ;  /* 0x00000004201c723c */ /* 0x004fe2000000181c */
[----:B------:R-:W2:-:S15]  /*501b0*/  LDL.LU R32, [R1+0x200] ;  /* 0x0002000001207983 */ /* 0x000e9e0000300800 */
[----:B------:R-:W-:-:S03]  /*501c0*/  NOP ;  /* 0x0000000000007918 */ /* 0x000fc60000000000 */
[----:B------:R0:W-:Y:S04]  /*501d0*/  STL.64 [R1+0x820], R28 ;  /* 0x0008201c01007387 */ /* 0x0001e80000100a00 */
[----:B------:R1:W-:Y:S04]  /*501e0*/  STL.64 [R1+0x828], R30 ;  /* 0x0008281e01007387 */ /* 0x0003e80000100a00 */
[----:B------:R-:W2:Y:S04]  /*501f0*/  LDL.LU R33, [R1+0x204] ;  /* 0x0002040001217983 */ /* 0x000ea80000300800 */
[----:B------:R-:W2:Y:S01]  /*50200*/  LDL.LU R34, [R1+0x208] ;  /* 0x0002080001227983 */ /* 0x000ea20000300800 */
[----:B0-----:R-:W-:-:S02]  /*50210*/  F2FP.F16.E4M3.UNPACK_B R28, R36 ;  /* 0x00000024ff1c723e */ /* 0x001fc400020006ff */
[----:B------:R-:W-:Y:S01]  /*50220*/  F2FP.F16.E4M3.UNPACK_B R29, R37 ;  /* 0x00000025ff1d723e */ /* 0x000fe200020006ff */
[----:B------:R-:W2:Y:S01]  /*50230*/  LDL.LU R35, [R1+0x20c] ;  /* 0x00020c0001237983 */ /* 0x000ea20000300800 */
[----:B-1----:R-:W-:-:S03]  /*50240*/  F2FP.F16.E4M3.UNPACK_B R30, R38 ;  /* 0x00000026ff1e723e */ /* 0x002fc600020006ff */
[----:B------:R-:W4:Y:S01]  /*50250*/  LDL.LU R36, [R1+0x210] ;  /* 0x0002100001247983 */ /* 0x000f220000300800 */
[----:B------:R-:W-:-:S03]  /*50260*/  F2FP.F16.E4M3.UNPACK_B R31, R39 ;  /* 0x00000027ff1f723e */ /* 0x000fc600020006ff */
[----:B------:R-:W4:Y:S04]  /*50270*/  LDL.LU R37, [R1+0x214] ;  /* 0x0002140001257983 */ /* 0x000f280000300800 */
[----:B------:R-:W4:Y:S04]  /*50280*/  LDL.LU R38, [R1+0x218] ;  /* 0x0002180001267983 */ /* 0x000f280000300800 */
[----:B------:R-:W4:Y:S01]  /*50290*/  LDL.LU R39, [R1+0x21c] ;  /* 0x00021c0001277983 */ /* 0x000f220000300800 */
[C---:B------:R-:W-:Y:S08]  /*502a0*/  HMMA.16816.F32 R24, R28.reuse, R44, R24 ;  /* 0x0000002c1c18723c */ /* 0x040ff00000001818 */
[C---:B------:R-:W-:Y:S08]  /*502b0*/  HMMA.16816.F32 R20, R28.reuse, R10, R20 ;  /* 0x0000000a1c14723c */ /* 0x040ff00000001814 */
[C---:B---3--:R-:W-:Y:S08]  /*502c0*/  HMMA.16816.F32 R16, R28.reuse, R8, R16 ;  /* 0x000000081c10723c */ /* 0x048ff00000001810 */
[----:B----4-:R-:W-:-:S15]  /*502d0*/  HMMA.16816.F32 R36, R28, R2, R36 ;  /* 0x000000021c24723c */ /* 0x010fde0000001824 */
[----:B------:R-:W-:-:S04]  /*502e0*/  NOP ;  /* 0x0000000000007918 */ /* 0x000fc80000000000 */
[----:B------:R-:W-:Y:S04]  /*502f0*/  STL.64 [R1+0x650], R36 ;  /* 0x0006502401007387 */ /* 0x000fe80000100a00 */
[----:B------:R2:W-:Y:S02]  /*50300*/  STL.64 [R1+0x658], R38 ;  /* 0x0006582601007387 */ /* 0x0005e40000100a00 */
[C---:B--2---:R-:W-:Y:S08]  /*50310*/  HMMA.16816.F32 R36, R28.reuse, R48, R32 ;  /* 0x000000301c24723c */ /* 0x044ff00000001820 */
        /* <DEDUP_REMOVED lines=14> */
[----:B------:R-:W-:Y:S01]  /*50400*/  IMAD R34, R58, 0x100, R57 ;  /* 0x000001003a227824 */ /* 0x000fe200078e0239 */
[----:B------:R-:W-:Y:S01]  /*50410*/  STL.64 [R1+0x600], R16 ;  /* 0x0006001001007387 */ /* 0x000fe20000100a00 */
[----:B------:R-:W-:-:S02]  /*50420*/  IMAD R35, R0, 0x100, R59 ;  /* 0x0000010000237824 */ /* 0x000fc400078e023b */
[----:B------:R-:W-:Y:S01]  /*50430*/  IMAD R32, R54, 0x100, R53 ;  /* 0x0000010036207824 */ /* 0x000fe200078e0235 */
[----:B------:R-:W-:Y:S01]  /*50440*/  STL.64 [R1+0x608], R18 ;  /* 0x0006081201007387 */ /* 0x000fe20000100a00 */
[----:B------:R-:W-:-:S12]  /*50450*/  IMAD R33, R56, 0x100, R55 ;  /* 0x0000010038217824 */ /* 0x000fd800078e0237 */
        /* <DEDUP_REMOVED lines=71> */
[----:B------:R-:W3:Y:S04]  /*508d0*/  LDL.LU.64 R34, [R1+0x2938] ;  /* 0x0029380001227983 */ /* 0x000ee80000300a00 */
[----:B------:R-:W2:-:S12]  /*508e0*/  LDL.LU.64 R32, [R1+0x2930] ;  /* 0x0029300001207983 */ /* 0x000e980000300a00 */
[----:B------:R-:W-:Y:S04]  /*508f0*/  STL.64 [R1+0x810], R28 ;  /* 0x0008101c01007387 */ /* 0x000fe80000100a00 */
[----:B------:R3:W-:Y:S02]  /*50900*/  STL.64 [R1+0x818], R30 ;  /* 0x0008181e01007387 */ /* 0x0007e40000100a00 */
[----:B---3--:R-:W-:Y:S02]  /*50910*/  F2FP.F16.E4M3.UNPACK_B R30, R34 ;  /* 0x00000022ff1e723e */ /* 0x008fe400020006ff */
[----:B------:R-:W-:Y:S02]  /*50920*/  F2FP.F16.E4M3.UNPACK_B R31, R35 ;  /* 0x00000023ff1f723e */ /* 0x000fe400020006ff */
[----:B--2---:R-:W-:-:S02]  /*50930*/  F2FP.F16.E4M3.UNPACK_B R28, R32 ;  /* 0x00000020ff1c723e */ /* 0x004fc400020006ff */
[----:B------:R-:W-:Y:S01]  /*50940*/  F2FP.F16.E4M3.UNPACK_B R29, R33 ;  /* 0x00000021ff1d723e */ /* 0x000fe200020006ff */
[----:B------:R-:W2:Y:S04]  /*50950*/  LDL.LU R32, [R1+0x150] ;  /* 0x0001500001207983 */ /* 0x000ea80000300800 */
[----:B------:R-:W2:Y:S02]  /*50960*/  LDL.LU R33, [R1+0x154] ;  /* 0x0001540001217983 */ /* 0x000ea40000300800 */
[C---:B------:R-:W-:Y:S02]  /*50970*/  HMMA.16816.F32 R36, R28.reuse, R2, R36 ;  /* 0x000000021c24723c */ /* 0x040fe40000001824 */
[----:B------:R-:W2:Y:S04]  /*50980*/  LDL.LU R34, [R1+0x158] ;  /* 0x0001580001227983 */ /* 0x000ea80000300800 */
[----:B------:R-:W2:Y:S02]  /*50990*/  LDL.LU R35, [R1+0x15c] ;  /* 0x00015c0001237983 */ /* 0x000ea40000300800 */
        /* <DEDUP_REMOVED lines=19> */
[C---:B---3--:R-:W-:Y:S08]  /*50ad0*/  HMMA.16816.F32 R36, R28.reuse, R6, R36 ;  /* 0x000000061c24723c */ /* 0x048ff00000001824 */
[----:B----4-:R-:W-:-:S15]  /*50ae0*/  HMMA.16816.F32 R52, R28, R10, R52 ;  /* 0x0000000a1c34723c */ /* 0x010fde0000001834 */
[----:B------:R-:W-:-:S04]  /*50af0*/  NOP ;  /* 0x0000000000007918 */ /* 0x000fc80000000000 */
[----:B------:R-:W-:Y:S04]  /*50b00*/  STL.64 [R1+0x5a0], R52 ;  /* 0x0005a03401007387 */ /* 0x000fe80000100a00 */
[----:B------:R0:W-:Y:S04]  /*50b10*/  STL.64 [R1+0x5a8], R54 ;  /* 0x0005a83601007387 */ /* 0x0001e80000100a00 */
[----:B0-----:R-:W3:Y:S04]  /*50b20*/  LDL.LU.64 R54, [R1+0x28e8] ;  /* 0x0028e80001367983 */ /* 0x001ee80000300a00 */
[----:B------:R-:W3:Y:S01]  /*50b30*/  LDL.LU.64 R52, [R1+0x28e0] ;  /* 0x0028e00001347983 */ /* 0x000ee20000300a00 */
[C---:B--2---:R-:W-:Y:S08]  /*50b40*/  HMMA.16816.F32 R32, R28.reuse, R8, R32 ;  /* 0x000000081c20723c */ /* 0x044ff00000001820 */
[----:B------:R-:W-:Y:S11]  /*50b50*/  HMMA.16816.F32 R24, R28, R4, R24 ;  /* 0x000000041c18723c */ /* 0x000ff60000001818 */
[----:B------:R0:W-:Y:S04]  /*50b60*/  STL.64 [R1+0x590], R32 ;  /* 0x0005902001007387 */ /* 0x0001e80000100a00 */
[----:B------:R1:W-:Y:S01]  /*50b70*/  STL.64 [R1+0x598], R34 ;  /* 0x0005982201007387 */ /* 0x0003e20000100a00 */
[----:B0-----:R-:W-:-:S02]  /*50b80*/  IMAD R32, R41, 0x100, R42 ;  /* 0x0000010029207824 */ /* 0x001fc400078e022a */
[----:B------:R-:W-:Y:S02]  /*50b90*/  IMAD R33, R61, 0x100, R40 ;  /* 0x000001003d217824 */ /* 0x000fe400078e0228 */
[----:B-1----:R-:W-:Y:S02]  /*50ba0*/  IMAD R34, R51, 0x100, R60 ;  /* 0x0000010033227824 */ /* 0x002fe400078e023c */
[----:B------:R-:W-:Y:S01]  /*50bb0*/  IMAD R35, R0, 0x100, R50 ;  /* 0x0000010000237824 */ /* 0x000fe200078e0232 */
[----:B------:R-:W-:Y:S01]  /*50bc0*/  F2FP.F16.E4M3.UNPACK_B R28, R32 ;  /* 0x00000020ff1c723e */ /* 0x000fe200020006ff */
[----:B------:R-:W-:Y:S01]  /*50bd0*/  STL.64 [R1+0x580], R36 ;  /* 0x0005802401007387 */ /* 0x000fe20000100a00 */
[----:B------:R-:W-:Y:S02]  /*50be0*/  F2FP.F16.E4M3.UNPACK_B R29, R33 ;  /* 0x00000021ff1d723e */ /* 0x000fe400020006ff */
[----:B------:R-:W-:Y:S02]  /*50bf0*/  F2FP.F16.E4M3.UNPACK_B R30, R34 ;  /* 0x00000022ff1e723e */ /* 0x000fe400020006ff */
[----:B------:R-:W-:Y:S01]  /*50c00*/  F2FP.F16.E4M3.UNPACK_B R31, R35 ;  /* 0x00000023ff1f723e */ /* 0x000fe200020006ff */
[----:B------:R-:W-:Y:S04]  /*50c10*/  STL.64 [R1+0x588], R38 ;  /* 0x0005882601007387 */ /* 0x000fe80000100a00 */
[----:B------:R-:W-:Y:S04]  /*50c20*/  STL [R1+0x28b8], R4 ;  /* 0x0028b80401007387 */ /* 0x000fe80000100800 */
[----:B------:R-:W-:Y:S04]  /*50c30*/  STL [R1+0x28b4], R5 ;  /* 0x0028b40501007387 */ /* 0x000fe80000100800 */
[----:B------:R-:W-:Y:S04]  /*50c40*/  STL.64 [R1+0x800], R24 ;  /* 0x0008001801007387 */ /* 0x000fe80000100a00 */
[----:B------:R0:W-:Y:S02]  /*50c50*/  STL.64 [R1+0x808], R26 ;  /* 0x0008081a01007387 */ /* 0x0001e40000100a00 */
[C---:B0-----:R-:W-:Y:S08]  /*50c60*/  HMMA.16816.F32 R24, R28.reuse, R2, R20 ;  /* 0x000000021c18723c */ /* 0x041ff00000001814 */
[C---:B------:R-:W-:Y:S08]  /*50c70*/  HMMA.16816.F32 R20, R28.reuse, R48, R16 ;  /* 0x000000301c14723c */ /* 0x040ff00000001810 */
[C---:B------:R-:W-:Y:S01]  /*50c80*/  HMMA.16816.F32 R16, R28.reuse, R46, R12 ;  /* 0x0000002e1c10723c */ /* 0x040fe2000000180c */
[----:B------:R-:W-:Y:S04]  /*50c90*/  STL [R1+0x28bc], R3 ;  /* 0x0028bc0301007387 */ /* 0x000fe80000100800 */
[----:B------:R-:W-:Y:S04]  /*50ca0*/  STL.64 [R1+0x570], R24 ;  /* 0x0005701801007387 */ /* 0x000fe80000100a00 */
[----:B------:R-:W-:Y:S04]  /*50cb0*/  STL.64 [R1+0x578], R26 ;  /* 0x0005781a01007387 */ /* 0x000fe80000100a00 */
[----:B------:R-:W-:Y:S04]  /*50cc0*/  STL.64 [R1+0x560], R20 ;  /* 0x0005601401007387 */ /* 0x000fe80000100a00 */
[----:B------:R-:W-:Y:S04]  /*50cd0*/  STL.64 [R1+0x568], R22 ;  /* 0x0005681601007387 */ /* 0x000fe80000100a00 */
[----:B------:R-:W-:Y:S04]  /*50ce0*/  STL.64 [R1+0x28a8], R46 ;  /* 0x0028a82e01007387 */ /* 0x000fe80000100a00 */
[----:B------:R-:W-:Y:S04]  /*50cf0*/  STL.64 [R1+0x550], R16 ;  /* 0x0005501001007387 */ /* 0x000fe80000100a00 */
[----:B------:R0:W-:Y:S02]  /*50d00*/  STL.64 [R1+0x558], R18 ;  /* 0x0005581201007387 */ /* 0x0001e40000100a00 */
[C---:B0-----:R-:W-:Y:S02]  /*50d10*/  HMMA.16816.F32 R16, R28.reuse, R10, R56 ;  /* 0x0000000a1c10723c */ /* 0x041fe40000001838 */
[----:B------:R-:W-:Y:S06]  /*50d20*/  STL.64 [R1+0x28a0], R44 ;  /* 0x0028a02c01007387 */ /* 0x000fec0000100a00 */
[----:B---3--:R-:W-:-:S15]  /*50d30*/  HMMA.16816.F32 R12, R28, R44, R52 ;  /* 0x0000002c1c0c723c */ /* 0x008fde0000001834 */
[----:B------:R-:W-:-:S04]  /*50d40*/  NOP ;  /* 0x0000000000007918 */ /* 0x000fc80000000000 */
[----:B------:R0:W-:Y:S04]  /*50d50*/  STL.64 [R1+0x540], R12 ;  /* 0x0005400c01007387 */ /* 0x0001e80000100a00 */
[----:B------:R1:W-:Y:S04]  /*50d60*/  STL.64 [R1+0x548], R14 ;  /* 0x0005480e01007387 */ /* 0x0003e80000100a00 */
[----:B0-----:R-:W2:Y:S04]  /*50d70*/  LDL.LU R12, [R1+0x70] ;  /* 0x00007000010c7983 */ /* 0x001ea80000300800 */
[----:B------:R0:W-:Y:S04]  /*50d80*/  STL.64 [R1+0x4b0], R16 ;  /* 0x0004b01001007387 */ /* 0x0001e80000100a00 */
[----:B------:R3:W-:Y:S04]  /*50d90*/  STL.64 [R1+0x4b8], R18 ;  /* 0x0004b81201007387 */ /* 0x0007e80000100a00 */
[----:B------:R-:W2:Y:S04]  /*50da0*/  LDL.LU R13, [R1+0x74] ;  /* 0x00007400010d7983 */ /* 0x000ea80000300800 */
[----:B-1----:R-:W4:Y:S04]  /*50db0*/  LDL.LU R14, [R1+0x78] ;  /* 0x00007800010e7983 */ /* 0x002f280000300800 */
[----:B------:R-:W4:Y:S04]  /*50dc0*/  LDL.LU R15, [R1+0x7c] ;  /* 0x00007c00010f7983 */ /* 0x000f280000300800 */
[----:B----4-:R-:W-:Y:S04]  /*50dd0*/  STL.64 [R1+0x28c8], R14 ;  /* 0x0028c80e01007387 */ /* 0x010fe80000100a00 */
[----:B--2---:R1:W-:Y:S04]  /*50de0*/  STL.64 [R1+0x28c0], R12 ;  /* 0x0028c00c01007387 */ /* 0x0043e80000100a00 */
[----:B------:R-:W2:Y:S04]  /*50df0*/  LDL.LU R56, [R1+0x80] ;  /* 0x0000800001387983 */ /* 0x000ea80000300800 */
[----:B------:R-:W2:Y:S04]  /*50e00*/  LDL.LU R57, [R1+0x84] ;  /* 0x0000840001397983 */ /* 0x000ea80000300800 */
[----:B------:R-:W4:Y:S04]  /*50e10*/  LDL.LU R58, [R1+0x88] ;  /* 0x00008800013a7983 */ /* 0x000f280000300800 */
[----:B------:R-:W4:Y:S04]  /*50e20*/  LDL.LU R59, [R1+0x8c] ;  /* 0x00008c00013b7983 */ /* 0x000f280000300800 */
[----:B----4-:R-:W-:Y:S04]  /*50e30*/  STL.64 [R1+0x28d8], R58 ;  /* 0x0028d83a01007387 */ /* 0x010fe80000100a00 */
[----:B--2---:R2:W-:Y:S04]  /*50e40*/  STL.64 [R1+0x28d0], R56 ;  /* 0x0028d03801007387 */ /* 0x0045e80000100a00 */
[----:B0-----:R-:W4:Y:S04]  /*50e50*/  LDL.LU R16, [R1+0xa0] ;  /* 0x0000a00001107983 */ /* 0x001f280000300800 */
[----:B------:R-:W4:Y:S04]  /*50e60*/  LDL.LU R17, [R1+0xa4] ;  /* 0x0000a40001117983 */ /* 0x000f280000300800 */
[----:B---3--:R-:W4:Y:S04]  /*50e70*/  LDL.LU R18, [R1+0xa8] ;  /* 0x0000a80001127983 */ /* 0x008f280000300800 */
[----:B------:R-:W4:Y:S04]  /*50e80*/  LDL.LU R19, [R1+0xac] ;  /* 0x0000ac0001137983 */ /* 0x000f280000300800 */
[----:B-1----:R-:W3:Y:S04]  /*50e90*/  LDL.LU R12, [R1+0xd0] ;  /* 0x0000d000010c7983 */ /* 0x002ee80000300800 */
[----:B------:R-:W3:Y:S04]  /*50ea0*/  LDL.LU R13, [R1+0xd4] ;  /* 0x0000d400010d7983 */ /* 0x000ee80000300800 */
[----:B------:R-:W3:Y:S04]  /*50eb0*/  LDL.LU R14, [R1+0xd8] ;  /* 0x0000d800010e7983 */ /* 0x000ee80000300800 */
[----:B------:R-:W3:Y:S04]  /*50ec0*/  LDL.LU R15, [R1+0xdc] ;  /* 0x0000dc00010f7983 */ /* 0x000ee80000300800 */
[----:B--2---:R-:W2:Y:S04]  /*50ed0*/  LDL.LU R56, [R1+0xe0] ;  /* 0x0000e00001387983 */ /* 0x004ea80000300800 */
        /* <DEDUP_REMOVED lines=40> */
[----:B--2---:R-:W-:Y:S01]  /*51160*/  HMMA.16816.F32 R56, R28, R8, R56 ;  /* 0x000000081c38723c */ /* 0x004fe20000001838 */
[----:B----4-:R-:W-:-:S15]  /*51170*/  IMAD R32, R32, 0x100, R3 ;  /* 0x0000010020207824 */ /* 0x010fde00078e0203 */
[----:B------:R-:W-:-:S03]  /*51180*/  NOP ;  /* 0x0000000000007918 */ /* 0x000fc60000000000 */
[----:B------:R-:W-:Y:S04]  /*51190*/  STL.64 [R1+0x4a0], R56 ;  /* 0x0004a03801007387 */ /* 0x000fe80000100a00 */
[----:B------:R0:W-:Y:S01]  /*511a0*/  STL.64 [R1+0x4a8], R58 ;  /* 0x0004a83a01007387 */ /* 0x0001e20000100a00 */
[----:B------:R-:W-:Y:S02]  /*511b0*/  IMAD R33, R33, 0x100, R4 ;  /* 0x0000010021217824 */ /* 0x000fe400078e0204 */
[----:B------:R-:W-:Y:S01]  /*511c0*/  IMAD R34, R34, 0x100, R5 ;  /* 0x0000010022227824 */ /* 0x000fe200078e0205 */
        /* <DEDUP_REMOVED lines=13> */
[----:B------:R-:W3:-:S12]  /*512a0*/  LDL.LU.64 R44, [R1+0x28a0] ;  /* 0x0028a000012c7983 */ /* 0x000ed80000300a00 */
[----:B------:R0:W-:Y:S04]  /*512b0*/  STL.64 [R1+0x7f0], R28 ;  /* 0x0007f01c01007387 */ /* 0x0001e80000100a00 */
[----:B------:R1:W-:Y:S01]  /*512c0*/  STL.64 [R1+0x7f8], R30 ;  /* 0x0007f81e01007387 */ /* 0x0003e20000100a00 */
[----:B0-----:R-:W-:Y:S02]  /*512d0*/  F2FP.F16.E4M3.UNPACK_B R28, R32 ;  /* 0x00000020ff1c723e */ /* 0x001fe400020006ff */
[----:B------:R-:W-:Y:S01]  /*512e0*/  F2FP.F16.E4M3.UNPACK_B R29, R33 ;  /* 0x00000021ff1d723e */ /* 0x000fe200020006ff */
[----:B------:R-:W3:Y:S01]  /*512f0*/  LDL.LU R32, [R1+0x60] ;  /* 0x0000600001207983 */ /* 0x000ee20000300800 */
[----:B-1----:R-:W-:Y:S02]  /*51300*/  F2FP.F16.E4M3.UNPACK_B R30, R34 ;  /* 0x00000022ff1e723e */ /* 0x002fe400020006ff */
[----:B------:R-:W-:Y:S01]  /*51310*/  F2FP.F16.E4M3.UNPACK_B R31, R35 ;  /* 0x00000023ff1f723e */ /* 0x000fe200020006ff */
[----:B------:R-:W3:Y:S04]  /*51320*/  LDL.LU R33, [R1+0x64] ;  /* 0x0000640001217983 */ /* 0x000ee80000300800 */
[----:B------:R-:W3:Y:S02]  /*51330*/  LDL.LU R34, [R1+0x68] ;  /* 0x0000680001227983 */ /* 0x000ee40000300800 */
[C---:B----4-:R-:W-:Y:S02]  /*51340*/  HMMA.16816.F32 R24, R28.reuse, R2, R24 ;  /* 0x000000021c18723c */ /* 0x050fe40000001818 */
[----:B------:R-:W4:Y:S06]  /*51350*/  LDL.LU R35, [R1+0x6c] ;  /* 0x00006c0001237983 */ /* 0x000f2c0000300800 */
[C---:B------:R-:W-:Y:S08]  /*51360*/  HMMA.16816.F32 R20, R28.reuse, R48, R20 ;  /* 0x000000301c14723c */ /* 0x040ff00000001814 */
[C---:B------:R-:W-:Y:S03]  /*51370*/  HMMA.16816.F32 R56, R28.reuse, R10, R56 ;  /* 0x0000000a1c38723c */ /* 0x040fe60000001838 */
[----:B------:R-:W-:Y:S04]  /*51380*/  STL.64 [R1+0x480], R24 ;  /* 0x0004801801007387 */ /* 0x000fe80000100a00 */
[----:B------:R0:W-:Y:S04]  /*51390*/  STL.64 [R1+0x488], R26 ;  /* 0x0004881a01007387 */ /* 0x0001e80000100a00 */
[----:B0-----:R-:W4:Y:S04]  /*513a0*/  LDL.LU.64 R26, [R1+0x2898] ;  /* 0x00289800011a7983 */ /* 0x001f280000300a00 */
[----:B------:R-:W4:Y:S04]  /*513b0*/  LDL.LU.64 R24, [R1+0x2890] ;  /* 0x0028900001187983 */ /* 0x000f280000300a00 */
[----:B------:R-:W-:Y:S04]  /*513c0*/  STL.64 [R1+0x470], R20 ;  /* 0x0004701401007387 */ /* 0x000fe80000100a00 */
[----:B------:R0:W-:Y:S04]  /*513d0*/  STL.64 [R1+0x478], R22 ;  /* 0x0004781601007387 */ /* 0x0001e80000100a00 */
[----:B0-----:R-:W4:Y:S04]  /*513e0*/  LDL.LU.64 R22, [R1+0x2888] ;  /* 0x0028880001167983 */ /* 0x001f280000300a00 */
[----:B------:R-:W4:Y:S01]  /*513f0*/  LDL.LU.64 R20, [R1+0x2880] ;  /* 0x0028800001147983 */ /* 0x000f220000300a00 */
[C---:B--2---:R-:W-:Y:S08]  /*51400*/  HMMA.16816.F32 R16, R28.reuse, R46, R16 ;  /* 0x0000002e1c10723c */ /* 0x044ff00000001810 */
[C---:B---3--:R-:W-:Y:S11]  /*51410*/  HMMA.16816.F32 R52, R28.reuse, R44, R52 ;  /* 0x0000002c1c34723c */ /* 0x048ff60000001834 */
[----:B------:R-:W-:Y:S04]  /*51420*/  STL.64 [R1+0x460], R16 ;  /* 0x0004601001007387 */ /* 0x000fe80000100a00 */
[----:B------:R0:W-:Y:S04]  /*51430*/  STL.64 [R1+0x468], R18 ;  /* 0x0004681201007387 */ /* 0x0001e80000100a00 */
[----:B0-----:R-:W2:Y:S04]  /*51440*/  LDL.LU.64 R18, [R1+0x2878] ;  /* 0x0028780001127983 */ /* 0x001ea80000300a00 */
[----:B------:R-:W2:Y:S04]  /*51450*/  LDL.LU.64 R16, [R1+0x2870] ;  /* 0x0028700001107983 */ /* 0x000ea80000300a00 */
[----:B------:R0:W-:Y:S04]  /*51460*/  STL.64 [R1+0x450], R52 ;  /* 0x0004503401007387 */ /* 0x0001e80000100a00 */
[----:B------:R1:W-:Y:S04]  /*51470*/  STL.64 [R1+0x458], R54 ;  /* 0x0004583601007387 */ /* 0x0003e80000100a00 */
[----:B0-----:R-:W3:Y:S04]  /*51480*/  LDL.LU R52, [R1+0x10] ;  /* 0x0000100001347983 */ /* 0x001ee80000300800 */
[----:B------:R0:W-:Y:S04]  /*51490*/  STL.64 [R1+0x440], R56 ;  /* 0x0004403801007387 */ /* 0x0001e80000100a00 */
[----:B------:R0:W-:Y:S04]  /*514a0*/  STL.64 [R1+0x448], R58 ;  /* 0x0004483a01007387 */ /* 0x0001e80000100a00 */
[----:B------:R-:W3:Y:S04]  /*514b0*/  LDL.LU R53, [R1+0x14] ;  /* 0x0000140001357983 */ /* 0x000ee80000300800 */
[----:B-1----:R-:W3:Y:S04]  /*514c0*/  LDL.LU R54, [R1+0x18] ;  /* 0x0000180001367983 */ /* 0x002ee80000300800 */
[----:B------:R-:W3:Y:S04]  /*514d0*/  LDL.LU R55, [R1+0x1c] ;  /* 0x00001c0001377983 */ /* 0x000ee80000300800 */
[----:B0-----:R-:W2:Y:S04]  /*514e0*/  LDL.LU R56, [R1] ;  /* 0x0000000001387983 */ /* 0x001ea80000300800 */
[----:B------:R-:W2:Y:S04]  /*514f0*/  LDL.LU R57, [R1+0x4] ;  /* 0x0000040001397983 */ /* 0x000ea80000300800 */
[----:B------:R-:W2:Y:S01]  /*51500*/  LDL.LU R58, [R1+0x8] ;  /* 0x00000800013a7983 */ /* 0x000ea20000300800 */
[C---:B------:R-:W-:Y:S08]  /*51510*/  HMMA.16816.F32 R12, R28.reuse, R8, R12 ;  /* 0x000000081c0c723c */ /* 0x040ff0000000180c */
[C---:B----4-:R-:W-:Y:S08]  /*51520*/  HMMA.16816.F32 R32, R28.reuse, R6, R32 ;  /* 0x000000061c20723c */ /* 0x050ff00000001820 */
[----:B------:R-:W-:Y:S01]  /*51530*/  HMMA.16816.F32 R28, R28, R4, R40 ;  /* 0x000000041c1c723c */ /* 0x000fe20000001828 */
[----:B------:R-:W-:-:S02]  /*51540*/  IMAD.MOV.U32 R59, RZ, RZ, R0 ;  /* 0x000000ffff3b7224 */ /* 0x000fc400078e0000 */
[----:B------:R4:W5:Y:S04]  /*51550*/  LDL.LU R0, [R1+0x2868] ;  /* 0x0028680001007983 */ /* 0x0009680000300800 */
[----:B------:R-:W-:Y:S04]  /*51560*/  STL.64 [R1+0x430], R12 ;  /* 0x0004300c01007387 */ /* 0x000fe80000100a00 */
[----:B------:R0:W-:Y:S04]  /*51570*/  STL.64 [R1+0x438], R14 ;  /* 0x0004380e01007387 */ /* 0x0001e80000100a00 */
[----:B0-----:R-:W4:Y:S04]  /*51580*/  LDL.LU.64 R14, [R1+0x2860] ;  /* 0x00286000010e7983 */ /* 0x001f280000300a00 */
[----:B------:R-:W4:Y:S04]  /*51590*/  LDL.LU.64 R12, [R1+0x2858] ;  /* 0x00285800010c7983 */ /* 0x000f280000300a00 */
[----:B------:R0:W-:Y:S04]  /*515a0*/  STL.64 [R1+0x420], R32 ;  /* 0x0004202001007387 */ /* 0x0001e80000100a00 */
[----:B------:R1:W-:Y:S01]  /*515b0*/  STL.64 [R1+0x428], R34 ;  /* 0x0004282201007387 */ /* 0x0003e20000100a00 */
[----:B0-----:R-:W-:-:S02]  /*515c0*/  IMAD R33, R60, 0x100, R61 ;  /* 0x000001003c217824 */ /* 0x001fc400078e023d */
[----:B------:R-:W-:Y:S02]  /*515d0*/  IMAD R32, R50, 0x100, R51 ;  /* 0x0000010032207824 */ /* 0x000fe400078e0233 */
[----:B-1----:R-:W-:Y:S01]  /*515e0*/  IMAD R35, R38, 0x100, R39 ;  /* 0x0000010026237824 */ /* 0x002fe200078e0227 */
[----:B------:R-:W4:Y:S01]  /*515f0*/  LDL.LU R51, [R1+0x8fc] ;  /* 0x0008fc0001337983 */ /* 0x000f220000300800 */
[----:B------:R-:W-:-:S03]  /*51600*/  IMAD R34, R36, 0x100, R37 ;  /* 0x0000010024227824 */ /* 0x000fc600078e0225 */
[----:B------:R-:W4:Y:S04]  /*51610*/  LDL.LU R39, [R1+0x1654] ;  /* 0x0016540001277983 */ /* 0x000f280000300800 */
[----:B------:R0:W-:Y:S04]  /*51620*/  STL.64 [R1+0x7e0], R28 ;  /* 0x0007e01c01007387 */ /* 0x0001e80000100a00 */
[----:B------:R1:W-:Y:S04]  /*51630*/  STL.64 [R1+0x7e8], R30 ;  /* 0x0007e81e01007387 */ /* 0x0003e80000100a00 */
[----:B------:R-:W4:Y:S01]  /*51640*/  LDL.LU R38, [R1+0x8e8] ;  /* 0x0008e80001267983 */ /* 0x000f220000300800 */
[----:B0-----:R-:W-:-:S03]  /*51650*/  F2FP.F16.E4M3.UNPACK_B R28, R35 ;  /* 0x00000023ff1c723e */ /* 0x001fc600020006ff */
[----:B------:R-:W4:Y:S01]  /*51660*/  LDL.LU R37, [R1+0x164c] ;  /* 0x00164c0001257983 */ /* 0x000f220000300800 */
[----:B------:R-:W-:Y:S02]  /*51670*/  F2FP.F16.E4M3.UNPACK_B R29, R34 ;  /* 0x00000022ff1d723e */ /* 0x000fe400020006ff */
[----:B-1----:R-:W-:Y:S01]  /*51680*/  F2FP.F16.E4M3.UNPACK_B R30, R33 ;  /* 0x00000021ff1e723e */ /* 0x002fe200020006ff */
        /* <DEDUP_REMOVED lines=14> */
[----:B--2---:R-:W-:Y:S11]  /*51770*/  HMMA.16816.F32 R56, R28, R48, R56 ;  /* 0x000000301c38723c */ /* 0x004ff60000001838 */
[----:B------:R-:W-:Y:S04]  /*51780*/  STL.64 [R1+0x400], R52 ;  /* 0x0004003401007387 */ /* 0x000fe80000100a00 */
[----:B------:R0:W-:Y:S04]  /*51790*/  STL.64 [R1+0x408], R54 ;  /* 0x0004083601007387 */ /* 0x0001e80000100a00 */
[----:B0-----:R-:W2:Y:S04]  /*517a0*/  LDL.LU.64 R54, [R1+0x2850] ;  /* 0x0028500001367983 */ /* 0x001ea80000300a00 */
[----:B------:R-:W2:Y:S04]  /*517b0*/  LDL.LU.64 R52, [R1+0x2848] ;  /* 0x0028480001347983 */ /* 0x000ea80000300a00 */
[----:B------:R-:W3:Y:S04]  /*517c0*/  LDL.LU R2, [R1+0x8e4] ;  /* 0x0008e40001027983 */ /* 0x000ee80000300800 */
[----:B------:R-:W3:Y:S04]  /*517d0*/  LDL.LU R3, [R1+0x8ec] ;  /* 0x0008ec0001037983 */ /* 0x000ee80000300800 */
[----:B------:R-:W-:Y:S04]  /*517e0*/  STL.64 [R1+0x390], R56 ;  /* 0x0003903801007387 */ /* 0x000fe80000100a00 */
[----:B------:R0:W-:Y:S04]  /*517f0*/  STL.64 [R1+0x398], R58 ;  /* 0x0003983a01007387 */ /* 0x0001e80000100a00 */
[----:B0-----:R-:W3:Y:S04]  /*51800*/  LDL.LU.64 R58, [R1+0x2840] ;  /* 0x00284000013a7983 */ /* 0x001ee80000300a00 */
[----:B------:R-:W3:Y:S04]  /*51810*/  LDL.LU.64 R56, [R1+0x2838] ;  /* 0x0028380001387983 */ /* 0x000ee80000300a00 */
[----:B------:R-:W3:Y:S01]  /*51820*/  LDL.LU R49, [R1+0xd60] ;  /* 0x000d600001317983 */ /* 0x000ee20000300800 */
[----:B----4-:R-:W-:-:S04]  /*51830*/  IADD3 R51, P1, PT, R51, UR75, RZ ;  /* 0x0000004b33337c10 */ /* 0x010fc8000ff3e0ff */
[----:B------:R-:W-:Y:S02]  /*51840*/  IADD3.X R42, PT, PT, R42, UR19, RZ, P1, !PT ;  /* 0x000000132a2a7c10 */ /* 0x000fe40008ffe4ff */
[----:B------:R-:W-:Y:S02]  /*51850*/  IADD3 R41, P1, PT, R41, UR75, RZ ;  /* 0x0000004b29297c10 */ /* 0x000fe4000ff3e0ff */
[----:B------:R-:W-:Y:S02]  /*51860*/  IADD3 R34, P3, PT, R34, UR75, RZ ;  /* 0x0000004b22227c10 */ /* 0x000fe4000ff7e0ff */
[----:B------:R-:W-:Y:S02]  /*51870*/  IADD3 R33, P2, PT, R33, UR75, RZ ;  /* 0x0000004b21217c10 */ /* 0x000fe4000ff5e0ff */
[----:B------:R-:W-:-:S04]  /*51880*/  IADD3 R32, P6, PT, R32, UR75, RZ ;  /* 0x0000004b20207c10 */ /* 0x000fc8000ffde0ff */
[----:B------:R-:W-:Y:S02]  /*51890*/  IADD3.X R36, PT, PT, R36, UR19, RZ, P6, !PT ;  /* 0x0000001324247c10 */ /* 0x000fe4000b7fe4ff */
[----:B------:R-:W-:Y:S02]  /*518a0*/  IADD3 R43, P6, PT, R43, UR75, RZ ;  /* 0x0000004b2b2b7c10 */ /* 0x000fe4000ffde0ff */
[----:B------:R-:W-:Y:S02]  /*518b0*/  IADD3.X R40, PT, PT, R40, UR19, RZ, P2, !PT ;  /* 0x0000001328287c10 */ /* 0x000fe400097fe4ff */
[----:B------:R-:W-:Y:S02]  /*518c0*/  IADD3.X R50, PT, PT, R50, UR19, RZ, P3, !PT ;  /* 0x0000001332327c10 */ /* 0x000fe40009ffe4ff */
[----:B------:R-:W-:Y:S01]  /*518d0*/  IADD3 R61, P2, PT, R61, UR75, RZ ;  /* 0x0000004b3d3d7c10 */ /* 0x000fe2000ff5e0ff */
[----:B--2---:R-:W-:Y:S01]  /*518e0*/  HMMA.16816.F32 R52, R28, R44, R52 ;  /* 0x0000002c1c34723c */ /* 0x004fe20000001834 */
[----:B---3--:R-:W-:-:S07]  /*518f0*/  IADD3 R2, P4, PT, R2, UR75, RZ ;  /* 0x0000004b02027c10 */ /* 0x008fce000ff9e0ff */
[C---:B------:R-:W-:Y:S08]  /*51900*/  HMMA.16816.F32 R56, R28.reuse, R46, R56 ;  /* 0x0000002e1c38723c */ /* 0x040ff00000001838 */
[C---:B------:R-:W-:Y:S08]  /*51910*/  HMMA.16816.F32 R44, R28.reuse, R10, R12 ;  /* 0x0000000a1c2c723c */ /* 0x040ff0000000180c */
[C---:B------:R-:W-:Y:S08]  /*51920*/  HMMA.16816.F32 R12, R28.reuse, R8, R16 ;  /* 0x000000081c0c723c */ /* 0x040ff00000001810 */
[C---:B------:R-:W-:Y:S08]  /*51930*/  HMMA.16816.F32 R8, R28.reuse, R6, R20 ;  /* 0x000000061c08723c */ /* 0x040ff00000001814 */
[----:B------:R-:W-:Y:S01]  /*51940*/  HMMA.16816.F32 R4, R28, R4, R24 ;  /* 0x000000041c04723c */ /* 0x000fe20000001818 */
[----:B------:R-:W-:Y:S04]  /*51950*/  STL.64 [R1+0x380], R56 ;  /* 0x0003803801007387 */ /* 0x000fe80000100a00 */
[----:B------:R-:W-:Y:S01]  /*51960*/  STL.64 [R1+0x388], R58 ;  /* 0x0003883a01007387 */ /* 0x000fe20000100a00 */
[----:B------:R-:W-:-:S03]  /*51970*/  VIADD R49, R49, 0x1 ;  /* 0x0000000131317836 */ /* 0x000fc60000000000 */
[----:B------:R-:W-:Y:S04]  /*51980*/  STL.64 [R1+0x320], R52 ;  /* 0x0003203401007387 */ /* 0x000fe80000100a00 */
[----:B------:R-:W-:Y:S04]  /*51990*/  STL.64 [R1+0x328], R54 ;  /* 0x0003283601007387 */ /* 0x000fe80000100a00 */
[----:B------:R-:W-:Y:S04]  /*519a0*/  STL.64 [R1+0x300], R44 ;  /* 0x0003002c01007387 */ /* 0x000fe80000100a00 */
[----:B------:R-:W-:Y:S04]  /*519b0*/  STL.64 [R1+0x308], R46 ;  /* 0x0003082e01007387 */ /* 0x000fe80000100a00 */
[----:B------:R-:W-:Y:S01]  /*519c0*/  STL.64 [R1+0x2e0], R12 ;  /* 0x0002e00c01007387 */ /* 0x000fe20000100a00 */
[----:B------:R-:W-:-:S03]  /*519d0*/  IADD3 R3, P5, PT, R3, UR75, RZ ;  /* 0x0000004b03037c10 */ /* 0x000fc6000ffbe0ff */
[----:B------:R-:W-:Y:S04]  /*519e0*/  STL.64 [R1+0x2e8], R14 ;  /* 0x0002e80e01007387 */ /* 0x000fe80000100a00 */
[----:B------:R-:W-:Y:S04]  /*519f0*/  STL.64 [R1+0x2d0], R8 ;  /* 0x0002d00801007387 */ /* 0x000fe80000100a00 */
[----:B------:R-:W-:Y:S04]  /*51a00*/  STL.64 [R1+0x2d8], R10 ;  /* 0x0002d80a01007387 */ /* 0x000fe80000100a00 */
[----:B------:R-:W-:Y:S04]  /*51a10*/  STL [R1+0xd60], R49 ;  /* 0x000d603101007387 */ /* 0x000fe80000100800 */
[----:B------:R-:W-:Y:S04]  /*51a20*/  STL.64 [R1+0x2f0], R4 ;  /* 0x0002f00401007387 */ /* 0x000fe80000100a00 */
[----:B------:R-:W-:Y:S01]  /*51a30*/  STL.64 [R1+0x2f8], R6 ;  /* 0x0002f80601007387 */ /* 0x000fe20000100a00 */
[----:B------:R-:W-:-:S03]  /*51a40*/  IADD3.X R35, PT, PT, R35, UR19, RZ, P4, !PT ;  /* 0x0000001323237c10 */ /* 0x000fc6000a7fe4ff */
[----:B------:R-:W-:Y:S01]  /*51a50*/  STL [R1+0x8e4], R2 ;  /* 0x0008e40201007387 */ /* 0x000fe20000100800 */
[----:B------:R-:W-:-:S03]  /*51a60*/  IADD3 R39, P4, PT, R39, UR75, RZ ;  /* 0x0000004b27277c10 */ /* 0x000fc6000ff9e0ff */
[----:B------:R0:W-:Y:S01]  /*51a70*/  STL [R1+0x8fc], R51 ;  /* 0x0008fc3301007387 */ /* 0x0001e20000100800 */
[----:B------:R-:W-:-:S03]  /*51a80*/  IADD3.X R38, PT, PT, R38, UR19, RZ, P5, !PT ;  /* 0x0000001326267c10 */ /* 0x000fc6000affe4ff */
[----:B------:R-:W-:Y:S01]  /*51a90*/  STL [R1+0x8ec], R3 ;  /* 0x0008ec0301007387 */ /* 0x000fe20000100800 */
[----:B------:R-:W-:-:S03]  /*51aa0*/  IADD3 R37, P5, PT, R37, UR75, RZ ;  /* 0x0000004b25257c10 */ /* 0x000fc6000ffbe0ff */
[----:B0-----:R-:W2:Y:S04]  /*51ab0*/  LDL.LU R51, [R1+0x1650] ;  /* 0x0016500001337983 */ /* 0x001ea80000300800 */
        /* <DEDUP_REMOVED lines=11> */
[----:B------:R-:W3:Y:S04]  /*51b70*/  LDL.LU R53, [R1+0x1624] ;  /* 0x0016240001357983 */ /* 0x000ee80000300800 */
[----:B------:R-:W-:Y:S04]  /*51b80*/  STL [R1+0x1660], R40 ;  /* 0x0016602801007387 */ /* 0x000fe80000100800 */
[----:B------:R0:W-:Y:S04]  /*51b90*/  STL [R1+0x1658], R50 ;  /* 0x0016583201007387 */ /* 0x0001e80000100800 */
[----:B------:R-:W-:Y:S04]  /*51ba0*/  STL [R1+0x1634], R61 ;  /* 0x0016343d01007387 */ /* 0x000fe80000100800 */
[----:B0-----:R-:W4:Y:S01]  /*51bb0*/  LDL.LU R50, [R1+0x1648] ;  /* 0x0016480001327983 */ /* 0x001f220000300800 */
[----:B------:R-:W-:-:S03]  /*51bc0*/  IADD3 R60, P3, PT, R60, UR75, RZ ;  /* 0x0000004b3c3c7c10 */ /* 0x000fc6000ff7e0ff */
[----:B------:R-:W3:Y:S04]  /*51bd0*/  LDL.LU R54, [R1+0x161c] ;  /* 0x00161c0001367983 */ /* 0x000ee80000300800 */
[----:B------:R-:W3:Y:S04]  /*51be0*/  LDL.LU R55, [R1+0x1640] ;  /* 0x0016400001377983 */ /* 0x000ee80000300800 */
[----:B------:R-:W3:Y:S04]  /*51bf0*/  LDL.LU R46, [R1+0x1614] ;  /* 0x00161400012e7983 */ /* 0x000ee80000300800 */
[----:B------:R0:W-:Y:S04]  /*51c00*/  STL [R1+0x162c], R60 ;  /* 0x00162c3c01007387 */ /* 0x0001e80000100800 */
[----:B------:R-:W3:Y:S04]  /*51c10*/  LDL.LU R47, [R1+0x1638] ;  /* 0x00163800012f7983 */ /* 0x000ee80000300800 */
[----:B------:R-:W3:Y:S01]  /*51c20*/  LDL.LU R56, [R1+0x160c] ;  /* 0x00160c0001387983 */ /* 0x000ee20000300800 */
[----:B------:R-:W-:-:S03]  /*51c30*/  ISETP.NE.U32.AND P0, PT, R49, UR25, PT ;  /* 0x0000001931007c0c */ /* 0x000fc6000bf05070 */
        /* <DEDUP_REMOVED lines=9> */
[----:B------:R-:W3:Y:S04]  /*51cd0*/  LDL.LU R33, [R1+0x15e4] ;  /* 0x0015e40001217983 */ /* 0x000ee80000300800 */
[----:B------:R-:W3:Y:S04]  /*51ce0*/  LDL.LU R34, [R1+0x1608] ;  /* 0x0016080001227983 */ /* 0x000ee80000300800 */
[----:B------:R-:W3:Y:S01]  /*51cf0*/  LDL.LU R35, [R1+0x15dc] ;  /* 0x0015dc0001237983 */ /* 0x000ee20000300800 */
[----:B--2---:R-:W-:-:S05]  /*51d00*/  IADD3.X R51, PT, PT, R51, UR19, RZ, P4, !PT ;  /* 0x0000001333337c10 */ /* 0x004fca000a7fe4ff */
[----:B------:R0:W-:Y:S04]  /*51d10*/  STL [R1+0x1650], R51 ;  /* 0x0016503301007387 */ /* 0x0001e80000100800 */
        /* <DEDUP_REMOVED lines=9> */
[----:B0-----:R-:W2:Y:S01]  /*51db0*/  LDL.LU R51, [R1+0x15b4] ;  /* 0x0015b40001337983 */ /* 0x001ea20000300800 */
[----:B----4-:R-:W-:-:S05]  /*51dc0*/  IADD3.X R50, PT, PT, R50, UR19, RZ, P5, !PT ;  /* 0x0000001332327c10 */ /* 0x010fca000affe4ff */
[----:B------:R0:W-:Y:S04]  /*51dd0*/  STL [R1+0x1648], R50 ;  /* 0x0016483201007387 */ /* 0x0001e80000100800 */
[----:B0-----:R-:W4:Y:S01]  /*51de0*/  LDL.LU R50, [R1+0x15d8] ;  /* 0x0015d80001327983 */ /* 0x001f220000300800 */
[----:B---3--:R-:W-:Y:S02]  /*51df0*/  IADD3 R53, P4, PT, R53, UR75, RZ ;  /* 0x0000004b35357c10 */ /* 0x008fe4000ff9e0ff */
[----:B------:R-:W-:Y:S02]  /*51e00*/  IADD3 R54, P5, PT, R54, UR75, RZ ;  /* 0x0000004b36367c10 */ /* 0x000fe4000ffbe0ff */
[----:B------:R-:W-:Y:S02]  /*51e10*/  IADD3.X R55, PT, PT, R55, UR19, RZ, P6, !PT ;  /* 0x0000001337377c10 */ /* 0x000fe4000b7fe4ff */
[----:B------:R-:W-:Y:S01]  /*51e20*/  IADD3 R46, P6, PT, R46, UR75, RZ ;  /* 0x0000004b2e2e7c10 */ /* 0x000fe2000ffde0ff */
[----:B------:R-:W-:Y:S01]  /*51e30*/  STL [R1+0x1624], R53 ;  /* 0x0016243501007387 */ /* 0x000fe20000100800 */
[----:B------:R-:W-:-:S02]  /*51e40*/  IADD3.X R47, PT, PT, R47, UR19, RZ, P1, !PT ;  /* 0x000000132f2f7c10 */ /* 0x000fc40008ffe4ff */
[----:B------:R-:W-:Y:S01]  /*51e50*/  IADD3 R56, P1, PT, R56, UR75, RZ ;  /* 0x0000004b38387c10 */ /* 0x000fe2000ff3e0ff */
[----:B------:R-:W-:Y:S01]  /*51e60*/  STL [R1+0x161c], R54 ;  /* 0x00161c3601007387 */ /* 0x000fe20000100800 */
[----:B------:R-:W-:-:S03]  /*51e70*/  IADD3.X R57, PT, PT, R57, UR19, RZ, P2, !PT ;  /* 0x0000001339397c10 */ /* 0x000fc600097fe4ff */
[----:B------:R-:W-:Y:S01]  /*51e80*/  STL [R1+0x1640], R55 ;  /* 0x0016403701007387 */ /* 0x000fe20000100800 */
[----:B------:R-:W-:-:S03]  /*51e90*/  IADD3 R58, P2, PT, R58, UR75, RZ ;  /* 0x0000004b3a3a7c10 */ /* 0x000fc6000ff5e0ff */
        /* <DEDUP_REMOVED lines=11> */
[----:B------:R-:W-:-:S03]  /*51f50*/  IADD3.X R60, PT, PT, R60, UR19, RZ, P6, !PT ;  /* 0x000000133c3c7c10 */ /* 0x000fc6000b7fe4ff */
[----:B------:R-:W-:Y:S04]  /*51f60*/  STL [R1+0x15fc], R48 ;  /* 0x0015fc3001007387 */ /* 0x000fe80000100800 */
[----:B------:R-:W-:Y:S04]  /*51f70*/  STL [R1+0x1620], R49 ;  /* 0x0016203101007387 */ /* 0x000fe80000100800 */
[----:B------:R-:W-:Y:S04]  /*51f80*/  STL [R1+0x15f4], R2 ;  /* 0x0015f40201007387 */ /* 0x000fe80000100800 */
[----:B------:R0:W-:Y:S04]  /*51f90*/  STL [R1+0x1610], R60 ;  /* 0x0016103c01007387 */ /* 0x0001e80000100800 */
[----:B------:R-:W-:Y:S04]  /*51fa0*/  STL [R1+0x1618], R3 ;  /* 0x0016180301007387 */ /* 0x000fe80000100800 */
[----:B0-----:R-:W3:Y:S01]  /*51fb0*/  LDL.LU R60, [R1+0x15ac] ;  /* 0x0015ac00013c7983 */ /* 0x001ee20000300800 */
[----:B------:R-:W-:-:S02]  /*51fc0*/  IADD3 R32, P5, PT, R32, UR75, RZ ;  /* 0x0000004b20207c10 */ /* 0x000fc4000ffbe0ff */
[----:B------:R-:W-:Y:S02]  /*51fd0*/  IADD3 R33, P6, PT, R33, UR75, RZ ;  /* 0x0000004b21217c10 */ /* 0x000fe4000ffde0ff */
[----:B------:R-:W-:Y:S02]  /*51fe0*/  IADD3.X R34, PT, PT, R34, UR19, RZ, P1, !PT ;  /* 0x0000001322227c10 */ /* 0x000fe40008ffe4ff */
[----:B------:R-:W-:Y:S01]  /*51ff0*/  IADD3 R35, P1, PT, R35, UR75, RZ ;  /* 0x0000004b23237c10 */ /* 0x000fe2000ff3e0ff */
[----:B------:R-:W-:Y:S04]  /*52000*/  STL [R1+0x15ec], R32 ;  /* 0x0015ec2001007387 */ /* 0x000fe80000100800 */
[----:B------:R-:W-:Y:S04]  /*52010*/  STL [R1+0x15e4], R33 ;  /* 0x0015e42101007387 */ /* 0x000fe80000100800 */
[----:B------:R-:W-:Y:S04]  /*52020*/  STL [R1+0x1608], R34 ;  /* 0x0016082201007387 */ /* 0x000fe80000100800 */
[----:B------:R-:W-:Y:S01]  /*52030*/  STL [R1+0x15dc], R35 ;  /* 0x0015dc2301007387 */ /* 0x000fe20000100800 */
[----:B--2---:R-:W-:-:S02]  /*52040*/  IADD3.X R39, PT, PT, R39, UR19, RZ, P2, !PT ;  /* 0x0000001327277c10 */ /* 0x004fc400097fe4ff */
        /* <DEDUP_REMOVED lines=15> */
[----:B------:R-:W2:Y:S01]  /*52140*/  LDL.LU R53, [R1+0x15d0] ;  /* 0x0015d00001357983 */ /* 0x000ea20000300800 */
[----:B------:R-:W-:-:S03]  /*52150*/  IADD3 R51, P6, PT, R51, UR75, RZ ;  /* 0x0000004b33337c10 */ /* 0x000fc6000ffde0ff */
[----:B------:R-:W-:Y:S04]  /*52160*/  STL [R1+0x15bc], R40 ;  /* 0x0015bc2801007387 */ /* 0x000fe80000100800 */
[----:B------:R0:W-:Y:S04]  /*52170*/  STL [R1+0x15b4], R51 ;  /* 0x0015b43301007387 */ /* 0x0001e80000100800 */
[----:B------:R-:W-:Y:S04]  /*52180*/  STL [R1+0x15e0], R61 ;  /* 0x0015e03d01007387 */ /* 0x000fe80000100800 */
[----:B0-----:R-:W2:Y:S04]  /*52190*/  LDL.LU R51, [R1+0x15a4] ;  /* 0x0015a40001337983 */ /* 0x001ea80000300800 */
[----:B------:R-:W2:Y:S04]  /*521a0*/  LDL.LU R54, [R1+0x15c8] ;  /* 0x0015c80001367983 */ /* 0x000ea80000300800 */
[----:B------:R-:W2:Y:S04]  /*521b0*/  LDL.LU R55, [R1+0x159c] ;  /* 0x00159c0001377983 */ /* 0x000ea80000300800 */
[----:B------:R-:W2:Y:S01]  /*521c0*/  LDL.LU R46, [R1+0x15c0] ;  /* 0x0015c000012e7983 */ /* 0x000ea20000300800 */
[----:B----4-:R-:W-:-:S05]  /*521d0*/  IADD3.X R50, PT, PT, R50, UR19, RZ, P1, !PT ;  /* 0x0000001332327c10 */ /* 0x010fca0008ffe4ff */
        /* <DEDUP_REMOVED lines=14> */
[----:B------:R-:W4:Y:S01]  /*522c0*/  LDL.LU R35, [R1+0x1588] ;  /* 0x0015880001237983 */ /* 0x000f220000300800 */
[----:B---3--:R-:W-:-:S05]  /*522d0*/  IADD3 R60, P1, PT, R60, UR75, RZ ;  /* 0x0000004b3c3c7c10 */ /* 0x008fca000ff3e0ff */
        /* <DEDUP_REMOVED lines=10> */
[----:B0-----:R-:W3:Y:S01]  /*52380*/  LDL.LU R60, [R1+0x1560] ;  /* 0x00156000013c7983 */ /* 0x001ee20000300800 */
[----:B--2---:R-:W-:-:S02]  /*52390*/  IADD3.X R53, PT, PT, R53, UR19, RZ, P2, !PT ;  /* 0x0000001335357c10 */ /* 0x004fc400097fe4ff */
[----:B------:R-:W-:Y:S02]  /*523a0*/  IADD3 R51, P2, PT, R51, UR75, RZ ;  /* 0x0000004b33337c10 */ /* 0x000fe4000ff5e0ff */
[----:B------:R-:W-:-:S03]  /*523b0*/  IADD3.X R54, PT, PT, R54, UR19, RZ, P3, !PT ;  /* 0x0000001336367c10 */ /* 0x000fc60009ffe4ff */
[----:B------:R0:W-:Y:S01]  /*523c0*/  STL [R1+0x15a4], R51 ;  /* 0x0015a43301007387 */ /* 0x0001e20000100800 */
[----:B------:R-:W-:Y:S02]  /*523d0*/  IADD3 R55, P3, PT, R55, UR75, RZ ;  /* 0x0000004b37377c10 */ /* 0x000fe4000ff7e0ff */
[----:B------:R-:W-:Y:S01]  /*523e0*/  IADD3.X R46, PT, PT, R46, UR19, RZ, P4, !PT ;  /* 0x000000132e2e7c10 */ /* 0x000fe2000a7fe4ff */
[----:B0-----:R-:W2:Y:S04]  /*523f0*/  LDL.LU R51, [R1+0x1534] ;  /* 0x0015340001337983 */ /* 0x001ea80000300800 */
[----:B------:R-:W-:Y:S04]  /*52400*/  STL [R1+0x15d0], R53 ;  /* 0x0015d03501007387 */ /* 0x000fe80000100800 */
[----:B------:R-:W-:Y:S04]  /*52410*/  STL [R1+0x15c8], R54 ;  /* 0x0015c83601007387 */ /* 0x000fe80000100800 */
[----:B------:R-:W-:Y:S01]  /*52420*/  STL [R1+0x159c], R55 ;  /* 0x00159c3701007387 */ /* 0x000fe20000100800 */
[----:B----4-:R-:W-:-:S03]  /*52430*/  IADD3 R47, P4, PT, R47, UR75, RZ ;  /* 0x0000004b2f2f7c10 */ /* 0x010fc6000ff9e0ff */
        /* <DEDUP_REMOVED lines=15> */
[----:B------:R-:W-:Y:S02]  /*52530*/  IADD3 R3, P2, PT, R3, UR75, RZ ;  /* 0x0000004b03037c10 */ /* 0x000fe4000ff5e0ff */
[----:B------:R-:W-:Y:S02]  /*52540*/  IADD3.X R32, PT, PT, R32, UR19, RZ, P3, !PT ;  /* 0x0000001320207c10 */ /* 0x000fe40009ffe4ff */
[----:B------:R-:W-:Y:S01]  /*52550*/  IADD3 R50, P3, PT, R50, UR75, RZ ;  /* 0x0000004b32327c10 */ /* 0x000fe2000ff7e0ff */
[----:B------:R-:W-:Y:S04]  /*52560*/  STL [R1+0x15a0], R2 ;  /* 0x0015a00201007387 */ /* 0x000fe80000100800 */
[----:B------:R0:W-:Y:S04]  /*52570*/  STL [R1+0x156c], R50 ;  /* 0x00156c3201007387 */ /* 0x0001e80000100800 */
[----:B------:R-:W-:Y:S04]  /*52580*/  STL [R1+0x1574], R3 ;  /* 0x0015740301007387 */ /* 0x000fe80000100800 */
[----:B0-----:R-:W4:Y:S01]  /*52590*/  LDL.LU R50, [R1+0x1558] ;  /* 0x0015580001327983 */ /* 0x001f220000300800 */
[----:B------:R-:W-:-:S02]  /*525a0*/  IADD3.X R33, PT, PT, R33, UR19, RZ, P4, !PT ;  /* 0x0000001321217c10 */ /* 0x000fc4000a7fe4ff */
[----:B------:R-:W-:Y:S02]  /*525b0*/  IADD3 R34, P4, PT, R34, UR75, RZ ;  /* 0x0000004b22227c10 */ /* 0x000fe4000ff9e0ff */
[----:B------:R-:W-:Y:S01]  /*525c0*/  IADD3.X R35, PT, PT, R35, UR19, RZ, P5, !PT ;  /* 0x0000001323237c10 */ /* 0x000fe2000affe4ff */
[----:B------:R-:W-:Y:S04]  /*525d0*/  STL [R1+0x1598], R32 ;  /* 0x0015982001007387 */ /* 0x000fe80000100800 */
[----:B------:R-:W-:Y:S01]  /*525e0*/  STL [R1+0x1590], R33 ;  /* 0x0015902101007387 */ /* 0x000fe20000100800 */
[----:B---3--:R-:W-:-:S03]  /*525f0*/  IADD3 R39, P5, PT, R39, UR75, RZ ;  /* 0x0000004b27277c10 */ /* 0x008fc6000ffbe0ff */
        /* <DEDUP_REMOVED lines=18> */
[----:B------:R-:W3:Y:S04]  /*52720*/  LDL.LU R53, [R1+0x152c] ;  /* 0x00152c0001357983 */ /* 0x000ee80000300800 */
[----:B------:R-:W-:Y:S04]  /*52730*/  STL [R1+0x1568], R40 ;  /* 0x0015682801007387 */ /* 0x000fe80000100800 */
[----:B------:R0:W-:Y:S04]  /*52740*/  STL [R1+0x1560], R60 ;  /* 0x0015603c01007387 */ /* 0x0001e80000100800 */
[----:B------:R-:W-:Y:S04]  /*52750*/  STL [R1+0x153c], R61 ;  /* 0x00153c3d01007387 */ /* 0x000fe80000100800 */
[----:B0-----:R-:W3:Y:S04]  /*52760*/  LDL.LU R60, [R1+0x1550] ;  /* 0x00155000013c7983 */ /* 0x001ee80000300800 */
[----:B------:R-:W3:Y:S04]  /*52770*/  LDL.LU R54, [R1+0x1524] ;  /* 0x0015240001367983 */ /* 0x000ee80000300800 */
[----:B------:R-:W3:Y:S04]  /*52780*/  LDL.LU R55, [R1+0x1548] ;  /* 0x0015480001377983 */ /* 0x000ee80000300800 */
[----:B------:R-:W3:Y:S01]  /*52790*/  LDL.LU R46, [R1+0x151c] ;  /* 0x00151c00012e7983 */ /* 0x000ee20000300800 */
[----:B--2---:R-:W-:-:S05]  /*527a0*/  IADD3 R51, P4, PT, R51, UR75, RZ ;  /* 0x0000004b33337c10 */ /* 0x004fca000ff9e0ff */
        /* <DEDUP_REMOVED lines=26> */
[----:B0-----:R-:W4:Y:S01]  /*52950*/  LDL.LU R50, [R1+0x14bc] ;  /* 0x0014bc0001327983 */ /* 0x001f220000300800 */
[----:B---3--:R-:W-:-:S05]  /*52960*/  IADD3.X R60, PT, PT, R60, UR19, RZ, P6, !PT ;  /* 0x000000133c3c7c10 */ /* 0x008fca000b7fe4ff */
[----:B------:R0:W-:Y:S04]  /*52970*/  STL [R1+0x1550], R60 ;  /* 0x0015503c01007387 */ /* 0x0001e80000100800 */
[----:B0-----:R-:W3:Y:S01]  /*52980*/  LDL.LU R60, [R1+0x14e0] ;  /* 0x0014e000013c7983 */ /* 0x001ee20000300800 */
[----:B------:R-:W-:Y:S02]  /*52990*/  IADD3 R53, P5, PT, R53, UR75, RZ ;  /* 0x0000004b35357c10 */ /* 0x000fe4000ffbe0ff */
        /* <DEDUP_REMOVED lines=34> */
[----:B------:R-:W-:Y:S01]  /*52bc0*/  STL [R1+0x1510], R34 ;  /* 0x0015102201007387 */ /* 0x000fe20000100800 */
[----:B----4-:R-:W-:-:S03]  /*52bd0*/  IADD3.X R39, PT, PT, R39, UR19, RZ, P3, !PT ;  /* 0x0000001327277c10 */ /* 0x010fc60009ffe4ff */
        /* <DEDUP_REMOVED lines=16> */
[----:B------:R-:W4:Y:S01]  /*52ce0*/  LDL.LU R53, [R1+0x14d8] ;  /* 0x0014d80001357983 */ /* 0x000f220000300800 */
[----:B------:R-:W-:-:S03]  /*52cf0*/  IADD3 R50, P1, PT, R50, UR75, RZ ;  /* 0x0000004b32327c10 */ /* 0x000fc6000ff3e0ff */
[----:B------:R-:W-:Y:S04]  /*52d00*/  STL [R1+0x14c4], R40 ;  /* 0x0014c42801007387 */ /* 0x000fe80000100800 */
[----:B------:R0:W-:Y:S04]  /*52d10*/  STL [R1+0x14bc], R50 ;  /* 0x0014bc3201007387 */ /* 0x0001e80000100800 */
[----:B------:R-:W-:Y:S04]  /*52d20*/  STL [R1+0x14e8], R61 ;  /* 0x0014e83d01007387 */ /* 0x000fe80000100800 */
[----:B0-----:R-:W4:Y:S04]  /*52d30*/  LDL.LU R50, [R1+0x14ac] ;  /* 0x0014ac0001327983 */ /* 0x001f280000300800 */
[----:B------:R-:W4:Y:S04]  /*52d40*/  LDL.LU R54, [R1+0x14d0] ;  /* 0x0014d00001367983 */ /* 0x000f280000300800 */
[----:B------:R-:W4:Y:S04]  /*52d50*/  LDL.LU R55, [R1+0x14a4] ;  /* 0x0014a40001377983 */ /* 0x000f280000300800 */
[----:B------:R-:W4:Y:S01]  /*52d60*/  LDL.LU R46, [R1+0x14c8] ;  /* 0x0014c800012e7983 */ /* 0x000f220000300800 */
[----:B---3--:R-:W-:-:S05]  /*52d70*/  IADD3.X R60, PT, PT, R60, UR19, RZ, P2, !PT ;  /* 0x000000133c3c7c10 */ /* 0x008fca00097fe4ff */
        /* <DEDUP_REMOVED lines=27> */
[----:B----4-:R-:W-:-:S02]  /*52f30*/  IADD3.X R53, PT, PT, R53, UR19, RZ, P3, !PT ;  /* 0x0000001335357c10 */ /* 0x010fc40009ffe4ff */
[----:B------:R-:W-:-:S05]  /*52f40*/  IADD3 R50, P3, PT, R50, UR75, RZ ;  /* 0x0000004b32327c10 */ /* 0x000fca000ff7e0ff */
[----:B------:R0:W-:Y:S04]  /*52f50*/  STL [R1+0x14ac], R50 ;  /* 0x0014ac3201007387 */ /* 0x0001e80000100800 */
[----:B0-----:R-:W4:Y:S01]  /*52f60*/  LDL.LU R50, [R1+0x143c] ;  /* 0x00143c0001327983 */ /* 0x001f220000300800 */
[----:B------:R-:W-:Y:S02]  /*52f70*/  IADD3.X R54, PT, PT, R54, UR19, RZ, P4, !PT ;  /* 0x0000001336367c10 */ /* 0x000fe4000a7fe4ff */
[----:B------:R-:W-:Y:S02]  /*52f80*/  IADD3 R55, P4, PT, R55, UR75, RZ ;  /* 0x0000004b37377c10 */ /* 0x000fe4000ff9e0ff */
[----:B------:R-:W-:Y:S01]  /*52f90*/  IADD3.X R46, PT, PT, R46, UR19, RZ, P5, !PT ;  /* 0x000000132e2e7c10 */ /* 0x000fe2000affe4ff */
[----:B------:R-:W-:Y:S04]  /*52fa0*/  STL [R1+0x14d8], R53 ;  /* 0x0014d83501007387 */ /* 0x000fe80000100800 */
        /* <DEDUP_REMOVED lines=24> */
[----:B0-----:R-:W3:Y:S01]  /*53130*/  LDL.LU R60, [R1+0x1460] ;  /* 0x00146000013c7983 */ /* 0x001ee20000300800 */
[----:B------:R-:W-:-:S02]  /*53140*/  IADD3.X R33, PT, PT, R33, UR19, RZ, P5, !PT ;  /* 0x0000001321217c10 */ /* 0x000fc4000affe4ff */
[----:B------:R-:W-:Y:S02]  /*53150*/  IADD3 R34, P5, PT, R34, UR75, RZ ;  /* 0x0000004b22227c10 */ /* 0x000fe4000ffbe0ff */
[----:B------:R-:W-:Y:S01]  /*53160*/  IADD3.X R35, PT, PT, R35, UR19, RZ, P6, !PT ;  /* 0x0000001323237c10 */ /* 0x000fe2000b7fe4ff */
[----:B------:R-:W-:Y:S04]  /*53170*/  STL [R1+0x14a0], R32 ;  /* 0x0014a02001007387 */ /* 0x000fe80000100800 */
[----:B------:R-:W-:Y:S04]  /*53180*/  STL [R1+0x1498], R33 ;  /* 0x0014982101007387 */ /* 0x000fe80000100800 */
[----:B------:R-:W-:Y:S04]  /*53190*/  STL [R1+0x146c], R34 ;  /* 0x00146c2201007387 */ /* 0x000fe80000100800 */
[----:B------:R-:W-:Y:S01]  /*531a0*/  STL [R1+0x1490], R35 ;  /* 0x0014902301007387 */ /* 0x000fe20000100800 */
[----:B--2---:R-:W-:-:S02]  /*531b0*/  IADD3 R39, P6, PT, R39, UR75, RZ ;  /* 0x0000004b27277c10 */ /* 0x004fc4000ffde0ff */
        /* <DEDUP_REMOVED lines=15> */
[----:B------:R-:W2:Y:S01]  /*532b0*/  LDL.LU R53, [R1+0x1434] ;  /* 0x0014340001357983 */ /* 0x000ea20000300800 */
[----:B------:R-:W-:-:S03]  /*532c0*/  IADD3.X R51, PT, PT, R51, UR19, RZ, P5, !PT ;  /* 0x0000001333337c10 */ /* 0x000fc6000affe4ff */
[----:B------:R-:W-:Y:S04]  /*532d0*/  STL [R1+0x1470], R40 ;  /* 0x0014702801007387 */ /* 0x000fe80000100800 */
[----:B------:R0:W-:Y:S04]  /*532e0*/  STL [R1+0x1468], R51 ;  /* 0x0014683301007387 */ /* 0x0001e80000100800 */
[----:B------:R-:W-:Y:S04]  /*532f0*/  STL [R1+0x1444], R61 ;  /* 0x0014443d01007387 */ /* 0x000fe80000100800 */
[----:B0-----:R-:W2:Y:S04]  /*53300*/  LDL.LU R51, [R1+0x1458] ;  /* 0x0014580001337983 */ /* 0x001ea80000300800 */
[----:B------:R-:W2:Y:S04]  /*53310*/  LDL.LU R54, [R1+0x142c] ;  /* 0x00142c0001367983 */ /* 0x000ea80000300800 */
[----:B------:R-:W2:Y:S04]  /*53320*/  LDL.LU R55, [R1+0x1450] ;  /* 0x0014500001377983 */ /* 0x000ea80000300800 */
[----:B------:R-:W2:Y:S01]  /*53330*/  LDL.LU R46, [R1+0x1424] ;  /* 0x00142400012e7983 */ /* 0x000ea20000300800 */
[----:B----4-:R-:W-:-:S05]  /*53340*/  IADD3 R50, P5, PT, R50, UR75, RZ ;  /* 0x0000004b32327c10 */ /* 0x010fca000ffbe0ff */
        /* <DEDUP_REMOVED lines=27> */
[----:B--2---:R-:W-:-:S02]  /*53500*/  IADD3 R53, P6, PT, R53, UR75, RZ ;  /* 0x0000004b35357c10 */ /* 0x004fc4000ffde0ff */
[----:B------:R-:W-:Y:S02]  /*53510*/  IADD3.X R51, PT, PT, R51, UR19, RZ, P1, !PT ;  /* 0x0000001333337c10 */ /* 0x000fe40008ffe4ff */
[----:B------:R-:W-:-:S03]  /*53520*/  IADD3 R54, P1, PT, R54, UR75, RZ ;  /* 0x0000004b36367c10 */ /* 0x000fc6000ff3e0ff */
[----:B------:R0:W-:Y:S01]  /*53530*/  STL [R1+0x1458], R51 ;  /* 0x0014583301007387 */ /* 0x0001e20000100800 */
[----:B------:R-:W-:Y:S02]  /*53540*/  IADD3.X R55, PT, PT, R55, UR19, RZ, P2, !PT ;  /* 0x0000001337377c10 */ /* 0x000fe400097fe4ff */
[----:B------:R-:W-:Y:S01]  /*53550*/  IADD3 R46, P2, PT, R46, UR75, RZ ;  /* 0x0000004b2e2e7c10 */ /* 0x000fe2000ff5e0ff */
        /* <DEDUP_REMOVED lines=22> */
[----:B------:R-:W-:-:S05]  /*536c0*/  IADD3.X R50, PT, PT, R50, UR19, RZ, P2, !PT ;  /* 0x0000001332327c10 */ /* 0x000fca00097fe4ff */
[----:B------:R0:W-:Y:S04]  /*536d0*/  STL [R1+0x1420], R50 ;  /* 0x0014203201007387 */ /* 0x0001e80000100800 */
[----:B------:R-:W-:Y:S04]  /*536e0*/  STL [R1+0x1428], R3 ;  /* 0x0014280301007387 */ /* 0x000fe80000100800 */
[----:B0-----:R-:W4:Y:S01]  /*536f0*/  LDL.LU R50, [R1+0x13bc] ;  /* 0x0013bc0001327983 */ /* 0x001f220000300800 */
[----:B------:R-:W-:Y:S02]  /*53700*/  IADD3 R32, P1, PT, R32, UR75, RZ ;  /* 0x0000004b20207c10 */ /* 0x000fe4000ff3e0ff */
[----:B------:R-:W-:-:S02]  /*53710*/  IADD3 R33, P2, PT, R33, UR75, RZ ;  /* 0x0000004b21217c10 */ /* 0x000fc4000ff5e0ff */
[----:B------:R-:W-:Y:S02]  /*53720*/  IADD3.X R34, PT, PT, R34, UR19, RZ, P3, !PT ;  /* 0x0000001322227c10 */ /* 0x000fe40009ffe4ff */
[----:B------:R-:W-:Y:S01]  /*53730*/  IADD3 R35, P3, PT, R35, UR75, RZ ;  /* 0x0000004b23237c10 */ /* 0x000fe2000ff7e0ff */
[----:B------:R-:W-:Y:S04]  /*53740*/  STL [R1+0x13fc], R32 ;  /* 0x0013fc2001007387 */ /* 0x000fe80000100800 */
[----:B------:R-:W-:Y:S01]  /*53750*/  STL [R1+0x13f4], R33 ;  /* 0x0013f42101007387 */ /* 0x000fe20000100800 */
[----:B---3--:R-:W-:-:S03]  /*53760*/  IADD3.X R39, PT, PT, R39, UR19, RZ, P4, !PT ;  /* 0x0000001327277c10 */ /* 0x008fc6000a7fe4ff */
        /* <DEDUP_REMOVED lines=54> */
[----:B---3--:R-:W-:-:S02]  /*53ad0*/  IADD3.X R53, PT, PT, R53, UR19, RZ, P4, !PT ;  /* 0x0000001335357c10 */ /* 0x008fc4000a7fe4ff */
[----:B------:R-:W-:-:S05]  /*53ae0*/  IADD3 R60, P4, PT, R60, UR75, RZ ;  /* 0x0000004b3c3c7c10 */ /* 0x000fca000ff9e0ff */
[----:B------:R0:W-:Y:S04]  /*53af0*/  STL [R1+0x13b4], R60 ;  /* 0x0013b43c01007387 */ /* 0x0001e80000100800 */
[----:B0-----:R-:W3:Y:S01]  /*53b00*/  LDL.LU R60, [R1+0x1344] ;  /* 0x00134400013c7983 */ /* 0x001ee20000300800 */
[----:B------:R-:W-:Y:S02]  /*53b10*/  IADD3.X R54, PT, PT, R54, UR19, RZ, P5, !PT ;  /* 0x0000001336367c10 */ /* 0x000fe4000affe4ff */
        /* <DEDUP_REMOVED lines=24> */
[----:B------:R-:W-:Y:S01]  /*53ca0*/  STL [R1+0x13b0], R2 ;  /* 0x0013b00201007387 */ /* 0x000fe20000100800 */
[----:B------:R-:W-:-:S03]  /*53cb0*/  IADD3.X R33, PT, PT, R33, UR19, RZ, P6, !PT ;  /* 0x0000001321217c10 */ /* 0x000fc6000b7fe4ff */
[----:B------:R0:W-:Y:S01]  /*53cc0*/  STL [R1+0x137c], R51 ;  /* 0x00137c3301007387 */ /* 0x0001e20000100800 */
[----:B------:R-:W-:-:S03]  /*53cd0*/  IADD3 R34, P6, PT, R34, UR75, RZ ;  /* 0x0000004b22227c10 */ /* 0x000fc6000ffde0ff */
[----:B------:R-:W-:Y:S01]  /*53ce0*/  STL [R1+0x1384], R3 ;  /* 0x0013840301007387 */ /* 0x000fe20000100800 */
[----:B------:R-:W-:-:S03]  /*53cf0*/  IADD3.X R35, PT, PT, R35, UR19, RZ, P1, !PT ;  /* 0x0000001323237c10 */ /* 0x000fc60008ffe4ff */
        /* <DEDUP_REMOVED lines=21> */
[----:B------:R-:W4:Y:S01]  /*53e50*/  LDL.LU R53, [R1+0x133c] ;  /* 0x00133c0001357983 */ /* 0x000f220000300800 */
[----:B------:R-:W-:-:S03]  /*53e60*/  IADD3.X R50, PT, PT, R50, UR19, RZ, P6, !PT ;  /* 0x0000001332327c10 */ /* 0x000fc6000b7fe4ff */
[----:B------:R-:W-:Y:S04]  /*53e70*/  STL [R1+0x1378], R40 ;  /* 0x0013782801007387 */ /* 0x000fe80000100800 */
[----:B------:R0:W-:Y:S04]  /*53e80*/  STL [R1+0x1370], R50 ;  /* 0x0013703201007387 */ /* 0x0001e80000100800 */
[----:B------:R-:W-:Y:S04]  /*53e90*/  STL [R1+0x134c], R61 ;  /* 0x00134c3d01007387 */ /* 0x000fe80000100800 */
        /* <DEDUP_REMOVED lines=35> */
[----:B------:R-:W-:Y:S02]  /*540d0*/  IADD3 R53, P1, PT, R53, UR75, RZ ;  /* 0x0000004b35357c10 */ /* 0x000fe4000ff3e0ff */
[----:B------:R-:W-:Y:S02]  /*540e0*/  IADD3 R54, P2, PT, R54, UR75, RZ ;  /* 0x0000004b36367c10 */ /* 0x000fe4000ff5e0ff */
[----:B------:R-:W-:Y:S02]  /*540f0*/  IADD3.X R55, PT, PT, R55, UR19, RZ, P3, !PT ;  /* 0x0000001337377c10 */ /* 0x000fe40009ffe4ff */
[----:B------:R-:W-:Y:S01]  /*54100*/  IADD3 R46, P3, PT, R46, UR75, RZ ;  /* 0x0000004b2e2e7c10 */ /* 0x000fe2000ff7e0ff */
[----:B------:R-:W-:Y:S04]  /*54110*/  STL [R1+0x133c], R53 ;  /* 0x00133c3501007387 */ /* 0x000fe80000100800 */
        /* <DEDUP_REMOVED lines=23> */
[----:B0-----:R-:W3:Y:S01]  /*54290*/  LDL.LU R60, [R1+0x12c4] ;  /* 0x0012c400013c7983 */ /* 0x001ee20000300800 */
[----:B------:R-:W-:Y:S02]  /*542a0*/  IADD3 R32, P2, PT, R32, UR75, RZ ;  /* 0x0000004b20207c10 */ /* 0x000fe4000ff5e0ff */
[----:B------:R-:W-:-:S02]  /*542b0*/  IADD3 R33, P3, PT, R33, UR75, RZ ;  /* 0x0000004b21217c10 */ /* 0x000fc4000ff7e0ff */
        /* <DEDUP_REMOVED lines=115> */
[----:B------:R-:W3:Y:S01]  /*549f0*/  LDL.LU R53, [R1+0x1244] ;  /* 0x0012440001357983 */ /* 0x000ee20000300800 */
[----:B------:R-:W-:-:S03]  /*54a00*/  IADD3.X R60, PT, PT, R60, UR19, RZ, P1, !PT ;  /* 0x000000133c3c7c10 */ /* 0x000fc60008ffe4ff */
        /* <DEDUP_REMOVED lines=277> */
[----:B------:R-:W3:Y:S01]  /*55b60*/  LDL.LU R53, [R1+0x10f8] ;  /* 0x0010f80001357983 */ /* 0x000ee20000300800 */
[----:B------:R-:W-:-:S03]  /*55b70*/  IADD3 R60, P5, PT, R60, UR75, RZ ;  /* 0x0000004b3c3c7c10 */ /* 0x000fc6000ffbe0ff */
        /* <DEDUP_REMOVED lines=1926> */
[----:B------:R1:W-:Y:S04]  /*5d3e0*/  STL [R1+0x1ed8], R3 ;  /* 0x001ed80301007387 */ /* 0x0003e80000100800 */
[----:B0-----:R-:W4:Y:S01]  /*5d3f0*/  LDL.LU R50, [R1+0x1ebc] ;  /* 0x001ebc0001327983 */ /* 0x001f220000300800 */
[----:B------:R-:W-:-:S02]  /*5d400*/  IADD3.X R33, PT, PT, R33, UR19, RZ, P1, !PT ;  /* 0x0000001321217c10 */ /* 0x000fc40008ffe4ff */
[----:B------:R-:W-:Y:S02]  /*5d410*/  IADD3 R34, P1, PT, R34, UR75, RZ ;  /* 0x0000004b22227c10 */ /* 0x000fe4000ff3e0ff */
[----:B------:R-:W-:Y:S01]  /*5d420*/  IADD3.X R35, PT, PT, R35, UR19, RZ, P2, !PT ;  /* 0x0000001323237c10 */ /* 0x000fe200097fe4ff */
[----:B------:R0:W-:Y:S04]  /*5d430*/  STL [R1+0x1efc], R32 ;  /* 0x001efc2001007387 */ /* 0x0001e80000100800 */
[----:B------:R0:W-:Y:S04]  /*5d440*/  STL [R1+0x1ef4], R33 ;  /* 0x001ef42101007387 */ /* 0x0001e80000100800 */
[----:B------:R0:W-:Y:S01]  /*5d450*/  STL [R1+0x1ec8], R34 ;  /* 0x001ec82201007387 */ /* 0x0001e20000100800 */
[----:B---3--:R-:W-:-:S03]  /*5d460*/  IADD3 R39, P2, PT, R39, UR75, RZ ;  /* 0x0000004b27277c10 */ /* 0x008fc6000ff5e0ff */
[----:B------:R3:W-:Y:S01]  /*5d470*/  STL [R1+0x1eec], R35 ;  /* 0x001eec2301007387 */ /* 0x0007e20000100800 */
[----:B------:R-:W-:-:S03]  /*5d480*/  IADD3.X R38, PT, PT, R38, UR19, RZ, P3, !PT ;  /* 0x0000001326267c10 */ /* 0x000fc60009ffe4ff */
[----:B------:R0:W-:Y:S01]  /*5d490*/  STL [R1+0x1ec0], R39 ;  /* 0x001ec02701007387 */ /* 0x0001e20000100800 */
[----:B------:R-:W-:-:S03]  /*5d4a0*/  IADD3 R37, P3, PT, R37, UR75, RZ ;  /* 0x0000004b25257c10 */ /* 0x000fc6000ff7e0ff */
        /* <DEDUP_REMOVED lines=10> */
[----:B------:R0:W-:Y:S04]  /*5d550*/  STL [R1+0x1ea8], R41 ;  /* 0x001ea82901007387 */ /* 0x0001e80000100800 */
[----:B------:R-:W4:Y:S04]  /*5d560*/  LDL.LU R53, [R1+0x1e90] ;  /* 0x001e900001357983 */ /* 0x000f280000300800 */
[----:B------:R0:W-:Y:S04]  /*5d570*/  STL [R1+0x1ecc], R40 ;  /* 0x001ecc2801007387 */ /* 0x0001e80000100800 */
[----:B-1----:R-:W4:Y:S01]  /*5d580*/  LDL.LU R3, [R1+0x1eb4] ;  /* 0x001eb40001037983 */ /* 0x002f220000300800 */
[----:B------:R-:W-:-:S02]  /*5d590*/  IADD3 R61, P6, PT, R61, UR75, RZ ;  /* 0x0000004b3d3d7c10 */ /* 0x000fc4000ffde0ff */
[----:B------:R-:W-:-:S03]  /*5d5a0*/  IADD3.X R60, PT, PT, R60, UR19, RZ, P1, !PT ;  /* 0x000000133c3c7c10 */ /* 0x000fc60008ffe4ff */
[----:B------:R1:W-:Y:S04]  /*5d5b0*/  STL [R1+0x1ea0], R61 ;  /* 0x001ea03d01007387 */ /* 0x0003e80000100800 */
[----:B------:R0:W-:Y:S04]  /*5d5c0*/  STL [R1+0x1ec4], R60 ;  /* 0x001ec43c01007387 */ /* 0x0001e80000100800 */
[----:B------:R-:W4:Y:S04]  /*5d5d0*/  LDL.LU R54, [R1+0x1e88] ;  /* 0x001e880001367983 */ /* 0x000f280000300800 */
[----:B------:R-:W4:Y:S04]  /*5d5e0*/  LDL.LU R55, [R1+0x1eac] ;  /* 0x001eac0001377983 */ /* 0x000f280000300800 */
[----:B------:R-:W4:Y:S01]  /*5d5f0*/  LDL.LU R46, [R1+0x1e80] ;  /* 0x001e8000012e7983 */ /* 0x000f220000300800 */
[----:B--2---:R-:W-:-:S05]  /*5d600*/  IADD3 R51, P1, PT, R51, UR75, RZ ;  /* 0x0000004b33337c10 */ /* 0x004fca000ff3e0ff */
        /* <DEDUP_REMOVED lines=12> */
[----:B---3--:R-:W3:Y:S04]  /*5d6d0*/  LDL.LU R35, [R1+0x1e70] ;  /* 0x001e700001237983 */ /* 0x008ee80000300800 */
[----:B------:R-:W3:Y:S04]  /*5d6e0*/  LDL.LU R39, [R1+0x1e74] ;  /* 0x001e740001277983 */ /* 0x000ee80000300800 */
[----:B------:R-:W3:Y:S01]  /*5d6f0*/  LDL.LU R38, [R1+0x1e6c] ;  /* 0x001e6c0001267983 */ /* 0x000ee20000300800 */
        /* <DEDUP_REMOVED lines=8> */
[----:B-1----:R-:W4:Y:S04]  /*5d780*/  LDL.LU R61, [R1+0x1674] ;  /* 0x00167400013d7983 */ /* 0x002f280000300800 */
[----:B------:R-:W4:Y:S04]  /*5d790*/  LDL.LU R60, [R1+0x1e5c] ;  /* 0x001e5c00013c7983 */ /* 0x000f280000300800 */
[----:B--2---:R-:W2:Y:S04]  /*5d7a0*/  LDL.LU R51, [R1+0x1680] ;  /* 0x0016800001337983 */ /* 0x004ea80000300800 */
[----:B0-----:R-:W2:Y:S01]  /*5d7b0*/  LDL.LU R50, [R1+0x1e54] ;  /* 0x001e540001327983 */ /* 0x001ea20000300800 */
[----:B------:R-:W-:-:S05]  /*5d7c0*/  IADD3.X R3, PT, PT, R3, UR19, RZ, P3, !PT ;  /* 0x0000001303037c10 */ /* 0x000fca0009ffe4ff */
[----:B------:R0:W-:Y:S02]  /*5d7d0*/  STL [R1+0x1eb4], R3 ;  /* 0x001eb40301007387 */ /* 0x0001e40000100800 */
[----:B0-----:R-:W0:Y:S01]  /*5d7e0*/  LDC R3, c[0x0][0x3ac] ;  /* 0x0000eb00ff037b82 */ /* 0x001e220000000800 */
[----:B------:R-:W-:Y:S02]  /*5d7f0*/  IADD3 R53, P2, PT, R53, UR75, RZ ;  /* 0x0000004b35357c10 */ /* 0x000fe4000ff5e0ff */
[----:B------:R-:W-:Y:S02]  /*5d800*/  IADD3 R54, P3, PT, R54, UR75, RZ ;  /* 0x0000004b36367c10 */ /* 0x000fe4000ff7e0ff */
[----:B------:R-:W-:Y:S02]  /*5d810*/  IADD3.X R55, PT, PT, R55, UR19, RZ, P4, !PT ;  /* 0x0000001337377c10 */ /* 0x000fe4000a7fe4ff */
[----:B------:R-:W-:Y:S01]  /*5d820*/  IADD3 R46, P4, PT, R46, UR75, RZ ;  /* 0x0000004b2e2e7c10 */ /* 0x000fe2000ff9e0ff */
[----:B------:R-:W-:Y:S04]  /*5d830*/  STL [R1+0x1e90], R53 ;  /* 0x001e903501007387 */ /* 0x000fe80000100800 */
[----:B------:R-:W-:Y:S04]  /*5d840*/  STL [R1+0x1e88], R54 ;  /* 0x001e883601007387 */ /* 0x000fe80000100800 */
[----:B------:R-:W-:Y:S01]  /*5d850*/  STL [R1+0x1eac], R55 ;  /* 0x001eac3701007387 */ /* 0x000fe20000100800 */
[----:B0-----:R-:W-:-:S03]  /*5d860*/  IMAD.SHL.U32 R3, R3, 0x80, RZ ;  /* 0x0000008003037824 */ /* 0x001fc600078e00ff */
[----:B------:R-:W-:Y:S01]  /*5d870*/  STL [R1+0x1e80], R46 ;  /* 0x001e802e01007387 */ /* 0x000fe20000100800 */
[----:B------:R-:W-:Y:S02]  /*5d880*/  IADD3.X R47, PT, PT, R47, UR19, RZ, P5, !PT ;  /* 0x000000132f2f7c10 */ /* 0x000fe4000affe4ff */
[----:B------:R-:W-:-:S03]  /*5d890*/  IADD3 R56, P5, PT, R56, UR75, RZ ;  /* 0x0000004b38387c10 */ /* 0x000fc6000ffbe0ff */
[----:B------:R-:W-:Y:S01]  /*5d8a0*/  STL [R1+0x1ea4], R47 ;  /* 0x001ea42f01007387 */ /* 0x000fe20000100800 */
[----:B------:R-:W-:-:S03]  /*5d8b0*/  IADD3.X R57, PT, PT, R57, UR19, RZ, P6, !PT ;  /* 0x0000001339397c10 */ /* 0x000fc6000b7fe4ff */
[----:B------:R-:W-:Y:S01]  /*5d8c0*/  STL [R1+0x1e78], R56 ;  /* 0x001e783801007387 */ /* 0x000fe20000100800 */
[----:B------:R-:W-:-:S03]  /*5d8d0*/  IADD3 R58, P6, PT, R3, R58, RZ ;  /* 0x0000003a033a7210 */ /* 0x000fc60007fde0ff */
        /* <DEDUP_REMOVED lines=10> */
[----:B------:R0:W-:Y:S01]  /*5d980*/  STL [R1+0x169c], R2 ;  /* 0x00169c0201007387 */ /* 0x0001e20000100800 */
[----:B------:R-:W-:-:S03]  /*5d990*/  IADD3 R33, P3, PT, R3, R33, RZ ;  /* 0x0000002103217210 */ /* 0x000fc60007f7e0ff */
[----:B------:R1:W-:Y:S01]  /*5d9a0*/  STL [R1+0x1e84], R32 ;  /* 0x001e842001007387 */ /* 0x0003e20000100800 */
[----:B------:R-:W-:Y:S02]  /*5d9b0*/  IADD3.X R34, PT, PT, R34, UR19, RZ, P4, !PT ;  /* 0x0000001322227c10 */ /* 0x000fe4000a7fe4ff */
[----:B0-----:R-:W-:Y:S02]  /*5d9c0*/  SHF.R.S32.HI R2, RZ, 0x1f, R3 ;  /* 0x0000001fff027819 */ /* 0x001fe40000011403 */
[----:B---3--:R-:W-:Y:S01]  /*5d9d0*/  IADD3 R35, P4, PT, R3, R35, RZ ;  /* 0x0000002303237210 */ /* 0x008fe20007f9e0ff */
[----:B------:R0:W-:Y:S01]  /*5d9e0*/  STL [R1+0x16a4], R33 ;  /* 0x0016a42101007387 */ /* 0x0001e20000100800 */
[----:B------:R-:W-:-:S03]  /*5d9f0*/  IADD3.X R39, PT, PT, R39, UR19, RZ, P5, !PT ;  /* 0x0000001327277c10 */ /* 0x000fc6000affe4ff */
[----:B------:R3:W-:Y:S01]  /*5da00*/  STL [R1+0x1e7c], R34 ;  /* 0x001e7c2201007387 */ /* 0x0007e20000100800 */
[----:B------:R-:W-:-:S03]  /*5da10*/  IADD3 R38, P5, PT, R3, R38, RZ ;  /* 0x0000002603267210 */ /* 0x000fc60007fbe0ff */
[----:B------:R0:W-:Y:S04]  /*5da20*/  STL [R1+0x1e70], R35 ;  /* 0x001e702301007387 */ /* 0x0001e80000100800 */
[----:B------:R0:W-:Y:S04]  /*5da30*/  STL [R1+0x1e74], R39 ;  /* 0x001e742701007387 */ /* 0x0001e80000100800 */
[----:B------:R0:W-:Y:S01]  /*5da40*/  STL [R1+0x1e6c], R38 ;  /* 0x001e6c2601007387 */ /* 0x0001e20000100800 */
[----:B----4-:R-:W-:Y:S01]  /*5da50*/  IMAD.X R37, R2, 0x1, R37, P6 ;  /* 0x0000000102257824 */ /* 0x010fe200030e0625 */
[----:B------:R-:W-:-:S04]  /*5da60*/  IADD3 R36, P6, PT, R3, R36, RZ ;  /* 0x0000002403247210 */ /* 0x000fc80007fde0ff */
[----:B------:R4:W-:Y:S01]  /*5da70*/  STL [R1+0xe34], R37 ;  /* 0x000e342501007387 */ /* 0x0009e20000100800 */
[----:B------:R-:W-:-:S03]  /*5da80*/  IMAD.X R43, R2, 0x1, R43, P1 ;  /* 0x00000001022b7824 */ /* 0x000fc600008e062b */
[----:B------:R0:W-:Y:S01]  /*5da90*/  STL [R1+0x1e68], R36 ;  /* 0x001e682401007387 */ /* 0x0001e20000100800 */
[----:B------:R-:W-:-:S03]  /*5daa0*/  IADD3 R42, P1, PT, R3, R42, RZ ;  /* 0x0000002a032a7210 */ /* 0x000fc60007f3e0ff */
        /* <DEDUP_REMOVED lines=9> */
[----:B--2---:R-:W-:-:S03]  /*5db40*/  IMAD.X R51, R2, 0x1, R51, P4 ;  /* 0x0000000102337824 */ /* 0x004fc600020e0633 */
[----:B------:R-:W2:Y:S01]  /*5db50*/  LDL.LU R15, [R1+0x167c] ;  /* 0x00167c00010f7983 */ /* 0x000ea20000300800 */
[----:B------:R-:W-:-:S03]  /*5db60*/  IADD3 R50, P4, PT, R3, R50, RZ ;  /* 0x0000003203327210 */ /* 0x000fc60007f9e0ff */
[----:B------:R0:W-:Y:S04]  /*5db70*/  STL [R1+0x1e5c], R60 ;  /* 0x001e5c3c01007387 */ /* 0x0001e80000100800 */
[----:B------:R-:W2:Y:S04]  /*5db80*/  LDL.LU R44, [R1+0x1e4c] ;  /* 0x001e4c00012c7983 */ /* 0x000ea80000300800 */
[----:B------:R0:W-:Y:S04]  /*5db90*/  STL [R1+0x1680], R51 ;  /* 0x0016803301007387 */ /* 0x0001e80000100800 */
[----:B------:R-:W2:Y:S04]  /*5dba0*/  LDL.LU R45, [R1+0x1690] ;  /* 0x00169000012d7983 */ /* 0x000ea80000300800 */
        /* <DEDUP_REMOVED lines=13> */
[----:B-1----:R-:W2:Y:S04]  /*5dc80*/  LDL.LU R32, [R1+0x1e14] ;  /* 0x001e140001207983 */ /* 0x002ea80000300800 */
[----:B0-----:R-:W2:Y:S04]  /*5dc90*/  LDL.LU R33, [R1+0x1e38] ;  /* 0x001e380001217983 */ /* 0x001ea80000300800 */
[----:B---3--:R-:W3:Y:S04]  /*5dca0*/  LDL.LU R34, [R1+0x1e0c] ;  /* 0x001e0c0001227983 */ /* 0x008ee80000300800 */
[----:B------:R-:W3:Y:S04]  /*5dcb0*/  LDL.LU R35, [R1+0x1e30] ;  /* 0x001e300001237983 */ /* 0x000ee80000300800 */
[----:B------:R-:W3:Y:S04]  /*5dcc0*/  LDL.LU R39, [R1+0x1e04] ;  /* 0x001e040001277983 */ /* 0x000ee80000300800 */
        /* <DEDUP_REMOVED lines=11> */
[----:B--2---:R-:W-:Y:S01]  /*5dd80*/  IMAD.X R15, R2, 0x1, R15, P5 ;  /* 0x00000001020f7824 */ /* 0x004fe200028e060f */
        /* <DEDUP_REMOVED lines=32> */
[----:B---3--:R-:W-:-:S03]  /*5df90*/  IADD3 R34, P1, PT, R3, R34, RZ ;  /* 0x0000002203227210 */ /* 0x008fc60007f3e0ff */
[----:B------:R3:W-:Y:S01]  /*5dfa0*/  STL [R1+0x1e38], R33 ;  /* 0x001e382101007387 */ /* 0x0007e20000100800 */
[----:B------:R-:W-:-:S03]  /*5dfb0*/  IMAD.X R35, R2, 0x1, R35, P2 ;  /* 0x0000000102237824 */ /* 0x000fc600010e0623 */
[----:B------:R0:W-:Y:S01]  /*5dfc0*/  STL [R1+0x1e0c], R34 ;  /* 0x001e0c2201007387 */ /* 0x0001e20000100800 */
[----:B------:R-:W-:-:S03]  /*5dfd0*/  IADD3 R39, P2, PT, R3, R39, RZ ;  /* 0x0000002703277210 */ /* 0x000fc60007f5e0ff */
[----:B------:R0:W-:Y:S01]  /*5dfe0*/  STL [R1+0x1e30], R35 ;  /* 0x001e302301007387 */ /* 0x0001e20000100800 */
[----:B------:R-:W-:-:S03]  /*5dff0*/  IMAD.X R38, R2, 0x1, R38, P3 ;  /* 0x0000000102267824 */ /* 0x000fc600018e0626 */
[----:B------:R0:W-:Y:S01]  /*5e000*/  STL [R1+0x1e04], R39 ;  /* 0x001e042701007387 */ /* 0x0001e20000100800 */
[----:B----4-:R-:W-:-:S03]  /*5e010*/  IADD3 R37, P3, PT, R3, R37, RZ ;  /* 0x0000002503257210 */ /* 0x010fc60007f7e0ff */
        /* <DEDUP_REMOVED lines=16> */
[----:B0-----:R-:W4:Y:S01]  /*5e120*/  LDL.LU R15, [R1+0x1dd4] ;  /* 0x001dd400010f7983 */ /* 0x001f220000300800 */
[----:B------:R-:W-:-:S03]  /*5e130*/  IMAD.X R50, R2, 0x1, R50, P2 ;  /* 0x0000000102327824 */ /* 0x000fc600010e0632 */
[----:B------:R0:W-:Y:S04]  /*5e140*/  STL [R1+0x1e08], R60 ;  /* 0x001e083c01007387 */ /* 0x0001e80000100800 */
[----:B-1----:R-:W4:Y:S04]  /*5e150*/  LDL.LU R44, [R1+0x1df8] ;  /* 0x001df800012c7983 */ /* 0x002f280000300800 */
[----:B------:R1:W-:Y:S04]  /*5e160*/  STL [R1+0x1ddc], R51 ;  /* 0x001ddc3301007387 */ /* 0x0003e80000100800 */
[----:B--2---:R-:W2:Y:S04]  /*5e170*/  LDL.LU R45, [R1+0x1dcc] ;  /* 0x001dcc00012d7983 */ /* 0x004ea80000300800 */
        /* <DEDUP_REMOVED lines=28> */
[----:B------:R-:W4:Y:S01]  /*5e340*/  LDL.LU R50, [R1+0x1d5c] ;  /* 0x001d5c0001327983 */ /* 0x000f220000300800 */
[----:B------:R-:W-:Y:S01]  /*5e350*/  IADD3 R15, P2, PT, R3, R15, RZ ;  /* 0x0000000f030f7210 */ /* 0x000fe20007f5e0ff */
[----:B------:R-:W-:-:S04]  /*5e360*/  IMAD.X R44, R2, 0x1, R44, P3 ;  /* 0x00000001022c7824 */ /* 0x000fc800018e062c */
[----:B------:R0:W-:Y:S01]  /*5e370*/  STL [R1+0x1dd4], R15 ;  /* 0x001dd40f01007387 */ /* 0x0001e20000100800 */
[----:B--2---:R-:W-:-:S03]  /*5e380*/  IADD3 R45, P3, PT, R3, R45, RZ ;  /* 0x0000002d032d7210 */ /* 0x004fc60007f7e0ff */
        /* <DEDUP_REMOVED lines=54> */
[----:B0-----:R-:W4:Y:S01]  /*5e6f0*/  LDL.LU R15, [R1+0x1d80] ;  /* 0x001d8000010f7983 */ /* 0x001f220000300800 */
[----:B------:R-:W-:-:S03]  /*5e700*/  IADD3 R50, P5, PT, R3, R50, RZ ;  /* 0x0000003203327210 */ /* 0x000fc60007fbe0ff */
        /* <DEDUP_REMOVED lines=33> */
[----:B------:R-:W-:Y:S01]  /*5e920*/  IMAD.X R15, R2, 0x1, R15, P6 ;  /* 0x00000001020f7824 */ /* 0x000fe200030e060f */
[----:B------:R-:W-:-:S04]  /*5e930*/  IADD3 R44, P6, PT, R3, R44, RZ ;  /* 0x0000002c032c7210 */ /* 0x000fc80007fde0ff */
[----:B------:R0:W-:Y:S01]  /*5e940*/  STL [R1+0x1d80], R15 ;  /* 0x001d800f01007387 */ /* 0x0001e20000100800 */
[----:B--2---:R-:W-:-:S03]  /*5e950*/  IMAD.X R45, R2, 0x1, R45, P1 ;  /* 0x00000001022d7824 */ /* 0x004fc600008e062d */
        /* <DEDUP_REMOVED lines=1168> */
[----:B------:R1:W-:Y:S04]  /*63260*/  STL [R1+0x171c], R61 ;  /* 0x00171c3d01007387 */ /* 0x0003e80000100800 */
[----:B0-----:R-:W4:Y:S01]  /*63270*/  LDL.LU R15, [R1+0x170c] ;  /* 0x00170c00010f7983 */ /* 0x001f220000300800 */
[----:B------:R-:W-:-:S03]  /*63280*/  IADD3 R51, P2, PT, R3, R51, RZ ;  /* 0x0000003303337210 */ /* 0x000fc60007f5e0ff */
[----:B------:R0:W-:Y:S04]  /*63290*/  STL [R1+0x1740], R60 ;  /* 0x0017403c01007387 */ /* 0x0001e80000100800 */
[----:B-1----:R-:W4:Y:S01]  /*632a0*/  LDL.LU R44, [R1+0x1730] ;  /* 0x00173000012c7983 */ /* 0x002f220000300800 */
[----:B------:R-:W-:-:S03]  /*632b0*/  IMAD.X R50, R2, 0x1, R50, P3 ;  /* 0x0000000102327824 */ /* 0x000fc600018e0632 */
[----:B------:R1:W-:Y:S04]  /*632c0*/  STL [R1+0x1714], R51 ;  /* 0x0017143301007387 */ /* 0x0003e80000100800 */
[----:B--2---:R-:W2:Y:S04]  /*632d0*/  LDL.LU R45, [R1+0x1704] ;  /* 0x00170400012d7983 */ /* 0x004ea80000300800 */
[----:B------:R0:W-:Y:S04]  /*632e0*/  STL [R1+0x1738], R50 ;  /* 0x0017383201007387 */ /* 0x0001e80000100800 */
[----:B---3--:R-:W3:Y:S04]  /*632f0*/  LDL.LU R52, [R1+0x1728] ;  /* 0x0017280001347983 */ /* 0x008ee80000300800 */
        /* <DEDUP_REMOVED lines=30> */
[C---:B--2---:R-:W-:Y:S01]  /*634e0*/  IADD3 R45, P4, PT, R3.reuse, R45, RZ ;  /* 0x0000002d032d7210 */ /* 0x044fe20007f9e0ff */
[C---:B---3--:R-:W-:Y:S01]  /*634f0*/  IMAD.X R52, R2.reuse, 0x1, R52, P5 ;  /* 0x0000000102347824 */ /* 0x048fe200028e0634 */
[C---:B------:R-:W-:Y:S01]  /*63500*/  IADD3 R53, P5, PT, R3.reuse, R53, RZ ;  /* 0x0000003503357210 */ /* 0x040fe20007fbe0ff */
[----:B------:R-:W-:Y:S01]  /*63510*/  IMAD.X R54, R2, 0x1, R54, P6 ;  /* 0x0000000102367824 */ /* 0x000fe200030e0636 */
        /* <DEDUP_REMOVED lines=33> */
[C---:B------:R-:W-:Y:S01]  /*63730*/  IADD3 R36, P2, PT, R3.reuse, R36, RZ ;  /* 0x0000002403247210 */ /* 0x040fe20007f5e0ff */
[----:B------:R-:W-:Y:S02]  /*63740*/  IMAD.X R43, R2, 0x1, R43, P3 ;  /* 0x00000001022b7824 */ /* 0x000fe400018e062b */
[----:B------:R0:W-:Y:S01]  /*63750*/  STL [R1+0x16c4], R35 ;  /* 0x0016c42301007387 */ /* 0x0001e20000100800 */
[----:B------:R-:W-:-:S03]  /*63760*/  IADD3 R42, P3, PT, R3, R42, RZ ;  /* 0x0000002a032a7210 */ /* 0x000fc60007f7e0ff */
[----:B------:R0:W-:Y:S04]  /*63770*/  STL [R1+0x16e8], R39 ;  /* 0x0016e82701007387 */ /* 0x0001e80000100800 */
[----:B------:R0:W-:Y:S01]  /*63780*/  STL [R1+0x16bc], R38 ;  /* 0x0016bc2601007387 */ /* 0x0001e20000100800 */
[----:B------:R-:W-:-:S03]  /*63790*/  IMAD.X R41, R2, 0x1, R41, P4 ;  /* 0x0000000102297824 */ /* 0x000fc600020e0629 */
        /* <DEDUP_REMOVED lines=10> */
[----:B------:R0:W-:Y:S04]  /*63840*/  STL [R1+0x16c8], R40 ;  /* 0x0016c82801007387 */ /* 0x0001e80000100800 */
[----:B------:R0:W-:Y:S04]  /*63850*/  STL [R1+0x16c0], R61 ;  /* 0x0016c03d01007387 */ /* 0x0001e80000100800 */
[----:B------:R0:W-:Y:S04]  /*63860*/  STL [R1+0x16a8], R50 ;  /* 0x0016a83201007387 */ /* 0x0001e80000100800 */
[----:B------:R0:W-:Y:S04]  /*63870*/  STL [R1+0x16b8], R60 ;  /* 0x0016b83c01007387 */ /* 0x0001e80000100800 */
[----:B------:R0:W-:Y:S01]  /*63880*/  STL [R1+0x16b0], R51 ;  /* 0x0016b03301007387 */ /* 0x0001e20000100800 */
[----:B------:R-:W-:Y:S05]  /*63890*/  @P0 BRA `(.L_x_1) ;  /* 0xfffffb1800940947 */ /* 0x000fea000383ffff */
.L_x_0:
[----:B0-----:R-:W2:Y:S01]  /*638a0*/  LDL.LU R41, [R1+0x350] ;  /* 0x0003500001297983 */ /* 0x001ea20000300800 */
[----:B------:R-:W0:Y:S03]  /*638b0*/  LDCU.64 UR16, c[0x0][0x398] ;  /* 0x00007300ff1077ac */ /* 0x000e260008000a00 */
[----:B------:R-:W2:Y:S01]  /*638c0*/  LDL.LU R40, [R1+0x354] ;  /* 0x0003540001287983 */ /* 0x000ea20000300800 */
[----:B------:R-:W3:Y:S03]  /*638d0*/  LDCU.64 UR24, c[0x0][0x398] ;  /* 0x00007300ff1877ac */ /* 0x000ee60008000a00 */
[----:B------:R-:W4:Y:S01]  /*638e0*/  LDL.LU R39, [R1+0x358] ;  /* 0x0003580001277983 */ /* 0x000f220000300800 */
[----:B------:R-:W1:Y:S01]  /*638f0*/  S2UR UR5, SR_CgaCtaId ;  /* 0x00000000000579c3 */ /* 0x000e620000008800 */
[----:B------:R-:W-:Y:S01]  /*63900*/  UMOV UR4, 0x400 ;  /* 0x0000040000047882 */ /* 0x000fe20000000000 */
[----:B------:R-:W0:Y:S01]  /*63910*/  LDCU.64 UR6, c[0x0][0x390] ;  /* 0x00007200ff0677ac */ /* 0x000e220008000a00 */
[----:B------:R-:W4:Y:S01]  /*63920*/  LDL.LU R38, [R1+0x35c] ;  /* 0x00035c0001267983 */ /* 0x000f220000300800 */
[----:B------:R-:W0:Y:S03]  /*63930*/  LDCU UR8, c[0x0][0x3b4] ;  /* 0x00007680ff0877ac */ /* 0x000e260008000800 */
[----:B------:R-:W3:Y:S01]  /*63940*/  LDL.LU R37, [R1+0x340] ;  /* 0x0003400001257983 */ /* 0x000ee20000300800 */
[----:B------:R-:W0:Y:S03]  /*63950*/  LDCU.64 UR26, c[0x0][0x398] ;  /* 0x00007300ff1a77ac */ /* 0x000e260008000a00 */
[----:B------:R-:W3:Y:S01]  /*63960*/  LDL.LU R36, [R1+0x344] ;  /* 0x0003440001247983 */ /* 0x000ee20000300800 */
[----:B------:R-:W0:Y:S03]  /*63970*/  LDCU.64 UR18, c[0x0][0x398] ;  /* 0x00007300ff1277ac */ /* 0x000e260008000a00 */
[----:B------:R-:W3:Y:S01]  /*63980*/  LDL.LU R35, [R1+0x348] ;  /* 0x0003480001237983 */ /* 0x000ee20000300800 */
[----:B------:R-:W0:Y:S03]  /*63990*/  LDCU.64 UR12, c[0x0][0x390] ;  /* 0x00007200ff0c77ac */ /* 0x000e260008000a00 */
[----:B------:R-:W3:Y:S01]  /*639a0*/  LDL.LU R34, [R1+0x34c] ;  /* 0x00034c0001227983 */ /* 0x000ee20000300800 */
[----:B------:R-:W0:Y:S03]  /*639b0*/  LDCU.64 UR28, c[0x0][0x398] ;  /* 0x00007300ff1c77ac */ /* 0x000e260008000a00 */
[----:B------:R-:W3:Y:S01]  /*639c0*/  LDL.LU R33, [R1+0x330] ;  /* 0x0003300001217983 */ /* 0x000ee20000300800 */
[----:B------:R-:W0:Y:S03]  /*639d0*/  LDCU UR9, c[0x0][0x3b4] ;  /* 0x00007680ff0977ac */ /* 0x000e260008000800 */
[----:B------:R-:W3:Y:S01]  /*639e0*/  LDL.LU R32, [R1+0x334] ;  /* 0x0003340001207983 */ /* 0x000ee20000300800 */
[----:B------:R-:W0:Y:S03]  /*639f0*/  LDCU.64 UR14, c[0x0][0x390] ;  /* 0x00007200ff0e77ac */ /* 0x000e260008000a00 */
[----:B------:R-:W3:Y:S01]  /*63a00*/  LDL.LU R31, [R1+0x338] ;  /* 0x00033800011f7983 */ /* 0x000ee20000300800 */
        /* <DEDUP_REMOVED lines=31> */
[----:B-1----:R-:W3:Y:S04]  /*63c00*/  LDL.LU R4, [R1+0x7b4] ;  /* 0x0007b40001047983 */ /* 0x002ee80000300800 */
[----:B------:R-:W3:Y:S04]  /*63c10*/  LDL.LU R3, [R1+0x7b8] ;  /* 0x0007b80001037983 */ /* 0x000ee80000300800 */
[----:B------:R-:W3:Y:S01]  /*63c20*/  LDL.LU R2, [R1+0x7bc] ;  /* 0x0007bc0001027983 */ /* 0x000ee20000300800 */
[----:B--2---:R-:W-:-:S05]  /*63c30*/  F2FP.SATFINITE.E4M3.F32.PACK_AB_MERGE_C R49, R40, R41, RZ ;  /* 0x000000292831723e */ /* 0x004fca00048070ff */
[----:B------:R-:W-:Y:S01]  /*63c40*/  STL [R1+0x28a8], R49 ;  /* 0x0028a83101007387 */ /* 0x000fe20000100800 */
[----:B----4-:R-:W-:-:S05]  /*63c50*/  F2FP.SATFINITE.E4M3.F32.PACK_AB_MERGE_C R42, R38, R39, RZ ;  /* 0x00000027262a723e */ /* 0x010fca00048070ff */
[----:B------:R-:W-:Y:S01]  /*63c60*/  STL [R1+0x28ac], R42 ;  /* 0x0028ac2a01007387 */ /* 0x000fe20000100800 */
[----:B---3--:R-:W-:-:S05]  /*63c70*/  F2FP.SATFINITE.E4M3.F32.PACK_AB_MERGE_C R58, R36, R37, RZ ;  /* 0x00000025243a723e */ /* 0x008fca00048070ff */
[----:B------:R-:W-:Y:S01]  /*63c80*/  STL [R1+0x28b0], R58 ;  /* 0x0028b03a01007387 */ /* 0x000fe20000100800 */
[----:B------:R-:W-:-:S05]  /*63c90*/  F2FP.SATFINITE.E4M3.F32.PACK_AB_MERGE_C R50, R34, R35, RZ ;  /* 0x000000232232723e */ /* 0x000fca00048070ff */
[----:B------:R-:W-:Y:S01]  /*63ca0*/  STL [R1+0x28b4], R50 ;  /* 0x0028b43201007387 */ /* 0x000fe20000100800 */
[----:B------:R-:W-:-:S05]  /*63cb0*/  F2FP.SATFINITE.E4M3.F32.PACK_AB_MERGE_C R32, R32, R33, RZ ;  /* 0x000000212020723e */ /* 0x000fca00048070ff */
[----:B------:R-:W-:Y:S01]  /*63cc0*/  STL [R1+0x68], R32 ;  /* 0x0000682001007387 */ /* 0x000fe20000100800 */
[----:B------:R-:W-:-:S05]  /*63cd0*/  F2FP.SATFINITE.E4M3.F32.PACK_AB_MERGE_C R30, R30, R31, RZ ;  /* 0x0000001f1e1e723e */ /* 0x000fca00048070ff */
[----:B------:R-:W-:Y:S01]  /*63ce0*/  STL [R1+0x64], R30 ;  /* 0x0000641e01007387 */ /* 0x000fe20000100800 */
[----:B-----5:R-:W-:-:S05]  /*63cf0*/  F2FP.SATFINITE.E4M3.F32.PACK_AB_MERGE_C R0, R28, R29, RZ ;  /* 0x0000001d1c00723e */ /* 0x020fca00048070ff */
[----:B------:R1:W-:Y:S01]  /*63d00*/  STL [R1+0x7c], R0 ;  /* 0x00007c0001007387 */ /* 0x0003e20000100800 */
[----:B------:R-:W-:-:S05]  /*63d10*/  F2FP.SATFINITE.E4M3.F32.PACK_AB_MERGE_C R26, R26, R27, RZ ;  /* 0x0000001b1a1a723e */ /* 0x000fca00048070ff */
[----:B------:R-:W-:Y:S01]  /*63d20*/  STL [R1+0x74], R26 ;  /* 0x0000741a01007387 */ /* 0x000fe20000100800 */
[----:B------:R-:W-:-:S05]  /*63d30*/  F2FP.SATFINITE.E4M3.F32.PACK_AB_MERGE_C R24, R24, R25, RZ ;  /* 0x000000191818723e */ /* 0x000fca00048070ff */
[----:B------:R-:W-:Y:S01]  /*63d40*/  STL [R1+0x90], R24 ;  /* 0x0000901801007387 */ /* 0x000fe20000100800 */
[----:B-1----:R-:W-:-:S05]  /*63d50*/  F2FP.SATFINITE.E4M3.F32.PACK_AB_MERGE_C R0, R22, R23, RZ ;  /* 0x000000171600723e */ /* 0x002fca00048070ff */
        /* <DEDUP_REMOVED lines=8> */
[----:B------:R2:W-:Y:S01]  /*63de0*/  STL [R1+0xb4], R14 ;  /* 0x0000b40e01007387 */ /* 0x0005e20000100800 */
[----:B------:R-:W-:-:S05]  /*63df0*/  F2FP.SATFINITE.E4M3.F32.PACK_AB_MERGE_C R12, R12, R13, RZ ;  /* 0x0000000d0c0c723e */ /* 0x000fca00048070ff */
[----:B------:R3:W-:Y:S01]  /*63e00*/  STL [R1+0xc4], R12 ;  /* 0x0000c40c01007387 */ /* 0x0007e20000100800 */
[----:B-1----:R-:W-:Y:S02]  /*63e10*/  F2FP.SATFINITE.E4M3.F32.PACK_AB_MERGE_C R0, R10, R11, RZ ;  /* 0x0000000b0a00723e */ /* 0x002fe400048070ff */
[----:B------:R-:W-:-:S05]  /*63e20*/  F2FP.SATFINITE.E4M3.F32.PACK_AB_MERGE_C R37, R8, R9, RZ ;  /* 0x000000090825723e */ /* 0x000fca00048070ff */
[----:B------:R-:W-:Y:S01]  /*63e30*/  STL [R1+0x28b8], R37 ;  /* 0x0028b82501007387 */ /* 0x000fe20000100800 */
[----:B------:R-:W-:-:S03]  /*63e40*/  F2FP.SATFINITE.E4M3.F32.PACK_AB_MERGE_C R41, R6, R7, RZ ;  /* 0x000000070629723e */ /* 0x000fc600048070ff */
[----:B------:R-:W-:Y:S04]  /*63e50*/  STL [R1+0xc0], R0 ;  /* 0x0000c00001007387 */ /* 0x000fe80000100800 */
[----:B------:R1:W-:Y:S01]  /*63e60*/  STL [R1+0x28bc], R41 ;  /* 0x0028bc2901007387 */ /* 0x0003e20000100800 */
[----:B------:R-:W-:-:S05]  /*63e70*/  F2FP.SATFINITE.E4M3.F32.PACK_AB_MERGE_C R47, R4, R5, RZ ;  /* 0x00000005042f723e */ /* 0x000fca00048070ff */
[----:B------:R-:W-:Y:S01]  /*63e80*/  STL [R1+0x28c0], R47 ;  /* 0x0028c02f01007387 */ /* 0x000fe20000100800 */
[----:B------:R-:W-:-:S03]  /*63e90*/  F2FP.SATFINITE.E4M3.F32.PACK_AB_MERGE_C R44, R2, R3, RZ ;  /* 0x00000003022c723e */ /* 0x000fc600048070ff */
[----:B------:R-:W1:Y:S04]  /*63ea0*/  LDL.LU R54, [R1+0x7a0] ;  /* 0x0007a00001367983 */ /* 0x000e680000300800 */
[----:B------:R-:W1:Y:S04]  /*63eb0*/  LDL.LU R53, [R1+0x7a4] ;  /* 0x0007a40001357983 */ /* 0x000e680000300800 */
        /* <DEDUP_REMOVED lines=33> */
[----:B---3--:R-:W3:Y:S04]  /*640d0*/  LDL.LU R12, [R1+0x73c] ;  /* 0x00073c00010c7983 */ /* 0x008ee80000300800 */
        /* <DEDUP_REMOVED lines=10> */
[----:B------:R-:W-:Y:S01]  /*64180*/  STL [R1+0x28c4], R44 ;  /* 0x0028c42c01007387 */ /* 0x000fe20000100800 */
[----:B-1----:R-:W-:-:S05]  /*64190*/  F2FP.SATFINITE.E4M3.F32.PACK_AB_MERGE_C R41, R53, R54, RZ ;  /* 0x000000363529723e */ /* 0x002fca00048070ff */
[----:B------:R1:W-:Y:S01]  /*641a0*/  STL [R1+0x40], R41 ;  /* 0x0000402901007387 */ /* 0x0003e20000100800 */
[----:B----4-:R-:W-:-:S05]  /*641b0*/  F2FP.SATFINITE.E4M3.F32.PACK_AB_MERGE_C R37, R51, R52, RZ ;  /* 0x000000343325723e */ /* 0x010fca00048070ff */
[----:B------:R4:W-:Y:S01]  /*641c0*/  STL [R1+0x38], R37 ;  /* 0x0000382501007387 */ /* 0x0009e20000100800 */
[----:B------:R-:W-:-:S05]  /*641d0*/  F2FP.SATFINITE.E4M3.F32.PACK_AB_MERGE_C R0, R46, R48, RZ ;  /* 0x000000302e00723e */ /* 0x000fca00048070ff */
[----:B------:R0:W-:Y:S01]  /*641e0*/  STL [R1+0x5c], R0 ;  /* 0x00005c0001007387 */ /* 0x0001e20000100800 */
[----:B-1----:R-:W-:-:S05]  /*641f0*/  F2FP.SATFINITE.E4M3.F32.PACK_AB_MERGE_C R41, R43, R45, RZ ;  /* 0x0000002d2b29723e */ /* 0x002fca00048070ff */
[----:B------:R-:W-:Y:S01]  /*64200*/  STL [R1+0x58], R41 ;  /* 0x0000582901007387 */ /* 0x000fe20000100800 */
[----:B----4-:R-:W-:-:S05]  /*64210*/  F2FP.SATFINITE.E4M3.F32.PACK_AB_MERGE_C R37, R39, R40, RZ ;  /* 0x000000282725723e */ /* 0x010fca00048070ff */
[----:B------:R-:W-:Y:S01]  /*64220*/  STL [R1+0x70], R37 ;  /* 0x0000702501007387 */ /* 0x000fe20000100800 */
[----:B0-----:R-:W-:-:S05]  /*64230*/  F2FP.SATFINITE.E4M3.F32.PACK_AB_MERGE_C R0, R36, R38, RZ ;  /* 0x000000262400723e */ /* 0x001fca00048070ff */
[----:B------:R0:W-:Y:S01]  /*64240*/  STL [R1+0x6c], R0 ;  /* 0x00006c0001007387 */ /* 0x0001e20000100800 */
[----:B------:R-:W-:-:S05]  /*64250*/  F2FP.SATFINITE.E4M3.F32.PACK_AB_MERGE_C R34, R34, R35, RZ ;  /* 0x000000232222723e */ /* 0x000fca00048070ff */
[----:B------:R-:W-:Y:S01]  /*64260*/  STL [R1+0x84], R34 ;  /* 0x0000842201007387 */ /* 0x000fe20000100800 */
[----:B------:R-:W-:-:S05]  /*64270*/  F2FP.SATFINITE.E4M3.F32.PACK_AB_MERGE_C R32, R32, R33, RZ ;  /* 0x000000212020723e */ /* 0x000fca00048070ff */
[----:B------:R-:W-:Y:S01]  /*64280*/  STL [R1+0x80], R32 ;  /* 0x0000802001007387 */ /* 0x000fe20000100800 */
[----:B0-----:R-:W-:-:S05]  /*64290*/  F2FP.SATFINITE.E4M3.F32.PACK_AB_MERGE_C R0, R30, R31, RZ ;  /* 0x0000001f1e00723e */ /* 0x001fca00048070ff */
[----:B------:R0:W-:Y:S01]  /*642a0*/  STL [R1+0x98], R0 ;  /* 0x0000980001007387 */ /* 0x0001e20000100800 */
[----:B------:R-:W-:-:S05]  /*642b0*/  F2FP.SATFINITE.E4M3.F32.PACK_AB_MERGE_C R28, R28, R29, RZ ;  /* 0x0000001d1c1c723e */ /* 0x000fca00048070ff */
[----:B------:R1:W-:Y:S01]  /*642c0*/  STL [R1+0x94], R28 ;  /* 0x0000941c01007387 */ /* 0x0003e20000100800 */
[----:B------:R-:W-:-:S05]  /*642d0*/  F2FP.SATFINITE.E4M3.F32.PACK_AB_MERGE_C R26, R26, R27, RZ ;  /* 0x0000001b1a1a723e */ /* 0x000fca00048070ff */
[----:B------:R-:W-:Y:S01]  /*642e0*/  STL [R1+0xac], R26 ;  /* 0x0000ac1a01007387 */ /* 0x000fe20000100800 */
[----:B0-----:R-:W-:Y:S02]  /*642f0*/  F2FP.SATFINITE.E4M3.F32.PACK_AB_MERGE_C R0, R24, R25, RZ ;  /* 0x000000191800723e */ /* 0x001fe400048070ff */
[----:B-1----:R-:W-:-:S05]  /*64300*/  F2FP.SATFINITE.E4M3.F32.PACK_AB_MERGE_C R28, R22, R23, RZ ;  /* 0x00000017161c723e */ /* 0x002fca00048070ff */
[----:B------:R-:W-:Y:S01]  /*64310*/  STL [R1+0x28c8], R28 ;  /* 0x0028c81c01007387 */ /* 0x000fe20000100800 */
[----:B------:R-:W-:-:S03]  /*64320*/  F2FP.SATFINITE.E4M3.F32.PACK_AB_MERGE_C R27, R20, R21, RZ ;  /* 0x00000015141b723e */ /* 0x000fc600048070ff */
[----:B------:R0:W-:Y:S04]  /*64330*/  STL [R1+0xa4], R0 ;  /* 0x0000a40001007387 */ /* 0x0001e80000100800 */
[----:B------:R-:W-:Y:S01]  /*64340*/  STL [R1+0x28cc], R27 ;  /* 0x0028cc1b01007387 */ /* 0x000fe20000100800 */
[----:B------:R-:W-:-:S05]  /*64350*/  F2FP.SATFINITE.E4M3.F32.PACK_AB_MERGE_C R30, R18, R19, RZ ;  /* 0x00000013121e723e */ /* 0x000fca00048070ff */
[----:B------:R-:W-:Y:S01]  /*64360*/  STL [R1+0x28d0], R30 ;  /* 0x0028d01e01007387 */ /* 0x000fe20000100800 */
[----:B------:R-:W-:-:S05]  /*64370*/  F2FP.SATFINITE.E4M3.F32.PACK_AB_MERGE_C R29, R16, R17, RZ ;  /* 0x00000011101d723e */ /* 0x000fca00048070ff */
[----:B------:R-:W-:Y:S01]  /*64380*/  STL [R1+0x28d4], R29 ;  /* 0x0028d41d01007387 */ /* 0x000fe20000100800 */
[----:B--2---:R-:W-:-:S05]  /*64390*/  F2FP.SATFINITE.E4M3.F32.PACK_AB_MERGE_C R34, R14, R15, RZ ;  /* 0x0000000f0e22723e */ /* 0x004fca00048070ff */
        /* <DEDUP_REMOVED lines=8> */
[----:B------:R1:W-:Y:S01]  /*64420*/  STL [R1+0x14], R6 ;  /* 0x0000140601007387 */ /* 0x0003e20000100800 */
[----:B------:R-:W-:-:S03]  /*64430*/  F2FP.SATFINITE.E4M3.F32.PACK_AB_MERGE_C R4, R4, R5, RZ ;  /* 0x000000050404723e */ /* 0x000fc600048070ff */
[----:B------:R-:W2:Y:S04]  /*64440*/  LDL.LU R59, [R1+0x708] ;  /* 0x00070800013b7983 */ /* 0x000ea80000300800 */
[----:B------:R3:W-:Y:S01]  /*64450*/  STL [R1+0x10], R4 ;  /* 0x0000100401007387 */ /* 0x0007e20000100800 */
[----:B0-----:R-:W-:-:S03]  /*64460*/  F2FP.SATFINITE.E4M3.F32.PACK_AB_MERGE_C R0, R2, R3, RZ ;  /* 0x000000030200723e */ /* 0x001fc600048070ff */
[----:B------:R-:W2:Y:S04]  /*64470*/  LDL.LU R57, [R1+0x70c] ;  /* 0x00070c0001397983 */ /* 0x000ea80000300800 */
[----:B------:R0:W-:Y:S04]  /*64480*/  STL [R1+0x2c], R0 ;  /* 0x00002c0001007387 */ /* 0x0001e80000100800 */
[----:B------:R-:W0:Y:S04]  /*64490*/  LDL.LU R56, [R1+0x660] ;  /* 0x0006600001387983 */ /* 0x000e280000300800 */
[----:B------:R-:W0:Y:S04]  /*644a0*/  LDL.LU R55, [R1+0x664] ;  /* 0x0006640001377983 */ /* 0x000e280000300800 */
        /* <DEDUP_REMOVED lines=35> */
[----:B---3--:R-:W3:Y:S04]  /*646e0*/  LDL.LU R4, [R1+0x814] ;  /* 0x0008140001047983 */ /* 0x008ee80000300800 */
[----:B------:R-:W3:Y:S04]  /*646f0*/  LDL.LU R3, [R1+0x818] ;  /* 0x0008180001037983 */ /* 0x000ee80000300800 */
[----:B------:R-:W3:Y:S01]  /*64700*/  LDL.LU R2, [R1+0x81c] ;  /* 0x00081c0001027983 */ /* 0x000ee20000300800 */
[----:B--2---:R-:W-:-:S05]  /*64710*/  F2FP.SATFINITE.E4M3.F32.PACK_AB_MERGE_C R27, R57, R59, RZ ;  /* 0x0000003b391b723e */ /* 0x004fca00048070ff */
[----:B------:R1:W-:Y:S01]  /*64720*/  STL [R1+0x28], R27 ;  /* 0x0000281b01007387 */ /* 0x0003e20000100800 */
[----:B0-----:R-:W-:-:S05]  /*64730*/  F2FP.SATFINITE.E4M3.F32.PACK_AB_MERGE_C R0, R55, R56, RZ ;  /* 0x000000383700723e */ /* 0x001fca00048070ff */
[----:B------:R0:W-:Y:S01]  /*64740*/  STL [R1+0x44], R0 ;  /* 0x0000440001007387 */ /* 0x0001e20000100800 */
[----:B----4-:R-:W-:Y:S02]  /*64750*/  F2FP.SATFINITE.E4M3.F32.PACK_AB_MERGE_C R28, R53, R54, RZ ;  /* 0x00000036351c723e */ /* 0x010fe400048070ff */
[----:B-1----:R-:W-:-:S03]  /*64760*/  F2FP.SATFINITE.E4M3.F32.PACK_AB_MERGE_C R27, R51, R52, RZ ;  /* 0x00000034331b723e */ /* 0x002fc600048070ff */
[----:B------:R-:W-:Y:S04]  /*64770*/  STL [R1+0x30], R28 ;  /* 0x0000301c01007387 */ /* 0x000fe80000100800 */
[----:B------:R-:W-:Y:S01]  /*64780*/  STL [R1+0x54], R27 ;  /* 0x0000541b01007387 */ /* 0x000fe20000100800 */
[----:B0-----:R-:W-:Y:S02]  /*64790*/  F2FP.SATFINITE.E4M3.F32.PACK_AB_MERGE_C R0, R46, R48, RZ ;  /* 0x000000302e00723e */ /* 0x001fe400048070ff */
[----:B------:R-:W-:-:S05]  /*647a0*/  F2FP.SATFINITE.E4M3.F32.PACK_AB_MERGE_C R35, R35, R45, RZ ;  /* 0x0000002d2323723e */ /* 0x000fca00048070ff */
[----:B------:R-:W-:Y:S01]  /*647b0*/  STL [R1+0x28e8], R35 ;  /* 0x0028e82301007387 */ /* 0x000fe20000100800 */
[----:B------:R-:W-:-:S03]  /*647c0*/  F2FP.SATFINITE.E4M3.F32.PACK_AB_MERGE_C R20, R20, R43, RZ ;  /* 0x0000002b1414723e */ /* 0x000fc600048070ff */
[----:B------:R0:W-:Y:S01]  /*647d0*/  STL [R1+0x50], R0 ;  /* 0x0000500001007387 */ /* 0x0001e20000100800 */
[----:B------:R-:W-:-:S03]  /*647e0*/  F2FP.SATFINITE.E4M3.F32.PACK_AB_MERGE_C R24, R24, R40, RZ ;  /* 0x000000281818723e */ /* 0x000fc600048070ff */
[----:B------:R-:W-:Y:S01]  /*647f0*/  STL [R1+0x28ec], R20 ;  /* 0x0028ec1401007387 */ /* 0x000fe20000100800 */
        /* <DEDUP_REMOVED lines=18> */
[----:B0-----:R-:W-:-:S03]  /*64920*/  F2FP.SATFINITE.E4M3.F32.PACK_AB_MERGE_C R0, R8, R9, RZ ;  /* 0x000000090800723e */ /* 0x001fc600048070ff */
[----:B------:R-:W-:Y:S04]  /*64930*/  STL [R1+0x8], R10 ;  /* 0x0000080a01007387 */ /* 0x000fe80000100800 */
[----:B------:R0:W-:Y:S01]  /*64940*/  STL [R1+0x1c], R0 ;  /* 0x00001c0001007387 */ /* 0x0001e20000100800 */
[----:B------:R-:W-:-:S05]  /*64950*/  F2FP.SATFINITE.E4M3.F32.PACK_AB_MERGE_C R6, R6, R7, RZ ;  /* 0x000000070606723e */ /* 0x000fca00048070ff */
[----:B------:R1:W-:Y:S01]  /*64960*/  STL [R1+0x18], R6 ;  /* 0x0000180601007387 */ /* 0x0003e20000100800 */
[----:B---3--:R-:W-:-:S03]  /*64970*/  F2FP.SATFINITE.E4M3.F32.PACK_AB_MERGE_C R4, R4, R5, RZ ;  /* 0x000000050404723e */ /* 0x008fc600048070ff */
[----:B------:R-:W2:Y:S04]  /*64980*/  LDL.LU R55, [R1+0x5e0] ;  /* 0x0005e00001377983 */ /* 0x000ea80000300800 */
[----:B------:R3:W-:Y:S01]  /*64990*/  STL [R1+0x24], R4 ;  /* 0x0000240401007387 */ /* 0x0007e20000100800 */
[----:B0-----:R-:W-:-:S03]  /*649a0*/  F2FP.SATFINITE.E4M3.F32.PACK_AB_MERGE_C R0, R2, R3, RZ ;  /* 0x000000030200723e */ /* 0x001fc600048070ff */
[----:B------:R-:W2:Y:S04]  /*649b0*/  LDL.LU R19, [R1+0x5e4] ;  /* 0x0005e40001137983 */ /* 0x000ea80000300800 */
        /* <DEDUP_REMOVED lines=32> */
[----:B------:R-:W-:Y:S01]  /*64bc0*/  STL [R1+0x2910], R19 ;  /* 0x0029101301007387 */ /* 0x000fe20000100800 */
[----:B----4-:R-:W-:Y:S02]  /*64bd0*/  F2FP.SATFINITE.E4M3.F32.PACK_AB_MERGE_C R18, R18, R54, RZ ;  /* 0x000000361212723e */ /* 0x010fe400048070ff */
        /* <DEDUP_REMOVED lines=24> */
[----:B---3--:R-:W-:-:S03]  /*64d60*/  F2FP.SATFINITE.E4M3.F32.PACK_AB_MERGE_C R57, R4, R5, RZ ;  /* 0x000000050439723e */ /* 0x008fc600048070ff */
[----:B------:R-:W-:Y:S04]  /*64d70*/  STL [R1+0x2944], R54 ;  /* 0x0029443601007387 */ /* 0x000fe80000100800 */
[----:B------:R-:W-:Y:S04]  /*64d80*/  STL [R1+0x28a0], R57 ;  /* 0x0028a03901007387 */ /* 0x000fe80000100800 */
        /* <DEDUP_REMOVED lines=23> */
[----:B------:R-:W-:-:S03]  /*64f00*/  F2FP.SATFINITE.E4M3.F32.PACK_AB_MERGE_C R45, R2, R3, RZ ;  /* 0x00000003022d723e */ /* 0x000fc600048070ff */
        /* <DEDUP_REMOVED lines=18> */
[----:B--2---:R-:W-:-:S02]  /*65030*/  F2FP.SATFINITE.E4M3.F32.PACK_AB_MERGE_C R16, R16, R43, RZ ;  /* 0x0000002b1010723e */ /* 0x004fc400048070ff */
[----:B---3--:R-:W-:-:S03]  /*65040*/  F2FP.SATFINITE.E4M3.F32.PACK_AB_MERGE_C R15, R15, R46, RZ ;  /* 0x0000002e0f0f723e */ /* 0x008fc600048070ff */
[----:B------:R-:W-:Y:S01]  /*65050*/  STL [R1+0x2948], R16 ;  /* 0x0029481001007387 */ /* 0x000fe20000100800 */
[----:B----4-:R-:W-:-:S03]  /*65060*/  F2FP.SATFINITE.E4M3.F32.PACK_AB_MERGE_C R14, R14, R24, RZ ;  /* 0x000000180e0e723e */ /* 0x010fc600048070ff */
        /* <DEDUP_REMOVED lines=12> */
[----:B------:R-:W-:Y:S04]  /*65130*/  STL [R1+0x2964], R9 ;  /* 0x0029640901007387 */ /* 0x000fe80000100800 */
[----:B------:R-:W-:Y:S01]  /*65140*/  STL [R1+0x2968], R8 ;  /* 0x0029680801007387 */ /* 0x000fe20000100800 */
[----:B------:R-:W-:Y:S02]  /*65150*/  F2FP.SATFINITE.E4M3.F32.PACK_AB_MERGE_C R2, R2, R47, RZ ;  /* 0x0000002f0202723e */ /* 0x000fe400048070ff */
[----:B------:R-:W-:-:S03]  /*65160*/  F2FP.SATFINITE.E4M3.F32.PACK_AB_MERGE_C R0, R0, R41, RZ ;  /* 0x000000290000723e */ /* 0x000fc600048070ff */
[----:B------:R-:W-:Y:S04]  /*65170*/  STL [R1+0x2890], R2 ;  /* 0x0028900201007387 */ /* 0x000fe80000100800 */
[----:B------:R0:W-:Y:S02]  /*65180*/  STL [R1+0x2894], R0 ;  /* 0x0028940001007387 */ /* 0x0001e40000100800 */
[----:B0-----:R-:W-:Y:S02]  /*65190*/  F2FP.SATFINITE.E4M3.F32.PACK_AB_MERGE_C R0, R50, R37, RZ ;  /* 0x000000253200723e */ /* 0x001fe400048070ff */
[----:B------:R-:W-:-:S03]  /*651a0*/  F2FP.SATFINITE.E4M3.F32.PACK_AB_MERGE_C R8, R42, R58, RZ ;  /* 0x0000003a2a08723e */ /* 0x000fc600048070ff */
[----:B------:R0:W-:Y:S01]  /*651b0*/  STL [R1+0xe0], R0 ;  /* 0x0000e00001007387 */ /* 0x0001e20000100800 */
[----:B------:R-:W-:-:S03]  /*651c0*/  F2FP.SATFINITE.E4M3.F32.PACK_AB_MERGE_C R2, R59, R49, RZ ;  /* 0x000000313b02723e */ /* 0x000fc600048070ff */
[----:B------:R1:W-:Y:S01]  /*651d0*/  STL [R1+0xdc], R8 ;  /* 0x0000dc0801007387 */ /* 0x0003e20000100800 */
[----:B0-----:R-:W-:-:S03]  /*651e0*/  F2FP.SATFINITE.E4M3.F32.PACK_AB_MERGE_C R0, R25, R26, RZ ;  /* 0x0000001a1900723e */ /* 0x001fc600048070ff */
[----:B-1----:R-:W2:Y:S04]  /*651f0*/  LDL.LU R8, [R1+0x460] ;  /* 0x0004600001087983 */ /* 0x002ea80000300800 */
[----:B------:R-:W-:Y:S04]  /*65200*/  STL [R1+0x10c], R2 ;  /* 0x00010c0201007387 */ /* 0x000fe80000100800 */
[----:B------:R-:W2:Y:S04]  /*65210*/  LDL.LU R9, [R1+0x464] ;  /* 0x0004640001097983 */ /* 0x000ea80000300800 */
[----:B------:R0:W-:Y:S04]  /*65220*/  STL [R1+0x104], R0 ;  /* 0x0001040001007387 */ /* 0x0001e80000100800 */
        /* <DEDUP_REMOVED lines=33> */
[----:B------:R-:W4:Y:S01]  /*65440*/  LDL.LU R36, [R1+0x38c] ;  /* 0x00038c0001247983 */ /* 0x000f220000300800 */
[----:B------:R-:W-:-:S03]  /*65450*/  F2FP.SATFINITE.E4M3.F32.PACK_AB_MERGE_C R7, R7, R29, RZ ;  /* 0x0000001d0707723e */ /* 0x000fc600048070ff */
        /* <DEDUP_REMOVED lines=24> */
[----:B--2---:R-:W-:-:S03]  /*655e0*/  F2FP.SATFINITE.E4M3.F32.PACK_AB_MERGE_C R9, R9, R8, RZ ;  /* 0x000000080909723e */ /* 0x004fc600048070ff */
[----:B------:R-:W2:Y:S04]  /*655f0*/  LDL.LU R8, [R1+0x2968] ;  /* 0x0029680001087983 */ /* 0x000ea80000300800 */
[----:B------:R0:W-:Y:S01]  /*65600*/  STL [R1+0x124], R9 ;  /* 0x0001240901007387 */ /* 0x0001e20000100800 */
[----:B---3--:R-:W-:-:S03]  /*65610*/  F2FP.SATFINITE.E4M3.F32.PACK_AB_MERGE_C R11, R11, R10, RZ ;  /* 0x0000000a0b0b723e */ /* 0x008fc600048070ff */
[----:B0-----:R-:W3:Y:S01]  /*65620*/  LDL.LU R9, [R1+0x2964] ;  /* 0x0029640001097983 */ /* 0x001ee20000300800 */
[----:B----4-:R-:W-:-:S03]  /*65630*/  F2FP.SATFINITE.E4M3.F32.PACK_AB_MERGE_C R13, R13, R12, RZ ;  /* 0x0000000c0d0d723e */ /* 0x010fc600048070ff */
[----:B------:R-:W4:Y:S04]  /*65640*/  LDL.LU R10, [R1+0x2960] ;  /* 0x00296000010a7983 */ /* 0x000f280000300800 */
[----:B------:R0:W-:Y:S01]  /*65650*/  STL [R1+0x11c], R11 ;  /* 0x00011c0b01007387 */ /* 0x0001e20000100800 */
[----:B------:R-:W-:-:S03]  /*65660*/  F2FP.SATFINITE.E4M3.F32.PACK_AB_MERGE_C R15, R15, R14, RZ ;  /* 0x0000000e0f0f723e */ /* 0x000fc600048070ff */
[----:B0-----:R-:W2:Y:S01]  /*65670*/  LDL.LU R11, [R1+0x295c] ;  /* 0x00295c00010b7983 */ /* 0x001ea20000300800 */
[----:B------:R-:W-:-:S03]  /*65680*/  F2FP.SATFINITE.E4M3.F32.PACK_AB_MERGE_C R54, R54, R16, RZ ;  /* 0x000000103636723e */ /* 0x000fc600048070ff */
[----:B------:R-:W2:Y:S04]  /*65690*/  LDL.LU R12, [R1+0x2958] ;  /* 0x00295800010c7983 */ /* 0x000ea80000300800 */
[----:B------:R0:W-:Y:S01]  /*656a0*/  STL [R1+0x154], R13 ;  /* 0x0001540d01007387 */ /* 0x0001e20000100800 */
[----:B------:R-:W-:-:S03]  /*656b0*/  F2FP.SATFINITE.E4M3.F32.PACK_AB_MERGE_C R52, R52, R55, RZ ;  /* 0x000000373434723e */ /* 0x000fc600048070ff */
[----:B0-----:R-:W2:Y:S04]  /*656c0*/  LDL.LU R13, [R1+0x2954] ;  /* 0x00295400010d7983 */ /* 0x001ea80000300800 */
[----:B------:R-:W2:Y:S04]  /*656d0*/  LDL.LU R14, [R1+0x2950] ;  /* 0x00295000010e7983 */ /* 0x000ea80000300800 */
[----:B------:R0:W-:Y:S01]  /*656e0*/  STL [R1+0x150], R15 ;  /* 0x0001500f01007387 */ /* 0x0001e20000100800 */
[----:B------:R-:W-:Y:S02]  /*656f0*/  F2FP.SATFINITE.E4M3.F32.PACK_AB_MERGE_C R23, R23, R53, RZ ;  /* 0x000000351717723e */ /* 0x000fe400048070ff */
[----:B------:R-:W-:Y:S01]  /*65700*/  F2FP.SATFINITE.E4M3.F32.PACK_AB_MERGE_C R22, R22, R31, RZ ;  /* 0x0000001f1616723e */ /* 0x000fe200048070ff */
[----:B0-----:R-:W2:Y:S04]  /*65710*/  LDL.LU R15, [R1+0x294c] ;  /* 0x00294c00010f7983 */ /* 0x001ea80000300800 */
[----:B------:R-:W2:Y:S04]  /*65720*/  LDL.LU R16, [R1+0x2948] ;  /* 0x0029480001107983 */ /* 0x000ea80000300800 */
[----:B------:R0:W-:Y:S01]  /*65730*/  STL [R1+0x188], R54 ;  /* 0x0001883601007387 */ /* 0x0001e20000100800 */
[----:B------:R-:W-:-:S03]  /*65740*/  F2FP.SATFINITE.E4M3.F32.PACK_AB_MERGE_C R21, R21, R40, RZ ;  /* 0x000000281515723e */ /* 0x000fc600048070ff */
        /* <DEDUP_REMOVED lines=25> */
[----:B------:R-:W3:Y:S04]  /*658e0*/  LDL.LU R19, [R1+0x2910] ;  /* 0x0029100001137983 */ /* 0x000ee80000300800 */
[----:B------:R0:W-:Y:S01]  /*658f0*/  STL [R1+0x1cc], R60 ;  /* 0x0001cc3c01007387 */ /* 0x0001e20000100800 */
[----:B------:R-:W-:-:S03]  /*65900*/  F2FP.SATFINITE.E4M3.F32.PACK_AB_MERGE_C R24, R24, R46, RZ ;  /* 0x0000002e1818723e */ /* 0x000fc600048070ff */
[----:B0-----:R-:W4:Y:S04]  /*65910*/  LDL.LU R60, [R1+0x290c] ;  /* 0x00290c00013c7983 */ /* 0x001f280000300800 */
[----:B------:R-:W4:Y:S04]  /*65920*/  LDL.LU R61, [R1+0x2908] ;  /* 0x00290800013d7983 */ /* 0x000f280000300800 */
        /* <DEDUP_REMOVED lines=10> */
[----:B0-----:R-:W4:Y:S04]  /*659d0*/  LDL R0, [R1+0xb54] ;  /* 0x000b540001007983 */ /* 0x001f280000100800 */
        /* <DEDUP_REMOVED lines=25> */
[----:B------:R0:W-:Y:S04]  /*65b70*/  STL [R1+0x128], R47 ;  /* 0x0001282f01007387 */ /* 0x0001e80000100800 */
        /* <DEDUP_REMOVED lines=9> */
[----:B0-----:R-:W4:Y:S01]  /*65c10*/  LDL.LU R49, [R1+0x28a8] ;  /* 0x0028a80001317983 */ /* 0x001f220000300800 */
[----:B------:R-:W-:-:S02]  /*65c20*/  F2FP.SATFINITE.E4M3.F32.PACK_AB_MERGE_C R2, R45, R2, RZ ;  /* 0x000000022d02723e */ /* 0x000fc400048070ff */
[----:B------:R-:W-:-:S03]  /*65c30*/  F2FP.SATFINITE.E4M3.F32.PACK_AB_MERGE_C R45, R59, R57, RZ ;  /* 0x000000393b2d723e */ /* 0x000fc600048070ff */
[----:B------:R0:W-:Y:S04]  /*65c40*/  STL [R1+0x18c], R2 ;  /* 0x00018c0201007387 */ /* 0x0001e80000100800 */
[----:B------:R-:W-:Y:S01]  /*65c50*/  STL [R1+0x1b8], R45 ;  /* 0x0001b82d01007387 */ /* 0x000fe20000100800 */
[----:B0-----:R-:W-:-:S05]  /*65c60*/  F2FP.SATFINITE.E4M3.F32.PACK_AB_MERGE_C R2, R25, R26, RZ ;  /* 0x0000001a1902723e */ /* 0x001fca00048070ff */
[----:B------:R0:W-:Y:S01]  /*65c70*/  STL [R1+0x1b4], R2 ;  /* 0x0001b40201007387 */ /* 0x0001e20000100800 */
[----:B--2---:R-:W-:Y:S02]  /*65c80*/  LOP3.LUT R57, R18, 0xffff, RZ, 0xc0, !PT ;  /* 0x0000ffff12397812 */ /* 0x004fe400078ec0ff */
[----:B---3--:R-:W-:-:S04]  /*65c90*/  LOP3.LUT R19, R19, 0xffff, RZ, 0xc0, !PT ;  /* 0x0000ffff13137812 */ /* 0x008fc800078ec0ff */
[----:B------:R-:W-:Y:S01]  /*65ca0*/  PRMT R18, R19, 0x3340, R1 ;  /* 0x0000334013127816 */ /* 0x000fe20000000001 */
[C---:B----4-:R-:W-:Y:S02]  /*65cb0*/  VIADD R25, R0.reuse, 0x3f ;  /* 0x0000003f00197836 */ /* 0x050fe40000000000 */
[----:B------:R-:W-:Y:S01]  /*65cc0*/  VIADD R26, R0, 0x1 ;  /* 0x00000001001a7836 */ /* 0x000fe20000000000 */
[----:B0-----:R-:W-:Y:S02]  /*65cd0*/  LOP3.LUT R2, R27, 0xffff, RZ, 0xc0, !PT ;  /* 0x0000ffff1b027812 */ /* 0x001fe400078ec0ff */
[----:B------:R-:W-:Y:S02]  /*65ce0*/  LOP3.LUT R59, R28, 0xffff, RZ, 0xc0, !PT ;  /* 0x0000ffff1c3b7812 */ /* 0x000fe400078ec0ff */
[----:B------:R-:W-:-:S04]  /*65cf0*/  LOP3.LUT R0, R42, 0xffff, RZ, 0xc0, !PT ;  /* 0x0000ffff2a007812 */ /* 0x000fc800078ec0ff */
[----:B------:R-:W-:Y:S02]  /*65d00*/  PRMT R28, R0, 0x3340, R2 ;  /* 0x00003340001c7816 */ /* 0x000fe40000000002 */
[----:B------:R-:W-:-:S05]  /*65d10*/  LOP3.LUT R45, R49, 0xffff, RZ, 0xc0, !PT ;  /* 0x0000ffff312d7812 */ /* 0x000fca00078ec0ff */
[----:B------:R-:W-:Y:S04]  /*65d20*/  STL [R1+0x4], R45 ;  /* 0x0000042d01007387 */ /* 0x000fe80000100800 */
[----:B------:R0:W-:Y:S04]  /*65d30*/  STL [R1], R19 ;  /* 0x0000001301007387 */ /* 0x0001e80000100800 */
[----:B------:R-:W-:Y:S04]  /*65d40*/  STL [R1+0x4c], R0 ;  /* 0x00004c0001007387 */ /* 0x000fe80000100800 */
[----:B------:R-:W-:Y:S04]  /*65d50*/  STL [R1+0x3c], R57 ;  /* 0x00003c3901007387 */ /* 0x000fe80000100800 */
[----:B------:R1:W-:Y:S04]  /*65d60*/  STL [R1+0x34], R2 ;  /* 0x0000340201007387 */ /* 0x0003e80000100800 */
[----:B------:R-:W-:Y:S01]  /*65d70*/  STL [R1+0x2898], R59 ;  /* 0x0028983b01007387 */ /* 0x000fe20000100800 */
[----:B0-----:R-:W-:-:S03]  /*65d80*/  PRMT R19, R57, 0x3340, R1 ;  /* 0x0000334039137816 */ /* 0x001fc60000000001 */
[----:B-1----:R-:W2:Y:S04]  /*65d90*/  LDL.LU R2, [R1+0x68] ;  /* 0x0000680001027983 */ /* 0x002ea80000300800 */
[----:B------:R-:W3:Y:S01]  /*65da0*/  LDL.LU R57, [R1+0x64] ;  /* 0x0000640001397983 */ /* 0x000ee20000300800 */
[----:B------:R-:W-:-:S04]  /*65db0*/  PRMT R27, R45, 0x3340, R59 ;  /* 0x000033402d1b7816 */ /* 0x000fc8000000003b */
[----:B------:R-:W-:Y:S02]  /*65dc0*/  PRMT R0, R27, 0x5410, R18 ;  /* 0x000054101b007816 */ /* 0x000fe40000000012 */
[----:B------:R-:W-:Y:S02]  /*65dd0*/  ISETP.GE.AND P1, PT, R26, UR17, PT ;  /* 0x000000111a007c0c */ /* 0x000fe4000bf26270 */
[----:B------:R-:W-:Y:S01]  /*65de0*/  PRMT R18, R28, 0x5410, R19 ;  /* 0x000054101c127816 */ /* 0x000fe20000000013 */
[----:B------:R0:W-:Y:S01]  /*65df0*/  STL [R1+0x144], R0 ;  /* 0x0001440001007387 */ /* 0x0001e20000100800 */
[----:B------:R-:W-:Y:S02]  /*65e00*/  LOP3.LUT R26, R58, 0xffff, RZ, 0xc0, !PT ;  /* 0x0000ffff3a1a7812 */ /* 0x000fe400078ec0ff */
[----:B------:R-:W-:Y:S02]  /*65e10*/  ISETP.GE.AND P0, PT, R25, UR25, PT ;  /* 0x0000001919007c0c */ /* 0x000fe4000bf06270 */
[----:B------:R-:W-:-:S02]  /*65e20*/  LOP3.LUT R37, R37, 0xffff, RZ, 0xc0, !PT ;  /* 0x0000ffff25257812 */ /* 0x000fc400078ec0ff */
[----:B------:R-:W-:Y:S02]  /*65e30*/  LOP3.LUT R25, R41, 0xffff, RZ, 0xc0, !PT ;  /* 0x0000ffff29197812 */ /* 0x000fe400078ec0ff */
[----:B------:R-:W-:Y:S02]  /*65e40*/  LOP3.LUT R35, R35, 0xffff, RZ, 0xc0, !PT ;  /* 0x0000ffff23237812 */ /* 0x000fe400078ec0ff */
[----:B0-----:R-:W-:Y:S02]  /*65e50*/  LOP3.LUT R0, R50, 0xffff, RZ, 0xc0, !PT ;  /* 0x0000ffff32007812 */ /* 0x001fe400078ec0ff */
[----:B------:R-:W-:Y:S01]  /*65e60*/  LOP3.LUT R42, R16, 0xffff, RZ, 0xc0, !PT ;  /* 0x0000ffff102a7812 */ /* 0x000fe200078ec0ff */
[----:B------:R0:W-:Y:S01]  /*65e70*/  STL [R1+0x13c], R18 ;  /* 0x00013c1201007387 */ /* 0x0001e20000100800 */
[----:B------:R-:W-:Y:S02]  /*65e80*/  LOP3.LUT R27, R29, 0xffff, RZ, 0xc0, !PT ;  /* 0x0000ffff1d1b7812 */ /* 0x000fe400078ec0ff */
[----:B------:R-:W-:Y:S01]  /*65e90*/  LOP3.LUT R50, R15, 0xffff, RZ, 0xc0, !PT ;  /* 0x0000ffff0f327812 */ /* 0x000fe200078ec0ff */
[----:B------:R1:W-:Y:S01]  /*65ea0*/  STL [R1+0x60], R26 ;  /* 0x0000601a01007387 */ /* 0x0003e20000100800 */
[----:B------:R-:W-:-:S02]  /*65eb0*/  PRMT R15, R42, 0x3340, R1 ;  /* 0x000033402a0f7816 */ /* 0x000fc40000000001 */
[----:B------:R-:W-:Y:S01]  /*65ec0*/  PRMT R19, R37, 0x3340, R35 ;  /* 0x0000334025137816 */ /* 0x000fe20000000023 */
[----:B------:R-:W-:Y:S01]  /*65ed0*/  STL [R1+0x9c], R0 ;  /* 0x00009c0001007387 */ /* 0x000fe20000100800 */
[----:B------:R-:W-:Y:S02]  /*65ee0*/  LOP3.LUT R20, R20, 0xffff, RZ, 0xc0, !PT ;  /* 0x0000ffff14147812 */ /* 0x000fe400078ec0ff */
[----:B------:R-:W-:Y:S01]  /*65ef0*/  LOP3.LUT R58, R30, 0xffff, RZ, 0xc0, !PT ;  /* 0x0000ffff1e3a7812 */ /* 0x000fe200078ec0ff */
[----:B------:R4:W-:Y:S01]  /*65f00*/  STL [R1+0x48], R25 ;  /* 0x0000481901007387 */ /* 0x0009e20000100800 */
[----:B------:R-:W-:Y:S02]  /*65f10*/  LOP3.LUT R51, R51, 0xffff, RZ, 0xc0, !PT ;  /* 0x0000ffff33337812 */ /* 0x000fe400078ec0ff */
[----:B0-----:R-:W-:Y:S01]  /*65f20*/  LOP3.LUT R18, R17, 0xffff, RZ, 0xc0, !PT ;  /* 0x0000ffff11127812 */ /* 0x001fe200078ec0ff */
[----:B------:R0:W-:Y:S01]  /*65f30*/  STL [R1+0x8c], R27 ;  /* 0x00008c1b01007387 */ /* 0x0001e20000100800 */
[----:B------:R-:W-:-:S02]  /*65f40*/  PRMT R16, R50, 0x3340, R1 ;  /* 0x0000334032107816 */ /* 0x000fc40000000001 */
[----:B------:R-:W-:Y:S01]  /*65f50*/  PRMT R17, R51, 0x3340, R1 ;  /* 0x0000334033117816 */ /* 0x000fe20000000001 */
[----:B------:R-:W-:Y:S01]  /*65f60*/  STL [R1+0x289c], R42 ;  /* 0x00289c2a01007387 */ /* 0x000fe20000100800 */
[----:B-1----:R-:W-:Y:S02]  /*65f70*/  PRMT R26, R26, 0x3340, R58 ;  /* 0x000033401a1a7816 */ /* 0x002fe4000000003a */
[----:B----4-:R-:W-:Y:S02]  /*65f80*/  PRMT R25, R25, 0x3340, R20 ;  /* 0x0000334019197816 */ /* 0x010fe40000000014 */
[----:B0-----:R-:W-:Y:S02]  /*65f90*/  PRMT R27, R0, 0x3340, R27 ;  /* 0x00003340001b7816 */ /* 0x001fe4000000001b */
[----:B------:R-:W-:Y:S01]  /*65fa0*/  PRMT R0, R19, 0x5410, R15 ;  /* 0x0000541013007816 */ /* 0x000fe2000000000f */
[----:B------:R0:W-:Y:S01]  /*65fb0*/  STL [R1+0x78], R18 ;  /* 0x0000781201007387 */ /* 0x0001e20000100800 */
[----:B------:R-:W-:-:S03]  /*65fc0*/  PRMT R16, R25, 0x5410, R16 ;  /* 0x0000541019107816 */ /* 0x000fc60000000010 */
[----:B------:R-:W4:Y:S04]  /*65fd0*/  LDL.LU R45, [R1+0x7c] ;  /* 0x00007c00012d7983 */ /* 0x000f280000300800 */
[----:B------:R1:W-:Y:S01]  /*65fe0*/  STL [R1+0x114], R0 ;  /* 0x0001140001007387 */ /* 0x0003e20000100800 */
[----:B0-----:R-:W-:-:S03]  /*65ff0*/  PRMT R18, R18, 0x3340, R1 ;  /* 0x0000334012127816 */ /* 0x001fc60000000001 */
[----:B------:R-:W-:Y:S01]  /*66000*/  STL [R1+0x110], R16 ;  /* 0x0001101001007387 */ /* 0x000fe20000100800 */
[----:B------:R-:W-:Y:S02]  /*66010*/  PRMT R15, R27, 0x5410, R18 ;  /* 0x000054101b0f7816 */ /* 0x000fe40000000012 */
[----:B-1----:R-:W-:-:S05]  /*66020*/  PRMT R0, R26, 0x5410, R17 ;  /* 0x000054101a007816 */ /* 0x002fca0000000011 */
[----:B------:R0:W-:Y:S04]  /*66030*/  STL [R1+0x1c0], R0 ;  /* 0x0001c00001007387 */ /* 0x0001e80000100800 */
[----:B0-----:R-:W4:Y:S04]  /*66040*/  LDL.LU R0, [R1+0x74] ;  /* 0x0000740001007983 */ /* 0x001f280000300800 */
[----:B------:R0:W-:Y:S01]  /*66050*/  STL [R1+0x1bc], R15 ;  /* 0x0001bc0f01007387 */ /* 0x0001e20000100800 */
[----:B------:R-:W-:Y:S01]  /*66060*/  BAR.SYNC.DEFER_BLOCKING 0x0 ;  /* 0x0000000000007b1d */ /* 0x000fe20000010000 */
[----:B--2---:R-:W-:-:S05]  /*66070*/  LOP3.LUT R26, R2, 0xffff, RZ, 0xc0, !PT ;  /* 0x0000ffff021a7812 */ /* 0x004fca00078ec0ff */
[----:B------:R-:W2:Y:S01]  /*66080*/  LDL.LU R2, [R1+0x40] ;  /* 0x0000400001027983 */ /* 0x000ea20000300800 */
[----:B---3--:R-:W-:-:S03]  /*66090*/  LOP3.LUT R27, R57, 0xffff, RZ, 0xc0, !PT ;  /* 0x0000ffff391b7812 */ /* 0x008fc600078ec0ff */
[----:B------:R1:W-:Y:S04]  /*660a0*/  STL [R1+0x68], R26 ;  /* 0x0000681a01007387 */ /* 0x0003e80000100800 */
[----:B------:R-:W3:Y:S01]  /*660b0*/  LDL.LU R57, [R1+0x38] ;  /* 0x0000380001397983 */ /* 0x000ee20000300800 */
[----:B------:R-:W-:Y:S02]  /*660c0*/  LOP3.LUT R18, R47, 0xffff, RZ, 0xc0, !PT ;  /* 0x0000ffff2f127812 */ /* 0x000fe400078ec0ff */
[----:B------:R-:W-:Y:S02]  /*660d0*/  LOP3.LUT R19, R24, 0xffff, RZ, 0xc0, !PT ;  /* 0x0000ffff18137812 */ /* 0x000fe400078ec0ff */
[----:B------:R-:W-:Y:S02]  /*660e0*/  LOP3.LUT R49, R14, 0xffff, RZ, 0xc0, !PT ;  /* 0x0000ffff0e317812 */ /* 0x000fe400078ec0ff */
[----:B------:R-:W-:-:S02]  /*660f0*/  LOP3.LUT R17, R44, 0xffff, RZ, 0xc0, !PT ;  /* 0x0000ffff2c117812 */ /* 0x000fc400078ec0ff */
[----:B------:R-:W-:Y:S02]  /*66100*/  LOP3.LUT R28, R32, 0xffff, RZ, 0xc0, !PT ;  /* 0x0000ffff201c7812 */ /* 0x000fe400078ec0ff */
[----:B------:R-:W-:Y:S02]  /*66110*/  LOP3.LUT R46, R46, 0xffff, RZ, 0xc0, !PT ;  /* 0x0000ffff2e2e7812 */ /* 0x000fe400078ec0ff */
[----:B------:R-:W-:Y:S02]  /*66120*/  LOP3.LUT R47, R13, 0xffff, RZ, 0xc0, !PT ;  /* 0x0000ffff0d2f7812 */ /* 0x000fe400078ec0ff */
[----:B------:R-:W-:Y:S02]  /*66130*/  LOP3.LUT R16, R34, 0xffff, RZ, 0xc0, !PT ;  /* 0x0000ffff22107812 */ /* 0x000fe400078ec0ff */
[----:B------:R-:W-:Y:S02]  /*66140*/  LOP3.LUT R48, R48, 0xffff, RZ, 0xc0, !PT ;  /* 0x0000ffff30307812 */ /* 0x000fe400078ec0ff */
[----:B------:R-:W-:-:S02]  /*66150*/  LOP3.LUT R21, R21, 0xffff, RZ, 0xc0, !PT ;  /* 0x0000ffff15157812 */ /* 0x000fc400078ec0ff */
[----:B------:R-:W-:Y:S02]  /*66160*/  PRMT R13, R49, 0x3340, R1 ;  /* 0x00003340310d7816 */ /* 0x000fe40000000001 */
[----:B------:R-:W-:Y:S01]  /*66170*/  PRMT R24, R18, 0x3340, R19 ;  /* 0x0000334012187816 */ /* 0x000fe20000000013 */
[----:B------:R1:W-:Y:S01]  /*66180*/  STL [R1+0xbc], R27 ;  /* 0x0000bc1b01007387 */ /* 0x0003e20000100800 */
[--C-:B------:R-:W-:Y:S02]  /*66190*/  PRMT R14, R47, 0x3340, R1.reuse ;  /* 0x000033402f0e7816 */ /* 0x100fe40000000001 */
[----:B------:R-:W-:Y:S01]  /*661a0*/  PRMT R25, R17, 0x3340, R46 ;  /* 0x0000334011197816 */ /* 0x000fe2000000002e */
[----:B------:R-:W-:Y:S01]  /*661b0*/  STL [R1+0xb0], R28 ;  /* 0x0000b01c01007387 */ /* 0x000fe20000100800 */
[----:B0-----:R-:W-:Y:S02]  /*661c0*/  PRMT R15, R48, 0x3340, R1 ;  /* 0x00003340300f7816 */ /* 0x001fe40000000001 */
[----:B-1----:R-:W-:Y:S01]  /*661d0*/  PRMT R26, R26, 0x3340, R16 ;  /* 0x000033401a1a7816 */ /* 0x002fe20000000010 */
[----:B------:R0:W-:Y:S01]  /*661e0*/  STL [R1+0x64], R21 ;  /* 0x0000641501007387 */ /* 0x0001e20000100800 */
[----:B------:R-:W-:-:S02]  /*661f0*/  PRMT R13, R24, 0x5410, R13 ;  /* 0x00005410180d7816 */ /* 0x000fc4000000000d */
[----:B------:R-:W-:Y:S02]  /*66200*/  PRMT R27, R27, 0x3340, R28 ;  /* 0x000033401b1b7816 */ /* 0x000fe4000000001c */
[----:B------:R-:W-:Y:S01]  /*66210*/  PRMT R24, R25, 0x5410, R14 ;  /* 0x0000541019187816 */ /* 0x000fe2000000000e */
[----:B------:R1:W-:Y:S01]  /*66220*/  STL [R1+0x178], R13 ;  /* 0x0001780d01007387 */ /* 0x0003e20000100800 */
[----:B------:R-:W-:Y:S02]  /*66230*/  PRMT R14, R26, 0x5410, R15 ;  /* 0x000054101a0e7816 */ /* 0x000fe4000000000f */
[----:B0-----:R-:W-:Y:S01]  /*66240*/  PRMT R21, R21, 0x3340, R1 ;  /* 0x0000334015157816 */ /* 0x001fe20000000001 */
[----:B------:R4:W-:Y:S03]  /*66250*/  STL [R1+0x174], R24 ;  /* 0x0001741801007387 */ /* 0x0009e60000100800 */
[----:B-1----:R-:W-:Y:S01]  /*66260*/  PRMT R13, R27, 0x5410, R21 ;  /* 0x000054101b0d7816 */ /* 0x002fe20000000015 */
[----:B------:R0:W-:Y:S01]  /*66270*/  STL [R1+0x1ac], R14 ;  /* 0x0001ac0e01007387 */ /* 0x0001e20000100800 */
[----:B----4-:R-:W-:-:S03]  /*66280*/  LOP3.LUT R24, R45, 0xffff, RZ, 0xc0, !PT ;  /* 0x0000ffff2d187812 */ /* 0x010fc600078ec0ff */
[----:B------:R-:W4:Y:S04]  /*66290*/  LDL.LU R29, [R1+0x90] ;  /* 0x00009000011d7983 */ /* 0x000f280000300800 */
[----:B------:R-:W-:Y:S04]  /*662a0*/  STL [R1+0x1a4], R13 ;  /* 0x0001a40d01007387 */ /* 0x000fe80000100800 */
[----:B------:R-:W4:Y:S04]  /*662b0*/  LDL.LU R30, [R1+0x88] ;  /* 0x00008800011e7983 */ /* 0x000f280000300800 */
[----:B------:R-:W4:Y:S04]  /*662c0*/  LDL.LU R45, [R1+0x5c] ;  /* 0x00005c00012d7983 */ /* 0x000f280000300800 */
[----:B------:R1:W-:Y:S04]  /*662d0*/  STL [R1+0x7c], R24 ;  /* 0x00007c1801007387 */ /* 0x0003e80000100800 */
[----:B------:R-:W4:Y:S01]  /*662e0*/  LDL.LU R28, [R1+0x58] ;  /* 0x00005800011c7983 */ /* 0x000f220000300800 */
[----:B------:R-:W-:-:S05]  /*662f0*/  LOP3.LUT R0, R0, 0xffff, RZ, 0xc0, !PT ;  /* 0x0000ffff00007812 */ /* 0x000fca00078ec0ff */
[----:B------:R0:W-:Y:S04]  /*66300*/  STL [R1+0xc8], R0 ;  /* 0x0000c80001007387 */ /* 0x0001e80000100800 */
[----:B------:R-:W4:Y:S01]  /*66310*/  LDL.LU R59, [R1+0x14] ;  /* 0x00001400013b7983 */ /* 0x000f220000300800 */
[----:B---3--:R-:W-:-:S03]  /*66320*/  LOP3.LUT R34, R57, 0xffff, RZ, 0xc0, !PT ;  /* 0x0000ffff39227812 */ /* 0x008fc600078ec0ff */
[----:B------:R-:W3:Y:S01]  /*66330*/  LDL.LU R57, [R1+0x10] ;  /* 0x0000100001397983 */ /* 0x000ee20000300800 */
[----:B--2---:R-:W-:Y:S02]  /*66340*/  LOP3.LUT R41, R2, 0xffff, RZ, 0xc0, !PT ;  /* 0x0000ffff02297812 */ /* 0x004fe400078ec0ff */
[----:B------:R-:W-:Y:S02]  /*66350*/  LOP3.LUT R43, R43, 0xffff, RZ, 0xc0, !PT ;  /* 0x0000ffff2b2b7812 */ /* 0x000fe400078ec0ff */
[----:B------:R-:W-:Y:S02]  /*66360*/  LOP3.LUT R44, R12, 0xffff, RZ, 0xc0, !PT ;  /* 0x0000ffff0c2c7812 */ /* 0x000fe400078ec0ff */
[----:B------:R-:W-:Y:S02]  /*66370*/  LOP3.LUT R2, R39, 0xffff, RZ, 0xc0, !PT ;  /* 0x0000ffff27027812 */ /* 0x000fe400078ec0ff */
[----:B------:R-:W-:Y:S02]  /*66380*/  LOP3.LUT R36, R36, 0xffff, RZ, 0xc0, !PT ;  /* 0x0000ffff24247812 */ /* 0x000fe400078ec0ff */
[----:B------:R-:W-:-:S02]  /*66390*/  LOP3.LUT R38, R38, 0xffff, RZ, 0xc0, !PT ;  /* 0x0000ffff26267812 */ /* 0x000fc400078ec0ff */
[----:B------:R-:W-:Y:S02]  /*663a0*/  LOP3.LUT R39, R11, 0xffff, RZ, 0xc0, !PT ;  /* 0x0000ffff0b277812 */ /* 0x000fe400078ec0ff */
[----:B------:R-:W-:Y:S02]  /*663b0*/  PRMT R11, R44, 0x3340, R1 ;  /* 0x000033402c0b7816 */ /* 0x000fe40000000001 */
[----:B------:R-:W-:Y:S02]  /*663c0*/  PRMT R15, R41, 0x3340, R43 ;  /* 0x00003340290f7816 */ /* 0x000fe4000000002b */
[----:B0-----:R-:W-:Y:S02]  /*663d0*/  LOP3.LUT R14, R22, 0xffff, RZ, 0xc0, !PT ;  /* 0x0000ffff160e7812 */ /* 0x001fe400078ec0ff */
[----:B------:R-:W-:Y:S02]  /*663e0*/  LOP3.LUT R40, R40, 0xffff, RZ, 0xc0, !PT ;  /* 0x0000ffff28287812 */ /* 0x000fe400078ec0ff */
[----:B------:R-:W-:-:S02]  /*663f0*/  PRMT R12, R39, 0x3340, R1 ;  /* 0x00003340270c7816 */ /* 0x000fc40000000001 */
[----:B------:R-:W-:Y:S02]  /*66400*/  PRMT R21, R34, 0x3340, R38 ;  /* 0x0000334022157816 */ /* 0x000fe40000000026 */
[----:B------:R-:W-:Y:S02]  /*66410*/  PRMT R22, R24, 0x3340, R36 ;  /* 0x0000334018167816 */ /* 0x000fe40000000024 */
[----:B-1----:R-:W-:Y:S02]  /*66420*/  PRMT R24, R0, 0x3340, R2 ;  /* 0x0000334000187816 */ /* 0x002fe40000000002 */
[----:B------:R-:W-:Y:S01]  /*66430*/  PRMT R0, R15, 0x5410, R11 ;  /* 0x000054100f007816 */ /* 0x000fe2000000000b */
[----:B------:R0:W-:Y:S01]  /*66440*/  STL [R1+0x74], R2 ;  /* 0x0000740201007387 */ /* 0x0001e20000100800 */
[----:B------:R-:W-:Y:S02]  /*66450*/  PRMT R13, R40, 0x3340, R1 ;  /* 0x00003340280d7816 */ /* 0x000fe40000000001 */
[----:B------:R-:W-:Y:S01]  /*66460*/  PRMT R11, R21, 0x5410, R12 ;  /* 0x00005410150b7816 */ /* 0x000fe2000000000c */
[----:B------:R1:W-:Y:S04]  /*66470*/  STL [R1+0x38], R14 ;  /* 0x0000380e01007387 */ /* 0x0003e80000100800 */
[----:B------:R2:W-:Y:S01]  /*66480*/  STL [R1+0x168], R0 ;  /* 0x0001680001007387 */ /* 0x0005e20000100800 */
[----:B0-----:R-:W-:-:S02]  /*66490*/  PRMT R2, R22, 0x5410, R13 ;  /* 0x0000541016027816 */ /* 0x001fc4000000000d */
[----:B-1----:R-:W-:Y:S01]  /*664a0*/  PRMT R14, R14, 0x3340, R1 ;  /* 0x000033400e0e7816 */ /* 0x002fe20000000001 */
[----:B--2---:R-:W2:Y:S04]  /*664b0*/  LDL.LU R0, [R1+0xa8] ;  /* 0x0000a80001007983 */ /* 0x004ea80000300800 */
[----:B------:R0:W-:Y:S01]  /*664c0*/  STL [R1+0x164], R11 ;  /* 0x0001640b01007387 */ /* 0x0001e20000100800 */
[----:B----4-:R-:W-:-:S03]  /*664d0*/  LOP3.LUT R21, R29, 0xffff, RZ, 0xc0, !PT ;  /* 0x0000ffff1d157812 */ /* 0x010fc600078ec0ff */
[----:B------:R1:W-:Y:S01]  /*664e0*/  STL [R1+0x1a0], R2 ;  /* 0x0001a00201007387 */ /* 0x0003e20000100800 */
[----:B------:R-:W-:Y:S02]  /*664f0*/  LOP3.LUT R22, R30, 0xffff, RZ, 0xc0, !PT ;  /* 0x0000ffff1e167812 */ /* 0x000fe400078ec0ff */
[----:B0-----:R-:W-:Y:S02]  /*66500*/  PRMT R11, R24, 0x5410, R14 ;  /* 0x00005410180b7816 */ /* 0x001fe4000000000e */
[----:B------:R-:W-:Y:S01]  /*66510*/  LOP3.LUT R32, R45, 0xffff, RZ, 0xc0, !PT ;  /* 0x0000ffff2d207812 */ /* 0x000fe200078ec0ff */
[----:B-1----:R-:W4:Y:S04]  /*66520*/  LDL.LU R2, [R1+0xa0] ;  /* 0x0000a00001027983 */ /* 0x002f280000300800 */
[----:B------:R0:W-:Y:S04]  /*66530*/  STL [R1+0x19c], R11 ;  /* 0x00019c0b01007387 */ /* 0x0001e80000100800 */
[----:B------:R-:W4:Y:S04]  /*66540*/  LDL.LU R45, [R1+0x70] ;  /* 0x00007000012d7983 */ /* 0x000f280000300800 */
[----:B------:R1:W-:Y:S04]  /*66550*/  STL [R1+0x40], R21 ;  /* 0x0000401501007387 */ /* 0x0003e80000100800 */
[----:B------:R0:W-:Y:S04]  /*66560*/  STL [R1+0x88], R22 ;  /* 0x0000881601007387 */ /* 0x0001e80000100800 */
[----:B------:R-:W4:Y:S04]  /*66570*/  LDL.LU R26, [R1+0x6c] ;  /* 0x00006c00011a7983 */ /* 0x000f280000300800 */
[----:B------:R-:W4:Y:S01]  /*66580*/  LDL.LU R25, [R1+0x2c] ;  /* 0x00002c0001197983 */ /* 0x000f220000300800 */
[----:B---3--:R-:W-:-:S03]  /*66590*/  LOP3.LUT R24, R57, 0xffff, RZ, 0xc0, !PT ;  /* 0x0000ffff39187812 */ /* 0x008fc600078ec0ff */
[----:B------:R-:W3:Y:S01]  /*665a0*/  LDL.LU R57, [R1+0x28] ;  /* 0x0000280001397983 */ /* 0x000ee20000300800 */
[----:B------:R-:W-:Y:S02]  /*665b0*/  LOP3.LUT R33, R33, 0xffff, RZ, 0xc0, !PT ;  /* 0x0000ffff21217812 */ /* 0x000fe400078ec0ff */
[----:B------:R-:W-:Y:S02]  /*665c0*/  LOP3.LUT R10, R10, 0xffff, RZ, 0xc0, !PT ;  /* 0x0000ffff0a0a7812 */ /* 0x000fe400078ec0ff */
[----:B------:R-:W-:Y:S02]  /*665d0*/  LOP3.LUT R27, R28, 0xffff, RZ, 0xc0, !PT ;  /* 0x0000ffff1c1b7812 */ /* 0x000fe400078ec0ff */
[----:B------:R-:W-:Y:S02]  /*665e0*/  LOP3.LUT R29, R56, 0xffff, RZ, 0xc0, !PT ;  /* 0x0000ffff381d7812 */ /* 0x000fe400078ec0ff */
[----:B------:R-:W-:Y:S02]  /*665f0*/  LOP3.LUT R30, R9, 0xffff, RZ, 0xc0, !PT ;  /* 0x0000ffff091e7812 */ /* 0x000fe400078ec0ff */
[----:B------:R-:W-:-:S02]  /*66600*/  LOP3.LUT R28, R59, 0xffff, RZ, 0xc0, !PT ;  /* 0x0000ffff3b1c7812 */ /* 0x000fc400078ec0ff */
[----:B------:R-:W-:Y:S02]  /*66610*/  LOP3.LUT R31, R31, 0xffff, RZ, 0xc0, !PT ;  /* 0x0000ffff1f1f7812 */ /* 0x000fe400078ec0ff */
[----:B------:R-:W-:Y:S02]  /*66620*/  LOP3.LUT R13, R23, 0xffff, RZ, 0xc0, !PT ;  /* 0x0000ffff170d7812 */ /* 0x000fe400078ec0ff */
[----:B------:R-:W-:Y:S02]  /*66630*/  PRMT R9, R10, 0x3340, R1 ;  /* 0x000033400a097816 */ /* 0x000fe40000000001 */
[----:B------:R-:W-:Y:S02]  /*66640*/  PRMT R14, R32, 0x3340, R33 ;  /* 0x00003340200e7816 */ /* 0x000fe40000000021 */
[----:B0-----:R-:W-:Y:S02]  /*66650*/  PRMT R11, R30, 0x3340, R1 ;  /* 0x000033401e0b7816 */ /* 0x001fe40000000001 */
[----:B------:R-:W-:Y:S01]  /*66660*/  PRMT R15, R27, 0x3340, R29 ;  /* 0x000033401b0f7816 */ /* 0x000fe2000000001d */
[----:B------:R-:W-:Y:S01]  /*66670*/  STL [R1+0x5c], R24 ;  /* 0x00005c1801007387 */ /* 0x000fe20000100800 */
[----:B------:R-:W-:-:S02]  /*66680*/  PRMT R12, R31, 0x3340, R1 ;  /* 0x000033401f0c7816 */ /* 0x000fc40000000001 */
[----:B-1----:R-:W-:Y:S01]  /*66690*/  PRMT R21, R21, 0x3340, R28 ;  /* 0x0000334015157816 */ /* 0x002fe2000000001c */
[----:B------:R0:W-:Y:S01]  /*666a0*/  STL [R1+0x14], R13 ;  /* 0x0000140d01007387 */ /* 0x0001e20000100800 */
[----:B------:R-:W-:Y:S02]  /*666b0*/  PRMT R14, R14, 0x5410, R9 ;  /* 0x000054100e0e7816 */ /* 0x000fe40000000009 */
[----:B------:R-:W-:Y:S02]  /*666c0*/  PRMT R22, R22, 0x3340, R24 ;  /* 0x0000334016167816 */ /* 0x000fe40000000018 */
[----:B------:R-:W-:Y:S02]  /*666d0*/  PRMT R9, R15, 0x5410, R11 ;  /* 0x000054100f097816 */ /* 0x000fe4000000000b */
[----:B------:R-:W-:Y:S02]  /*666e0*/  PRMT R12, R21, 0x5410, R12 ;  /* 0x00005410150c7816 */ /* 0x000fe4000000000c */
[----:B0-----:R-:W-:Y:S01]  /*666f0*/  PRMT R13, R13, 0x3340, R1 ;  /* 0x000033400d0d7816 */ /* 0x001fe20000000001 */
[----:B------:R-:W-:Y:S03]  /*66700*/  STL [R1+0x148], R14 ;  /* 0x0001480e01007387 */ /* 0x000fe60000100800 */
[----:B------:R-:W-:Y:S01]  /*66710*/  PRMT R11, R22, 0x5410, R13 ;  /* 0x00005410160b7816 */ /* 0x000fe2000000000d */
[----:B------:R2:W-:Y:S04]  /*66720*/  STL [R1+0x140], R9 ;  /* 0x0001400901007387 */ /* 0x0005e80000100800 */
[----:B------:R0:W-:Y:S04]  /*66730*/  STL [R1+0x198], R12 ;  /* 0x0001980c01007387 */ /* 0x0001e80000100800 */
[----:B------:R-:W3:Y:S01]  /*66740*/  LDL.LU R59, [R1+0xb8] ;  /* 0x0000b800013b7983 */ /* 0x000ee20000300800 */
[----:B--2---:R-:W-:-:S03]  /*66750*/  LOP3.LUT R9, R0, 0xffff, RZ, 0xc0, !PT ;  /* 0x0000ffff00097812 */ /* 0x004fc600078ec0ff */
[----:B------:R3:W-:Y:S04]  /*66760*/  STL [R1+0x190], R11 ;  /* 0x0001900b01007387 */ /* 0x0007e80000100800 */
[----:B------:R-:W2:Y:S04]  /*66770*/  LDL.LU R42, [R1+0xb4] ;  /* 0x0000b400012a7983 */ /* 0x000ea80000300800 */
[----:B------:R-:W-:Y:S01]  /*66780*/  STL [R1+0x58], R9 ;  /* 0x0000580901007387 */ /* 0x000fe20000100800 */
[----:B----4-:R-:W-:-:S03]  /*66790*/  LOP3.LUT R56, R2, 0xffff, RZ, 0xc0, !PT ;  /* 0x0000ffff02387812 */ /* 0x010fc600078ec0ff */
[----:B------:R-:W4:Y:S04]  /*667a0*/  LDL.LU R0, [R1+0x84] ;  /* 0x0000840001007983 */ /* 0x000f280000300800 */
[----:B------:R-:W-:Y:S01]  /*667b0*/  STL [R1+0xa0], R56 ;  /* 0x0000a03801007387 */ /* 0x000fe20000100800 */
[----:B------:R-:W-:-:S03]  /*667c0*/  LOP3.LUT R24, R45, 0xffff, RZ, 0xc0, !PT ;  /* 0x0000ffff2d187812 */ /* 0x000fc600078ec0ff */
[----:B------:R-:W4:Y:S01]  /*667d0*/  LDL.LU R2, [R1+0x80] ;  /* 0x0000800001027983 */ /* 0x000f220000300800 */
[----:B------:R-:W-:-:S03]  /*667e0*/  LOP3.LUT R22, R7, 0xffff, RZ, 0xc0, !PT ;  /* 0x0000ffff07167812 */ /* 0x000fc600078ec0ff */
[----:B------:R-:W4:Y:S01]  /*667f0*/  LDL.LU R45, [R1+0x44] ;  /* 0x00004400012d7983 */ /* 0x000f220000300800 */
[----:B0-----:R-:W-:Y:S02]  /*66800*/  LOP3.LUT R12, R26, 0xffff, RZ, 0xc0, !PT ;  /* 0x0000ffff1a0c7812 */ /* 0x001fe400078ec0ff */
[----:B------:R-:W-:Y:S02]  /*66810*/  LOP3.LUT R26, R8, 0xffff, RZ, 0xc0, !PT ;  /* 0x0000ffff081a7812 */ /* 0x000fe400078ec0ff */
[----:B------:R-:W-:Y:S02]  /*66820*/  LOP3.LUT R15, R25, 0xffff, RZ, 0xc0, !PT ;  /* 0x0000ffff190f7812 */ /* 0x000fe400078ec0ff */
[----:B------:R-:W-:Y:S02]  /*66830*/  LOP3.LUT R25, R61, 0xffff, RZ, 0xc0, !PT ;  /* 0x0000ffff3d197812 */ /* 0x000fe400078ec0ff */
[----:B------:R-:W-:Y:S02]  /*66840*/  PRMT R7, R26, 0x3340, R1 ;  /* 0x000033401a077816 */ /* 0x000fe40000000001 */
[----:B------:R-:W-:-:S02]  /*66850*/  PRMT R13, R24, 0x3340, R25 ;  /* 0x00003340180d7816 */ /* 0x000fc40000000019 */
[----:B------:R-:W-:Y:S02]  /*66860*/  LOP3.LUT R21, R60, 0xffff, RZ, 0xc0, !PT ;  /* 0x0000ffff3c157812 */ /* 0x000fe400078ec0ff */
[----:B------:R-:W-:Y:S02]  /*66870*/  PRMT R7, R13, 0x5410, R7 ;  /* 0x000054100d077816 */ /* 0x000fe40000000007 */
[----:B---3--:R-:W-:Y:S02]  /*66880*/  LOP3.LUT R11, R57, 0xffff, RZ, 0xc0, !PT ;  /* 0x0000ffff390b7812 */ /* 0x008fe400078ec0ff */
[----:B------:R-:W3:Y:S03]  /*66890*/  LDL.LU R57, [R1+0x30] ;  /* 0x0000300001397983 */ /* 0x000ee60000300800 */
[----:B------:R-:W-:Y:S01]  /*668a0*/  IMAD.MOV.U32 R61, RZ, RZ, R11 ;  /* 0x000000ffff3d7224 */ /* 0x000fe200078e000b */
[----:B------:R0:W-:Y:S04]  /*668b0*/  STL [R1+0x90], R11 ;  /* 0x0000900b01007387 */ /* 0x0001e80000100800 */
[----:B------:R-:W3:Y:S01]  /*668c0*/  LDL.LU R60, [R1+0x8] ;  /* 0x00000800013c7983 */ /* 0x000ee20000300800 */
[----:B0-----:R-:W-:-:S05]  /*668d0*/  LOP3.LUT R11, R52, 0xffff, RZ, 0xc0, !PT ;  /* 0x0000ffff340b7812 */ /* 0x001fca00078ec0ff */
[----:B------:R0:W-:Y:S04]  /*668e0*/  STL [R1+0x28], R11 ;  /* 0x0000280b01007387 */ /* 0x0001e80000100800 */
[----:B------:R-:W3:Y:S01]  /*668f0*/  LDL.LU R13, [R1+0xc] ;  /* 0x00000c00010d7983 */ /* 0x000ee20000300800 */
[----:B------:R-:W-:Y:S01]  /*66900*/  LOP3.LUT R23, R53, 0xffff, RZ, 0xc0, !PT ;  /* 0x0000ffff35177812 */ /* 0x000fe200078ec0ff */
[----:B------:R-:W-:Y:S01]  /*66910*/  IMAD.MOV.U32 R53, RZ, RZ, R9 ;  /* 0x000000ffff357224 */ /* 0x000fe200078e0009 */
[----:B------:R-:W-:Y:S02]  /*66920*/  PRMT R8, R22, 0x3340, R1 ;  /* 0x0000334016087816 */ /* 0x000fe40000000001 */
[----:B------:R-:W-:Y:S02]  /*66930*/  PRMT R14, R12, 0x3340, R21 ;  /* 0x000033400c0e7816 */ /* 0x000fe40000000015 */
[----:B------:R-:W-:-:S02]  /*66940*/  PRMT R9, R23, 0x3340, R1 ;  /* 0x0000334017097816 */ /* 0x000fc40000000001 */
[----:B------:R-:W-:Y:S02]  /*66950*/  PRMT R52, R53, 0x3340, R15 ;  /* 0x0000334035347816 */ /* 0x000fe4000000000f */
[----:B0-----:R-:W-:Y:S02]  /*66960*/  PRMT R11, R11, 0x3340, R1 ;  /* 0x000033400b0b7816 */ /* 0x001fe40000000001 */
[----:B------:R-:W-:Y:S02]  /*66970*/  PRMT R53, R56, 0x3340, R61 ;  /* 0x0000334038357816 */ /* 0x000fe4000000003d */
[----:B------:R-:W-:Y:S01]  /*66980*/  PRMT R8, R14, 0x5410, R8 ;  /* 0x000054100e087816 */ /* 0x000fe20000000008 */
[----:B------:R0:W-:Y:S01]  /*66990*/  STL [R1+0x138], R7 ;  /* 0x0001380701007387 */ /* 0x0001e20000100800 */
[----:B------:R-:W-:-:S03]  /*669a0*/  PRMT R9, R52, 0x5410, R9 ;  /* 0x0000541034097816 */ /* 0x000fc60000000009 */
[----:B------:R1:W-:Y:S01]  /*669b0*/  STL [R1+0x134], R8 ;  /* 0x0001340801007387 */ /* 0x0003e20000100800 */
[----:B0-----:R-:W-:-:S03]  /*669c0*/  PRMT R7, R53, 0x5410, R11 ;  /* 0x0000541035077816 */ /* 0x001fc6000000000b */
[----:B------:R-:W-:Y:S01]  /*669d0*/  STL [R1+0x180], R9 ;  /* 0x0001800901007387 */ /* 0x000fe20000100800 */
[----:B-1----:R-:W-:-:S03]  /*669e0*/  LOP3.LUT R8, R59, 0xffff, RZ, 0xc0, !PT ;  /* 0x0000ffff3b087812 */ /* 0x002fc600078ec0ff */
[----:B------:R-:W3:Y:S01]  /*669f0*/  LDL.LU R59, [R1+0x98] ;  /* 0x00009800013b7983 */ /* 0x000ee20000300800 */
[----:B--2---:R-:W-:-:S03]  /*66a00*/  LOP3.LUT R56, R42, 0xffff, RZ, 0xc0, !PT ;  /* 0x0000ffff2a387812 */ /* 0x004fc600078ec0ff */
[----:B------:R4:W-:Y:S01]  /*66a10*/  STL [R1+0x17c], R7 ;  /* 0x00017c0701007387 */ /* 0x0009e20000100800 */
[----:B------:R-:W-:Y:S02]  /*66a20*/  LOP3.LUT R14, R6, 0xffff, RZ, 0xc0, !PT ;  /* 0x0000ffff060e7812 */ /* 0x000fe400078ec0ff */
[----:B------:R-:W-:Y:S01]  /*66a30*/  LOP3.LUT R6, R55, 0xffff, RZ, 0xc0, !PT ;  /* 0x0000ffff37067812 */ /* 0x000fe200078ec0ff */
[----:B------:R0:W-:Y:S01]  /*66a40*/  STL [R1+0x70], R8 ;  /* 0x0000700801007387 */ /* 0x0001e20000100800 */
[----:B------:R-:W-:Y:S01]  /*66a50*/  LOP3.LUT R5, R5, 0xffff, RZ, 0xc0, !PT ;  /* 0x0000ffff05057812 */ /* 0x000fe200078ec0ff */
[----:B------:R-:W-:Y:S01]  /*66a60*/  IMAD.MOV.U32 R55, RZ, RZ, R8 ;  /* 0x000000ffff377224 */ /* 0x000fe200078e0008 */
[----:B----4-:R-:W-:Y:S01]  /*66a70*/  LOP3.LUT R7, R0, 0xffff, RZ, 0xc0, !PT ;  /* 0x0000ffff00077812 */ /* 0x010fe200078ec0ff */
[----:B------:R-:W-:Y:S01]  /*66a80*/  STL [R1+0xcc], R56 ;  /* 0x0000cc3801007387 */ /* 0x000fe20000100800 */
[----:B------:R-:W-:Y:S02]  /*66a90*/  LOP3.LUT R52, R54, 0xffff, RZ, 0xc0, !PT ;  /* 0x0000ffff36347812 */ /* 0x000fe400078ec0ff */
[----:B------:R-:W-:-:S02]  /*66aa0*/  LOP3.LUT R61, R2, 0xffff, RZ, 0xc0, !PT ;  /* 0x0000ffff023d7812 */ /* 0x000fc400078ec0ff */
[----:B------:R-:W2:Y:S01]  /*66ab0*/  LDL.LU R2, [R1+0x50] ;  /* 0x0000500001027983 */ /* 0x000ea20000300800 */
[----:B------:R-:W-:Y:S02]  /*66ac0*/  LOP3.LUT R45, R45, 0xffff, RZ, 0xc0, !PT ;  /* 0x0000ffff2d2d7812 */ /* 0x000fe400078ec0ff */
[--C-:B0-----:R-:W-:Y:S01]  /*66ad0*/  PRMT R8, R14, 0x3340, R1.reuse ;  /* 0x000033400e087816 */ /* 0x101fe20000000001 */
[----:B------:R-:W4:Y:S01]  /*66ae0*/  LDL.LU R42, [R1+0x1c] ;  /* 0x00001c00012a7983 */ /* 0x000f220000300800 */
[----:B------:R-:W-:-:S03]  /*66af0*/  PRMT R9, R5, 0x3340, R1 ;  /* 0x0000334005097816 */ /* 0x000fc60000000001 */
[----:B------:R0:W-:Y:S01]  /*66b00*/  STL [R1+0x2c], R45 ;  /* 0x00002c2d01007387 */ /* 0x0001e20000100800 */
[----:B------:R-:W-:-:S03]  /*66b10*/  PRMT R55, R55, 0x3340, R45 ;  /* 0x0000334037377816 */ /* 0x000fc6000000002d */
[----:B------:R-:W4:Y:S01]  /*66b20*/  LDL.LU R0, [R1+0x18] ;  /* 0x0000180001007983 */ /* 0x000f220000300800 */
[----:B---3--:R-:W-:Y:S02]  /*66b30*/  LOP3.LUT R57, R57, 0xffff, RZ, 0xc0, !PT ;  /* 0x0000ffff39397812 */ /* 0x008fe400078ec0ff */
[----:B------:R-:W-:-:S03]  /*66b40*/  LOP3.LUT R60, R60, 0xffff, RZ, 0xc0, !PT ;  /* 0x0000ffff3c3c7812 */ /* 0x000fc600078ec0ff */
[----:B------:R1:W-:Y:S01]  /*66b50*/  STL [R1+0xb4], R57 ;  /* 0x0000b43901007387 */ /* 0x0003e20000100800 */
[----:B------:R-:W-:-:S03]  /*66b60*/  PRMT R54, R61, 0x3340, R60 ;  /* 0x000033403d367816 */ /* 0x000fc6000000003c */
[----:B------:R-:W-:Y:S01]  /*66b70*/  STL [R1+0x84], R52 ;  /* 0x0000843401007387 */ /* 0x000fe20000100800 */
[----:B------:R-:W-:-:S03]  /*66b80*/  LOP3.LUT R13, R13, 0xffff, RZ, 0xc0, !PT ;  /* 0x0000ffff0d0d7812 */ /* 0x000fc600078ec0ff */
[----:B0-----:R-:W3:Y:S01]  /*66b90*/  LDL.LU R45, [R1+0x28a4] ;  /* 0x0028a400012d7983 */ /* 0x001ee20000300800 */
[----:B------:R-:W-:Y:S02]  /*66ba0*/  PRMT R53, R7, 0x3340, R13 ;  /* 0x0000334007357816 */ /* 0x000fe4000000000d */
[----:B------:R-:W-:Y:S02]  /*66bb0*/  PRMT R56, R56, 0x3340, R57 ;  /* 0x0000334038387816 */ /* 0x000fe40000000039 */
[----:B------:R-:W-:Y:S01]  /*66bc0*/  PRMT R8, R53, 0x5410, R8 ;  /* 0x0000541035087816 */ /* 0x000fe20000000008 */
[----:B-1----:R-:W3:Y:S01]  /*66bd0*/  LDL.LU R57, [R1+0x28a0] ;  /* 0x0028a00001397983 */ /* 0x002ee20000300800 */
[----:B------:R-:W-:-:S03]  /*66be0*/  PRMT R9, R54, 0x5410, R9 ;  /* 0x0000541036097816 */ /* 0x000fc60000000009 */
[----:B------:R-:W3:Y:S04]  /*66bf0*/  LDL.LU R53, [R1+0xc4] ;  /* 0x0000c40001357983 */ /* 0x000ee80000300800 */
[----:B------:R0:W-:Y:S04]  /*66c00*/  STL [R1+0x12c], R8 ;  /* 0x00012c0801007387 */ /* 0x0001e80000100800 */
[----:B0-----:R-:W3:Y:S04]  /*66c10*/  LDL.LU R8, [R1+0x54] ;  /* 0x0000540001087983 */ /* 0x001ee80000300800 */
[----:B------:R-:W3:Y:S04]  /*66c20*/  LDL.LU R54, [R1+0xc0] ;  /* 0x0000c00001367983 */ /* 0x000ee80000300800 */
[----:B------:R0:W-:Y:S04]  /*66c30*/  STL [R1+0x120], R9 ;  /* 0x0001200901007387 */ /* 0x0001e80000100800 */
[----:B0-----:R-:W3:Y:S01]  /*66c40*/  LDL.LU R9, [R1+0x94] ;  /* 0x0000940001097983 */ /* 0x001ee20000300800 */
[----:B------:R-:W-:-:S02]  /*66c50*/  PRMT R11, R6, 0x3340, R1 ;  /* 0x00003340060b7816 */ /* 0x000fc40000000001 */
[----:B------:R-:W-:Y:S02]  /*66c60*/  PRMT R52, R52, 0x3340, R1 ;  /* 0x0000334034347816 */ /* 0x000fe40000000001 */
[----:B------:R-:W-:Y:S02]  /*66c70*/  PRMT R55, R55, 0x5410, R11 ;  /* 0x0000541037377816 */ /* 0x000fe4000000000b */
[----:B------:R-:W-:Y:S02]  /*66c80*/  PRMT R11, R56, 0x5410, R52 ;  /* 0x00005410380b7816 */ /* 0x000fe40000000034 */
[----:B------:R-:W-:Y:S01]  /*66c90*/  LOP3.LUT R59, R59, 0xffff, RZ, 0xc0, !PT ;  /* 0x0000ffff3b3b7812 */ /* 0x000fe200078ec0ff */
[----:B------:R-:W-:Y:S01]  /*66ca0*/  STL [R1+0x170], R55 ;  /* 0x0001703701007387 */ /* 0x000fe20000100800 */
[----:B--2---:R-:W-:-:S03]  /*66cb0*/  LOP3.LUT R2, R2, 0xffff, RZ, 0xc0, !PT ;  /* 0x0000ffff02027812 */ /* 0x004fc600078ec0ff */
[----:B------:R3:W-:Y:S01]  /*66cc0*/  STL [R1+0x16c], R11 ;  /* 0x00016c0b01007387 */ /* 0x0007e20000100800 */
[----:B----4-:R-:W-:Y:S02]  /*66cd0*/  LOP3.LUT R42, R42, 0xffff, RZ, 0xc0, !PT ;  /* 0x0000ffff2a2a7812 */ /* 0x010fe400078ec0ff */
[----:B------:R-:W-:Y:S02]  /*66ce0*/  LOP3.LUT R4, R4, 0xffff, RZ, 0xc0, !PT ;  /* 0x0000ffff04047812 */ /* 0x000fe400078ec0ff */
[----:B------:R-:W-:Y:S02]  /*66cf0*/  LOP3.LUT R0, R0, 0xffff, RZ, 0xc0, !PT ;  /* 0x0000ffff00007812 */ /* 0x000fe400078ec0ff */
[----:B---3--:R-:W-:Y:S02]  /*66d00*/  LOP3.LUT R11, R45, 0xffff, RZ, 0xc0, !PT ;  /* 0x0000ffff2d0b7812 */ /* 0x008fe400078ec0ff */
[----:B------:R-:W-:-:S05]  /*66d10*/  LOP3.LUT R53, R53, 0xffff, RZ, 0xc0, !PT ;  /* 0x0000ffff35357812 */ /* 0x000fca00078ec0ff */
[----:B------:R-:W-:Y:S04]  /*66d20*/  STL [R1+0xa8], R53 ;  /* 0x0000a83501007387 */ /* 0x000fe80000100800 */
[----:B------:R-:W-:Y:S01]  /*66d30*/  STL [R1+0xc], R59 ;  /* 0x00000c3b01007387 */ /* 0x000fe20000100800 */
[----:B------:R-:W-:Y:S02]  /*66d40*/  LOP3.LUT R56, R8, 0xffff, RZ, 0xc0, !PT ;  /* 0x0000ffff08387812 */ /* 0x000fe400078ec0ff */
[----:B------:R-:W-:Y:S02]  /*66d50*/  LOP3.LUT R54, R54, 0xffff, RZ, 0xc0, !PT ;  /* 0x0000ffff36367812 */ /* 0x000fe400078ec0ff */
[----:B------:R-:W-:-:S03]  /*66d60*/  LOP3.LUT R8, R3, 0xffff, RZ, 0xc0, !PT ;  /* 0x0000ffff03087812 */ /* 0x000fc600078ec0ff */
[----:B------:R-:W-:Y:S01]  /*66d70*/  STL [R1+0xd8], R54 ;  /* 0x0000d83601007387 */ /* 0x000fe20000100800 */
[----:B------:R-:W-:Y:S02]  /*66d80*/  LOP3.LUT R52, R9, 0xffff, RZ, 0xc0, !PT ;  /* 0x0000ffff09347812 */ /* 0x000fe400078ec0ff */
[----:B------:R-:W-:-:S03]  /*66d90*/  LOP3.LUT R9, R57, 0xffff, RZ, 0xc0, !PT ;  /* 0x0000ffff39097812 */ /* 0x000fc600078ec0ff */
[----:B------:R0:W-:Y:S04]  /*66da0*/  STL [R1+0x80], R52 ;  /* 0x0000803401007387 */ /* 0x0001e80000100800 */
[----:B------:R-:W-:Y:S04]  /*66db0*/  STL [R1+0x94], R56 ;  /* 0x0000943801007387 */ /* 0x000fe80000100800 */
[----:B------:R-:W2:Y:S04]  /*66dc0*/  LDL.LU R55, [R1] ;  /* 0x0000000001377983 */ /* 0x000ea80000300800 */
[----:B------:R-:W-:Y:S01]  /*66dd0*/  STL [R1+0x10], R42 ;  /* 0x0000102a01007387 */ /* 0x000fe20000100800 */
[----:B------:R-:W-:-:S03]  /*66de0*/  PRMT R3, R4, 0x3340, R1 ;  /* 0x0000334004037816 */ /* 0x000fc60000000001 */
[----:B------:R-:W-:Y:S01]  /*66df0*/  STL [R1+0xc4], R2 ;  /* 0x0000c40201007387 */ /* 0x000fe20000100800 */
[----:B------:R-:W-:-:S03]  /*66e00*/  PRMT R45, R59, 0x3340, R42 ;  /* 0x000033403b2d7816 */ /* 0x000fc6000000002a */
[----:B------:R-:W-:Y:S04]  /*66e10*/  STL [R1+0x50], R0 ;  /* 0x0000500001007387 */ /* 0x000fe80000100800 */
[----:B------:R1:W-:Y:S01]  /*66e20*/  STL [R1+0x44], R8 ;  /* 0x0000440801007387 */ /* 0x0003e20000100800 */
[----:B0-----:R-:W-:-:S03]  /*66e30*/  PRMT R52, R52, 0x3340, R0 ;  /* 0x0000334034347816 */ /* 0x001fc60000000000 */
[----:B------:R0:W-:Y:S01]  /*66e40*/  STL [R1+0x54], R9 ;  /* 0x0000540901007387 */ /* 0x0001e20000100800 */
[----:B------:R-:W-:-:S03]  /*66e50*/  PRMT R3, R45, 0x5410, R3 ;  /* 0x000054102d037816 */ /* 0x000fc60000000003 */
[----:B------:R-:W-:Y:S01]  /*66e60*/  STL [R1+0xb8], R11 ;  /* 0x0000b80b01007387 */ /* 0x000fe20000100800 */
[----:B-1----:R-:W-:-:S03]  /*66e70*/  PRMT R8, R8, 0x3340, R1 ;  /* 0x0000334008087816 */ /* 0x002fc60000000001 */
[----:B------:R-:W3:Y:S01]  /*66e80*/  LDL.LU R42, [R1+0x289c] ;  /* 0x00289c00012a7983 */ /* 0x000ee20000300800 */
[----:B------:R-:W-:-:S03]  /*66e90*/  PRMT R53, R53, 0x3340, R56 ;  /* 0x0000334035357816 */ /* 0x000fc60000000038 */
[----:B------:R-:W4:Y:S01]  /*66ea0*/  LDL.LU R59, [R1+0x2898] ;  /* 0x00289800013b7983 */ /* 0x000f220000300800 */
[----:B0-----:R-:W-:-:S03]  /*66eb0*/  PRMT R9, R9, 0x3340, R1 ;  /* 0x0000334009097816 */ /* 0x001fc60000000001 */
[----:B------:R-:W3:Y:S01]  /*66ec0*/  LDL.LU R0, [R1+0x2894] ;  /* 0x0028940001007983 */ /* 0x000ee20000300800 */
[----:B------:R-:W-:-:S03]  /*66ed0*/  PRMT R54, R54, 0x3340, R2 ;  /* 0x0000334036367816 */ /* 0x000fc60000000002 */
[----:B------:R-:W4:Y:S01]  /*66ee0*/  LDL.LU R57, [R1+0x34] ;  /* 0x0000340001397983 */ /* 0x000f220000300800 */
[----:B------:R-:W-:-:S03]  /*66ef0*/  PRMT R52, R52, 0x5410, R8 ;  /* 0x0000541034347816 */ /* 0x000fc60000000008 */
[----:B------:R-:W4:Y:S01]  /*66f00*/  LDL.LU R56, [R1+0x3c] ;  /* 0x00003c0001387983 */ /* 0x000f220000300800 */
[----:B------:R-:W-:-:S03]  /*66f10*/  PRMT R53, R53, 0x5410, R9 ;  /* 0x0000541035357816 */ /* 0x000fc60000000009 */
[----:B------:R-:W4:Y:S04]  /*66f20*/  LDL.LU R2, [R1+0x2890] ;  /* 0x0028900001027983 */ /* 0x000f280000300800 */
        /* <DEDUP_REMOVED lines=9> */
[----:B------:R-:W-:-:S04]  /*66fc0*/  PRMT R11, R11, 0x3340, R1 ;  /* 0x000033400b0b7816 */ /* 0x000fc80000000001 */
[----:B------:R-:W-:-:S05]  /*66fd0*/  PRMT R11, R54, 0x5410, R11 ;  /* 0x00005410360b7816 */ /* 0x000fca000000000b */
[----:B------:R2:W-:Y:S02]  /*66fe0*/  STL [R1+0x14c], R11 ;  /* 0x00014c0b01007387 */ /* 0x0005e40000100800 */
[----:B--2---:R-:W-:-:S04]  /*66ff0*/  SHF.R.U32.HI R11, RZ, 0x8, R55 ;  /* 0x00000008ff0b7819 */ /* 0x004fc80000011637 */
[----:B------:R-:W-:Y:S02]  /*67000*/  LOP3.LUT R11, R11, 0xffff, RZ, 0xc0, !PT ;  /* 0x0000ffff0b0b7812 */ /* 0x000fe400078ec0ff */
[----:B---3--:R-:W-:Y:S02]  /*67010*/  LOP3.LUT R54, R0, 0xffff, RZ, 0xc0, !PT ;  /* 0x0000ffff00367812 */ /* 0x008fe400078ec0ff */
[----:B----4-:R-:W-:Y:S02]  /*67020*/  SHF.R.U32.HI R59, RZ, 0x8, R59 ;  /* 0x00000008ff3b7819 */ /* 0x010fe4000001163b */
[----:B------:R-:W-:Y:S02]  /*67030*/  LOP3.LUT R2, R2, 0xffff, RZ, 0xc0, !PT ;  /* 0x0000ffff02027812 */ /* 0x000fe400078ec0ff */
[----:B------:R-:W-:Y:S02]  /*67040*/  LOP3.LUT R45, R45, 0xffff, RZ, 0xc0, !PT ;  /* 0x0000ffff2d2d7812 */ /* 0x000fe400078ec0ff */
[----:B------:R-:W-:-:S02]  /*67050*/  LOP3.LUT R59, R59, 0xffff, RZ, 0xc0, !PT ;  /* 0x0000ffff3b3b7812 */ /* 0x000fc400078ec0ff */
[----:B------:R-:W-:Y:S02]  /*67060*/  LOP3.LUT R8, R8, 0xffff, RZ, 0xc0, !PT ;  /* 0x0000ffff08087812 */ /* 0x000fe400078ec0ff */
[----:B------:R-:W-:Y:S02]  /*67070*/  SHF.R.U32.HI R0, RZ, 0x8, R3 ;  /* 0x00000008ff007819 */ /* 0x000fe40000011603 */
[----:B------:R-:W-:Y:S02]  /*67080*/  PRMT R3, R2, 0x3340, R1 ;  /* 0x0000334002037816 */ /* 0x000fe40000000001 */
[----:B------:R-:W-:-:S05]  /*67090*/  LOP3.LUT R9, R9, 0xffff, RZ, 0xc0, !PT ;  /* 0x0000ffff09097812 */ /* 0x000fca00078ec0ff */
[----:B------:R0:W-:Y:S01]  /*670a0*/  STL [R1+0x6c], R9 ;  /* 0x00006c0901007387 */ /* 0x0001e20000100800 */
[----:B------:R-:W-:-:S05]  /*670b0*/  LOP3.LUT R53, R53, 0xffff, RZ, 0xc0, !PT ;  /* 0x0000ffff35357812 */ /* 0x000fca00078ec0ff */
[----:B------:R-:W-:Y:S01]  /*670c0*/  STL [R1+0x24], R53 ;  /* 0x0000243501007387 */ /* 0x000fe20000100800 */
[----:B0-----:R-:W-:-:S03]  /*670d0*/  PRMT R9, R9, 0x3340, R53 ;  /* 0x0000334009097816 */ /* 0x001fc60000000035 */
[----:B------:R0:W-:Y:S04]  /*670e0*/  STL [R1+0xc0], R8 ;  /* 0x0000c00801007387 */ /* 0x0001e80000100800 */
[----:B------:R1:W-:Y:S04]  /*670f0*/  STL [R1+0x98], R2 ;  /* 0x0000980201007387 */ /* 0x0003e80000100800 */
[----:B------:R2:W-:Y:S04]  /*67100*/  STL [R1+0xac], R45 ;  /* 0x0000ac2d01007387 */ /* 0x0005e80000100800 */
[----:B------:R-:W-:Y:S01]  /*67110*/  STL [R1+0xa4], R54 ;  /* 0x0000a43601007387 */ /* 0x000fe20000100800 */
[----:B0-----:R-:W-:-:S03]  /*67120*/  PRMT R8, R8, 0x3340, R45 ;  /* 0x0000334008087816 */ /* 0x001fc6000000002d */
[----:B------:R-:W3:Y:S01]  /*67130*/  LDL.LU R53, [R1+0x48] ;  /* 0x0000480001357983 */ /* 0x000ee20000300800 */
[----:B-1----:R-:W-:Y:S02]  /*67140*/  PRMT R2, R54, 0x3340, R1 ;  /* 0x0000334036027816 */ /* 0x002fe40000000001 */
[----:B------:R-:W-:Y:S01]  /*67150*/  LOP3.LUT R0, R0, 0xffff, RZ, 0xc0, !PT ;  /* 0x0000ffff00007812 */ /* 0x000fe200078ec0ff */
[----:B------:R-:W4:Y:S01]  /*67160*/  LDL.LU R55, [R1+0x60] ;  /* 0x0000600001377983 */ /* 0x000f220000300800 */
[----:B------:R-:W-:Y:S02]  /*67170*/  PRMT R3, R9, 0x5410, R3 ;  /* 0x0000541009037816 */ /* 0x000fe40000000003 */
[----:B------:R-:W-:Y:S02]  /*67180*/  PRMT R2, R8, 0x5410, R2 ;  /* 0x0000541008027816 */ /* 0x000fe40000000002 */
[----:B--2---:R-:W-:Y:S02]  /*67190*/  PRMT R45, R11, 0x3340, R1 ;  /* 0x000033400b2d7816 */ /* 0x004fe40000000001 */
[----:B------:R-:W-:Y:S01]  /*671a0*/  PRMT R0, R0, 0x3340, R59 ;  /* 0x0000334000007816 */ /* 0x000fe2000000003b */
[----:B------:R-:W-:Y:S04]  /*671b0*/  STL [R1+0x100], R3 ;  /* 0x0001000301007387 */ /* 0x000fe80000100800 */
[----:B------:R-:W-:Y:S04]  /*671c0*/  STL [R1+0xf8], R2 ;  /* 0x0000f80201007387 */ /* 0x000fe80000100800 */
[----:B------:R-:W-:Y:S04]  /*671d0*/  STL [R1+0x2880], R45 ;  /* 0x0028802d01007387 */ /* 0x000fe80000100800 */
[----:B------:R0:W-:Y:S02]  /*671e0*/  STL [R1+0x30], R0 ;  /* 0x0000300001007387 */ /* 0x0001e40000100800 */
[----:B0-----:R-:W-:-:S02]  /*671f0*/  SHF.R.U32.HI R0, RZ, 0x8, R52 ;  /* 0x00000008ff007819 */ /* 0x001fc40000011634 */
[----:B------:R-:W2:Y:S01]  /*67200*/  LDL.LU R52, [R1+0x9c] ;  /* 0x00009c0001347983 */ /* 0x000ea20000300800 */
[----:B------:R-:W-:Y:S02]  /*67210*/  SHF.R.U32.HI R3, RZ, 0x8, R56 ;  /* 0x00000008ff037819 */ /* 0x000fe40000011638 */
[----:B------:R-:W-:Y:S02]  /*67220*/  SHF.R.U32.HI R2, RZ, 0x8, R57 ;  /* 0x00000008ff027819 */ /* 0x000fe40000011639 */
[----:B------:R-:W-:Y:S01]  /*67230*/  SHF.R.U32.HI R42, RZ, 0x8, R42 ;  /* 0x00000008ff2a7819 */ /* 0x000fe2000001162a */
[----:B------:R-:W2:Y:S01]  /*67240*/  LDL.LU R57, [R1+0x8c] ;  /* 0x00008c0001397983 */ /* 0x000ea20000300800 */
[----:B------:R-:W-:Y:S02]  /*67250*/  LOP3.LUT R3, R3, 0xffff, RZ, 0xc0, !PT ;  /* 0x0000ffff03037812 */ /* 0x000fe400078ec0ff */
[----:B------:R-:W-:Y:S01]  /*67260*/  LOP3.LUT R2, R2, 0xffff, RZ, 0xc0, !PT ;  /* 0x0000ffff02027812 */ /* 0x000fe200078ec0ff */
[----:B------:R-:W2:Y:S01]  /*67270*/  LDL.LU R56, [R1+0x78] ;  /* 0x0000780001387983 */ /* 0x000ea20000300800 */
[----:B------:R-:W-:-:S02]  /*67280*/  LOP3.LUT R0, R0, 0xffff, RZ, 0xc0, !PT ;  /* 0x0000ffff00007812 */ /* 0x000fc400078ec0ff */
[----:B------:R-:W-:Y:S02]  /*67290*/  SHF.R.U32.HI R37, RZ, 0x8, R37 ;  /* 0x00000008ff257819 */ /* 0x000fe40000011625 */
[----:B------:R-:W-:Y:S02]  /*672a0*/  SHF.R.U32.HI R35, RZ, 0x8, R35 ;  /* 0x00000008ff237819 */ /* 0x000fe40000011623 */
[----:B------:R-:W-:Y:S02]  /*672b0*/  LOP3.LUT R8, R42, 0xffff, RZ, 0xc0, !PT ;  /* 0x0000ffff2a087812 */ /* 0x000fe400078ec0ff */
[----:B------:R-:W-:Y:S02]  /*672c0*/  PRMT R42, R3, 0x3340, R1 ;  /* 0x00003340032a7816 */ /* 0x000fe40000000001 */
[----:B------:R-:W-:Y:S02]  /*672d0*/  PRMT R0, R0, 0x3340, R2 ;  /* 0x0000334000007816 */ /* 0x000fe40000000002 */
[----:B------:R-:W-:-:S02]  /*672e0*/  LOP3.LUT R35, R35, 0xffff, RZ, 0xc0, !PT ;  /* 0x0000ffff23237812 */ /* 0x000fc400078ec0ff */
[----:B------:R-:W-:Y:S01]  /*672f0*/  LOP3.LUT R37, R37, 0xffff, RZ, 0xc0, !PT ;  /* 0x0000ffff25257812 */ /* 0x000fe200078ec0ff */
[----:B------:R-:W-:Y:S04]  /*67300*/  STL [R1+0x2884], R42 ;  /* 0x0028842a01007387 */ /* 0x000fe80000100800 */
[----:B------:R0:W-:Y:S01]  /*67310*/  STL [R1+0x18], R0 ;  /* 0x0000180001007387 */ /* 0x0001e20000100800 */
[----:B------:R-:W-:Y:S02]  /*67320*/  SHF.R.U32.HI R20, RZ, 0x8, R20 ;  /* 0x00000008ff147819 */ /* 0x000fe40000011614 */
[----:B0-----:R-:W-:Y:S02]  /*67330*/  PRMT R0, R37, 0x3340, R35 ;  /* 0x0000334025007816 */ /* 0x001fe40000000023 */
[----:B------:R-:W-:-:S05]  /*67340*/  PRMT R37, R8, 0x3340, R1 ;  /* 0x0000334008257816 */ /* 0x000fca0000000001 */
[----:B------:R-:W-:Y:S04]  /*67350*/  STL [R1+0x2888], R37 ;  /* 0x0028882501007387 */ /* 0x000fe80000100800 */
[----:B------:R3:W-:Y:S01]  /*67360*/  STL [R1+0x1c], R0 ;  /* 0x00001c0001007387 */ /* 0x0007e20000100800 */
[----:B------:R-:W-:Y:S02]  /*67370*/  LOP3.LUT R20, R20, 0xffff, RZ, 0xc0, !PT ;  /* 0x0000ffff14147812 */ /* 0x000fe400078ec0ff */
[----:B------:R-:W-:-:S04]  /*67380*/  SHF.R.U32.HI R58, RZ, 0x8, R58 ;  /* 0x00000008ff3a7819 */ /* 0x000fc8000001163a */
[----:B------:R-:W-:Y:S02]  /*67390*/  LOP3.LUT R58, R58, 0xffff, RZ, 0xc0, !PT ;  /* 0x0000ffff3a3a7812 */ /* 0x000fe400078ec0ff */
[----:B---3--:R-:W-:-:S04]  /*673a0*/  SHF.R.U32.HI R0, RZ, 0x8, R53 ;  /* 0x00000008ff007819 */ /* 0x008fc80000011635 */
[----:B------:R-:W-:Y:S02]  /*673b0*/  LOP3.LUT R0, R0, 0xffff, RZ, 0xc0, !PT ;  /* 0x0000ffff00007812 */ /* 0x000fe400078ec0ff */
[----:B----4-:R-:W-:Y:S02]  /*673c0*/  SHF.R.U32.HI R2, RZ, 0x8, R55 ;  /* 0x00000008ff027819 */ /* 0x010fe40000011637 */
[----:B------:R-:W3:Y:S01]  /*673d0*/  LDL.LU R55, [R1+0x68] ;  /* 0x0000680001377983 */ /* 0x000ee20000300800 */
[----:B------:R-:W-:Y:S02]  /*673e0*/  PRMT R35, R0, 0x3340, R20 ;  /* 0x0000334000237816 */ /* 0x000fe40000000014 */
[----:B------:R-:W-:-:S03]  /*673f0*/  LOP3.LUT R2, R2, 0xffff, RZ, 0xc0, !PT ;  /* 0x0000ffff02027812 */ /* 0x000fc600078ec0ff */
[----:B------:R0:W-:Y:S01]  /*67400*/  STL [R1+0x288c], R35 ;  /* 0x00288c2301007387 */ /* 0x0001e20000100800 */
[----:B------:R-:W-:-:S03]  /*67410*/  PRMT R20, R2, 0x3340, R58 ;  /* 0x0000334002147816 */ /* 0x000fc6000000003a */
[----:B------:R-:W4:Y:S04]  /*67420*/  LDL.LU R9, [R1+0xbc] ;  /* 0x0000bc0001097983 */ /* 0x000f280000300800 */
[----:B------:R-:W4:Y:S01]  /*67430*/  LDL.LU R53, [R1+0xb0] ;  /* 0x0000b00001357983 */ /* 0x000f220000300800 */
[----:B--2---:R-:W-:-:S03]  /*67440*/  SHF.R.U32.HI R2, RZ, 0x8, R52 ;  /* 0x00000008ff027819 */ /* 0x004fc60000011634 */
[----:B------:R-:W2:Y:S04]  /*67450*/  LDL.LU R52, [R1+0x64] ;  /* 0x0000640001347983 */ /* 0x000ea80000300800 */
[----:B------:R-:W2:Y:S01]  /*67460*/  LDL.LU R45, [R1+0x7c] ;  /* 0x00007c00012d7983 */ /* 0x000ea20000300800 */
[----:B------:R-:W-:Y:S02]  /*67470*/  SHF.R.U32.HI R18, RZ, 0x8, R18 ;  /* 0x00000008ff127819 */ /* 0x000fe40000011612 */
[----:B------:R-:W-:Y:S01]  /*67480*/  SHF.R.U32.HI R19, RZ, 0x8, R19 ;  /* 0x00000008ff137819 */ /* 0x000fe20000011613 */
[----:B------:R-:W2:Y:S01]  /*67490*/  LDL.LU R37, [R1+0xc8] ;  /* 0x0000c80001257983 */ /* 0x000ea20000300800 */
[----:B------:R-:W-:Y:S02]  /*674a0*/  SHF.R.U32.HI R0, RZ, 0x8, R56 ;  /* 0x00000008ff007819 */ /* 0x000fe40000011638 */
[----:B------:R-:W-:Y:S01]  /*674b0*/  SHF.R.U32.HI R3, RZ, 0x8, R57 ;  /* 0x00000008ff037819 */ /* 0x000fe20000011639 */
[----:B------:R-:W2:Y:S01]  /*674c0*/  LDL.LU R42, [R1+0x74] ;  /* 0x00007400012a7983 */ /* 0x000ea20000300800 */
[----:B------:R-:W-:-:S02]  /*674d0*/  LOP3.LUT R57, R0, 0xffff, RZ, 0xc0, !PT ;  /* 0x0000ffff00397812 */ /* 0x000fc400078ec0ff */
[----:B------:R-:W-:Y:S02]  /*674e0*/  LOP3.LUT R0, R19, 0xffff, RZ, 0xc0, !PT ;  /* 0x0000ffff13007812 */ /* 0x000fe400078ec0ff */
[----:B------:R-:W-:Y:S02]  /*674f0*/  LOP3.LUT R18, R18, 0xffff, RZ, 0xc0, !PT ;  /* 0x0000ffff12127812 */ /* 0x000fe400078ec0ff */
[----:B------:R-:W-:Y:S02]  /*67500*/  SHF.R.U32.HI R16, RZ, 0x8, R16 ;  /* 0x00000008ff107819 */ /* 0x000fe40000011610 */
[----:B------:R-:W-:Y:S02]  /*67510*/  PRMT R18, R18, 0x3340, R0 ;  /* 0x0000334012127816 */ /* 0x000fe40000000000 */
[----:B------:R-:W-:Y:S02]  /*67520*/  LOP3.LUT R3, R3, 0xffff, RZ, 0xc0, !PT ;  /* 0x0000ffff03037812 */ /* 0x000fe400078ec0ff */
[----:B------:R-:W-:-:S02]  /*67530*/  LOP3.LUT R2, R2, 0xffff, RZ, 0xc0, !PT ;  /* 0x0000ffff02027812 */ /* 0x000fc400078ec0ff */
[----:B------:R-:W-:Y:S02]  /*67540*/  LOP3.LUT R16, R16, 0xffff, RZ, 0xc0, !PT ;  /* 0x0000ffff10107812 */ /* 0x000fe400078ec0ff */
[----:B------:R-:W-:Y:S02]  /*67550*/  PRMT R19, R2, 0x3340, R3 ;  /* 0x0000334002137816 */ /* 0x000fe40000000003 */
[----:B---3--:R-:W-:-:S04]  /*67560*/  SHF.R.U32.HI R0, RZ, 0x8, R55 ;  /* 0x00000008ff007819 */ /* 0x008fc80000011637 */
[----:B------:R-:W-:-:S04]  /*67570*/  LOP3.LUT R0, R0, 0xffff, RZ, 0xc0, !PT ;  /* 0x0000ffff00007812 */ /* 0x000fc800078ec0ff */
[----:B------:R-:W-:Y:S02]  /*67580*/  PRMT R16, R0, 0x3340, R16 ;  /* 0x0000334000107816 */ /* 0x000fe40000000010 */
[----:B----4-:R-:W-:Y:S02]  /*67590*/  SHF.R.U32.HI R2, RZ, 0x8, R9 ;  /* 0x00000008ff027819 */ /* 0x010fe40000011609 */
[----:B------:R-:W3:Y:S01]  /*675a0*/  LDL.LU R9, [R1+0x38] ;  /* 0x0000380001097983 */ /* 0x000ee20000300800 */
[----:B------:R-:W-:Y:S02]  /*675b0*/  SHF.R.U32.HI R3, RZ, 0x8, R53 ;  /* 0x00000008ff037819 */ /* 0x000fe40000011635 */
[----:B--2---:R-:W-:-:S04]  /*675c0*/  SHF.R.U32.HI R0, RZ, 0x8, R52 ;  /* 0x00000008ff007819 */ /* 0x004fc80000011634 */
[----:B------:R-:W-:-:S04]  /*675d0*/  LOP3.LUT R0, R0, 0xffff, RZ, 0xc0, !PT ;  /* 0x0000ffff00007812 */ /* 0x000fc800078ec0ff */
[----:B------:R-:W-:Y:S02]  /*675e0*/  PRMT R53, R0, 0x3340, R1 ;  /* 0x0000334000357816 */ /* 0x000fe40000000001 */
[----:B------:R-:W-:Y:S02]  /*675f0*/  SHF.R.U32.HI R0, RZ, 0x8, R45 ;  /* 0x00000008ff007819 */ /* 0x000fe4000001162d */
[----:B------:R-:W2:Y:S01]  /*67600*/  LDL.LU R45, [R1+0x40] ;  /* 0x00004000012d7983 */ /* 0x000ea20000300800 */
[----:B------:R-:W-:Y:S02]  /*67610*/  LOP3.LUT R3, R3, 0xffff, RZ, 0xc0, !PT ;  /* 0x0000ffff03037812 */ /* 0x000fe400078ec0ff */
[----:B------:R-:W-:Y:S01]  /*67620*/  LOP3.LUT R2, R2, 0xffff, RZ, 0xc0, !PT ;  /* 0x0000ffff02027812 */ /* 0x000fe200078ec0ff */
[----:B0-----:R-:W4:Y:S03]  /*67630*/  LDL.LU R35, [R1+0x88] ;  /* 0x0000880001237983 */ /* 0x001f260000300800 */
[----:B------:R-:W-:-:S02]  /*67640*/  PRMT R11, R2, 0x3340, R3 ;  /* 0x00003340020b7816 */ /* 0x000fc40000000003 */
[----:B------:R-:W-:Y:S02]  /*67650*/  SHF.R.U32.HI R2, RZ, 0x8, R37 ;  /* 0x00000008ff027819 */ /* 0x000fe40000011625 */
[----:B------:R-:W4:Y:S01]  /*67660*/  LDL.LU R37, [R1+0x5c] ;  /* 0x00005c0001257983 */ /* 0x000f220000300800 */
[----:B------:R-:W-:Y:S02]  /*67670*/  SHF.R.U32.HI R36, RZ, 0x8, R36 ;  /* 0x00000008ff247819 */ /* 0x000fe40000011624 */
[----:B------:R-:W-:Y:S02]  /*67680*/  LOP3.LUT R0, R0, 0xffff, RZ, 0xc0, !PT ;  /* 0x0000ffff00007812 */ /* 0x000fe400078ec0ff */
[----:B------:R-:W-:Y:S02]  /*67690*/  LOP3.LUT R8, R36, 0xffff, RZ, 0xc0, !PT ;  /* 0x0000ffff24087812 */ /* 0x000fe400078ec0ff */
[----:B------:R-:W-:Y:S02]  /*676a0*/  SHF.R.U32.HI R47, RZ, 0x8, R47 ;  /* 0x00000008ff2f7819 */ /* 0x000fe4000001162f */
[----:B------:R-:W-:-:S02]  /*676b0*/  PRMT R8, R0, 0x3340, R8 ;  /* 0x0000334000087816 */ /* 0x000fc40000000008 */
[----:B------:R-:W-:Y:S02]  /*676c0*/  SHF.R.U32.HI R3, RZ, 0x8, R42 ;  /* 0x00000008ff037819 */ /* 0x000fe4000001162a */
[----:B------:R-:W4:Y:S01]  /*676d0*/  LDL.LU R42, [R1+0x14] ;  /* 0x00001400012a7983 */ /* 0x000f220000300800 */
[----:B------:R-:W-:-:S04]  /*676e0*/  LOP3.LUT R47, R47, 0xffff, RZ, 0xc0, !PT ;  /* 0x0000ffff2f2f7812 */ /* 0x000fc800078ec0ff */
[----:B------:R-:W-:Y:S02]  /*676f0*/  PRMT R55, R47, 0x3340, R1 ;  /* 0x000033402f377816 */ /* 0x000fe40000000001 */
[----:B---3--:R-:W-:-:S04]  /*67700*/  SHF.R.U32.HI R0, RZ, 0x8, R9 ;  /* 0x00000008ff007819 */ /* 0x008fc80000011609 */
[----:B------:R-:W-:-:S04]  /*67710*/  LOP3.LUT R0, R0, 0xffff, RZ, 0xc0, !PT ;  /* 0x0000ffff00007812 */ /* 0x000fc800078ec0ff */
[----:B------:R-:W-:Y:S02]  /*67720*/  PRMT R47, R0, 0x3340, R1 ;  /* 0x00003340002f7816 */ /* 0x000fe40000000001 */
[----:B--2---:R-:W-:Y:S02]  /*67730*/  SHF.R.U32.HI R0, RZ, 0x8, R45 ;  /* 0x00000008ff007819 */ /* 0x004fe4000001162d */
[----:B------:R-:W2:Y:S01]  /*67740*/  LDL.LU R45, [R1+0x58] ;  /* 0x00005800012d7983 */ /* 0x000ea20000300800 */
[----:B------:R-:W-:Y:S02]  /*67750*/  SHF.R.U32.HI R17, RZ, 0x8, R17 ;  /* 0x00000008ff117819 */ /* 0x000fe40000011611 */
[----:B------:R-:W-:Y:S02]  /*67760*/  SHF.R.U32.HI R46, RZ, 0x8, R46 ;  /* 0x00000008ff2e7819 */ /* 0x000fe4000001162e */
[----:B------:R-:W-:Y:S02]  /*67770*/  SHF.R.U32.HI R33, RZ, 0x8, R33 ;  /* 0x00000008ff217819 */ /* 0x000fe40000011621 */
[----:B------:R-:W-:-:S02]  /*67780*/  SHF.R.U32.HI R32, RZ, 0x8, R32 ;  /* 0x00000008ff207819 */ /* 0x000fc40000011620 */
[----:B------:R-:W-:Y:S02]  /*67790*/  LOP3.LUT R46, R46, 0xffff, RZ, 0xc0, !PT ;  /* 0x0000ffff2e2e7812 */ /* 0x000fe400078ec0ff */
[----:B------:R-:W-:Y:S02]  /*677a0*/  LOP3.LUT R17, R17, 0xffff, RZ, 0xc0, !PT ;  /* 0x0000ffff11117812 */ /* 0x000fe400078ec0ff */
[----:B------:R-:W-:Y:S02]  /*677b0*/  SHF.R.U32.HI R10, RZ, 0x8, R10 ;  /* 0x00000008ff0a7819 */ /* 0x000fe4000001160a */
[----:B------:R-:W-:Y:S02]  /*677c0*/  LOP3.LUT R33, R33, 0xffff, RZ, 0xc0, !PT ;  /* 0x0000ffff21217812 */ /* 0x000fe400078ec0ff */
[----:B------:R-:W-:Y:S02]  /*677d0*/  LOP3.LUT R3, R3, 0xffff, RZ, 0xc0, !PT ;  /* 0x0000ffff03037812 */ /* 0x000fe400078ec0ff */
[----:B------:R-:W-:-:S02]  /*677e0*/  LOP3.LUT R2, R2, 0xffff, RZ, 0xc0, !PT ;  /* 0x0000ffff02027812 */ /* 0x000fc400078ec0ff */
[----:B------:R-:W-:Y:S02]  /*677f0*/  LOP3.LUT R32, R32, 0xffff, RZ, 0xc0, !PT ;  /* 0x0000ffff20207812 */ /* 0x000fe400078ec0ff */
[----:B------:R-:W-:Y:S02]  /*67800*/  PRMT R17, R17, 0x3340, R46 ;  /* 0x0000334011117816 */ /* 0x000fe4000000002e */
[----:B------:R-:W-:Y:S02]  /*67810*/  LOP3.LUT R46, R10, 0xffff, RZ, 0xc0, !PT ;  /* 0x0000ffff0a2e7812 */ /* 0x000fe400078ec0ff */
[----:B------:R-:W-:Y:S02]  /*67820*/  PRMT R9, R2, 0x3340, R3 ;  /* 0x0000334002097816 */ /* 0x000fe40000000003 */
[----:B------:R-:W-:Y:S02]  /*67830*/  PRMT R10, R32, 0x3340, R33 ;  /* 0x00003340200a7816 */ /* 0x000fe40000000021 */
[----:B----4-:R-:W-:Y:S01]  /*67840*/  SHF.R.U32.HI R2, RZ, 0x8, R35 ;  /* 0x00000008ff027819 */ /* 0x010fe20000011623 */
[----:B------:R-:W3:Y:S01]  /*67850*/  LDL.LU R33, [R1+0xa0] ;  /* 0x0000a00001217983 */ /* 0x000ee20000300800 */
[----:B------:R-:W-:-:S03]  /*67860*/  SHF.R.U32.HI R3, RZ, 0x8, R37 ;  /* 0x00000008ff037819 */ /* 0x000fc60000011625 */
[----:B------:R-:W4:Y:S01]  /*67870*/  LDL.LU R35, [R1+0x90] ;  /* 0x0000900001237983 */ /* 0x000f220000300800 */
[----:B------:R-:W-:-:S03]  /*67880*/  SHF.R.U32.HI R49, RZ, 0x8, R49 ;  /* 0x00000008ff317819 */ /* 0x000fc60000011631 */
[----:B------:R-:W3:Y:S01]  /*67890*/  LDL.LU R37, [R1+0x28] ;  /* 0x0000280001257983 */ /* 0x000ee20000300800 */
[----:B------:R-:W-:Y:S02]  /*678a0*/  SHF.R.U32.HI R34, RZ, 0x8, R34 ;  /* 0x00000008ff227819 */ /* 0x000fe40000011622 */
[----:B------:R-:W-:Y:S02]  /*678b0*/  SHF.R.U32.HI R38, RZ, 0x8, R38 ;  /* 0x00000008ff267819 */ /* 0x000fe40000011626 */
[----:B------:R-:W-:Y:S02]  /*678c0*/  SHF.R.U32.HI R28, RZ, 0x8, R28 ;  /* 0x00000008ff1c7819 */ /* 0x000fe4000001161c */
[----:B------:R-:W-:Y:S02]  /*678d0*/  LOP3.LUT R49, R49, 0xffff, RZ, 0xc0, !PT ;  /* 0x0000ffff31317812 */ /* 0x000fe400078ec0ff */
[----:B------:R-:W-:Y:S02]  /*678e0*/  LOP3.LUT R38, R38, 0xffff, RZ, 0xc0, !PT ;  /* 0x0000ffff26267812 */ /* 0x000fe400078ec0ff */
[----:B------:R-:W-:-:S02]  /*678f0*/  LOP3.LUT R34, R34, 0xffff, RZ, 0xc0, !PT ;  /* 0x0000ffff22227812 */ /* 0x000fc400078ec0ff */
[----:B------:R-:W-:Y:S02]  /*67900*/  LOP3.LUT R28, R28, 0xffff, RZ, 0xc0, !PT ;  /* 0x0000ffff1c1c7812 */ /* 0x000fe400078ec0ff */
[----:B------:R-:W-:Y:S02]  /*67910*/  LOP3.LUT R0, R0, 0xffff, RZ, 0xc0, !PT ;  /* 0x0000ffff00007812 */ /* 0x000fe400078ec0ff */
[----:B------:R-:W-:Y:S02]  /*67920*/  PRMT R56, R49, 0x3340, R1 ;  /* 0x0000334031387816 */ /* 0x000fe40000000001 */
[----:B------:R-:W-:Y:S02]  /*67930*/  SHF.R.U32.HI R51, RZ, 0x8, R51 ;  /* 0x00000008ff337819 */ /* 0x000fe40000011633 */
[----:B------:R-:W-:Y:S02]  /*67940*/  PRMT R49, R34, 0x3340, R38 ;  /* 0x0000334022317816 */ /* 0x000fe40000000026 */
[----:B------:R-:W-:-:S02]  /*67950*/  SHF.R.U32.HI R41, RZ, 0x8, R41 ;  /* 0x00000008ff297819 */ /* 0x000fc40000011629 */
[----:B------:R-:W-:Y:S02]  /*67960*/  SHF.R.U32.HI R43, RZ, 0x8, R43 ;  /* 0x00000008ff2b7819 */ /* 0x000fe4000001162b */
[----:B------:R-:W-:Y:S02]  /*67970*/  PRMT R38, R0, 0x3340, R28 ;  /* 0x0000334000267816 */ /* 0x000fe4000000001c */
[----:B------:R-:W-:Y:S02]  /*67980*/  SHF.R.U32.HI R0, RZ, 0x8, R42 ;  /* 0x00000008ff007819 */ /* 0x000fe4000001162a */
[----:B------:R-:W-:Y:S01]  /*67990*/  LOP3.LUT R51, R51, 0xffff, RZ, 0xc0, !PT ;  /* 0x0000ffff33337812 */ /* 0x000fe200078ec0ff */
[----:B------:R-:W3:Y:S01]  /*679a0*/  LDL.LU R42, [R1+0x70] ;  /* 0x00007000012a7983 */ /* 0x000ee20000300800 */
[----:B------:R-:W-:Y:S02]  /*679b0*/  LOP3.LUT R43, R43, 0xffff, RZ, 0xc0, !PT ;  /* 0x0000ffff2b2b7812 */ /* 0x000fe400078ec0ff */
[----:B------:R-:W-:-:S02]  /*679c0*/  LOP3.LUT R41, R41, 0xffff, RZ, 0xc0, !PT ;  /* 0x0000ffff29297812 */ /* 0x000fc400078ec0ff */
[----:B------:R-:W-:Y:S02]  /*679d0*/  LOP3.LUT R0, R0, 0xffff, RZ, 0xc0, !PT ;  /* 0x0000ffff00007812 */ /* 0x000fe400078ec0ff */
[----:B------:R-:W-:Y:S02]  /*679e0*/  PRMT R58, R51, 0x3340, R1 ;  /* 0x00003340333a7816 */ /* 0x000fe40000000001 */
[----:B------:R-:W-:Y:S02]  /*679f0*/  PRMT R51, R41, 0x3340, R43 ;  /* 0x0000334029337816 */ /* 0x000fe4000000002b */
[----:B------:R-:W-:Y:S02]  /*67a00*/  PRMT R41, R0, 0x3340, R1 ;  /* 0x0000334000297816 */ /* 0x000fe40000000001 */
[----:B--2---:R-:W-:Y:S02]  /*67a10*/  SHF.R.U32.HI R0, RZ, 0x8, R45 ;  /* 0x00000008ff007819 */ /* 0x004fe4000001162d */
[----:B------:R-:W2:Y:S01]  /*67a20*/  LDL.LU R45, [R1+0x2c] ;  /* 0x00002c00012d7983 */ /* 0x000ea20000300800 */
[----:B------:R-:W-:-:S02]  /*67a30*/  SHF.R.U32.HI R15, RZ, 0x8, R15 ;  /* 0x00000008ff0f7819 */ /* 0x000fc4000001160f */
[----:B------:R-:W-:Y:S02]  /*67a40*/  SHF.R.U32.HI R48, RZ, 0x8, R48 ;  /* 0x00000008ff307819 */ /* 0x000fe40000011630 */
[----:B------:R-:W-:Y:S02]  /*67a50*/  SHF.R.U32.HI R50, RZ, 0x8, R50 ;  /* 0x00000008ff327819 */ /* 0x000fe40000011632 */
[----:B------:R-:W-:Y:S02]  /*67a60*/  SHF.R.U32.HI R40, RZ, 0x8, R40 ;  /* 0x00000008ff287819 */ /* 0x000fe40000011628 */
[----:B------:R-:W-:Y:S02]  /*67a70*/  SHF.R.U32.HI R39, RZ, 0x8, R39 ;  /* 0x00000008ff277819 */ /* 0x000fe40000011627 */
[----:B------:R-:W-:Y:S02]  /*67a80*/  SHF.R.U32.HI R31, RZ, 0x8, R31 ;  /* 0x00000008ff1f7819 */ /* 0x000fe4000001161f */
[----:B------:R-:W-:-:S02]  /*67a90*/  LOP3.LUT R15, R15, 0xffff, RZ, 0xc0, !PT ;  /* 0x0000ffff0f0f7812 */ /* 0x000fc400078ec0ff */
[----:B------:R-:W-:Y:S02]  /*67aa0*/  LOP3.LUT R0, R0, 0xffff, RZ, 0xc0, !PT ;  /* 0x0000ffff00007812 */ /* 0x000fe400078ec0ff */
[----:B------:R-:W-:Y:S02]  /*67ab0*/  SHF.R.U32.HI R44, RZ, 0x8, R44 ;  /* 0x00000008ff2c7819 */ /* 0x000fe4000001162c */
[----:B------:R-:W-:Y:S02]  /*67ac0*/  SHF.R.U32.HI R30, RZ, 0x8, R30 ;  /* 0x00000008ff1e7819 */ /* 0x000fe4000001161e */
[----:B------:R-:W-:Y:S02]  /*67ad0*/  LOP3.LUT R48, R48, 0xffff, RZ, 0xc0, !PT ;  /* 0x0000ffff30307812 */ /* 0x000fe400078ec0ff */
[----:B------:R-:W-:Y:S02]  /*67ae0*/  SHF.R.U32.HI R29, RZ, 0x8, R29 ;  /* 0x00000008ff1d7819 */ /* 0x000fe4000001161d */
[----:B------:R-:W-:-:S02]  /*67af0*/  LOP3.LUT R50, R50, 0xffff, RZ, 0xc0, !PT ;  /* 0x0000ffff32327812 */ /* 0x000fc400078ec0ff */
[----:B------:R-:W-:Y:S02]  /*67b00*/  LOP3.LUT R40, R40, 0xffff, RZ, 0xc0, !PT ;  /* 0x0000ffff28287812 */ /* 0x000fe400078ec0ff */
[----:B------:R-:W-:Y:S02]  /*67b10*/  SHF.R.U32.HI R27, RZ, 0x8, R27 ;  /* 0x00000008ff1b7819 */ /* 0x000fe4000001161b */
[----:B------:R-:W-:Y:S02]  /*67b20*/  LOP3.LUT R39, R39, 0xffff, RZ, 0xc0, !PT ;  /* 0x0000ffff27277812 */ /* 0x000fe400078ec0ff */
[----:B------:R-:W-:Y:S02]  /*67b30*/  LOP3.LUT R31, R31, 0xffff, RZ, 0xc0, !PT ;  /* 0x0000ffff1f1f7812 */ /* 0x000fe400078ec0ff */
[----:B------:R-:W-:Y:S02]  /*67b40*/  LOP3.LUT R3, R3, 0xffff, RZ, 0xc0, !PT ;  /* 0x0000ffff03037812 */ /* 0x000fe400078ec0ff */
[----:B------:R-:W-:-:S02]  /*67b50*/  LOP3.LUT R2, R2, 0xffff, RZ, 0xc0, !PT ;  /* 0x0000ffff02027812 */ /* 0x000fc400078ec0ff */
[----:B------:R-:W-:Y:S02]  /*67b60*/  SHF.R.U32.HI R22, RZ, 0x8, R22 ;  /* 0x00000008ff167819 */ /* 0x000fe40000011616 */
[----:B------:R-:W-:Y:S02]  /*67b70*/  PRMT R0, R0, 0x3340, R15 ;  /* 0x0000334000007816 */ /* 0x000fe4000000000f */
[----:B------:R-:W-:Y:S02]  /*67b80*/  LOP3.LUT R44, R44, 0xffff, RZ, 0xc0, !PT ;  /* 0x0000ffff2c2c7812 */ /* 0x000fe400078ec0ff */
[----:B------:R-:W-:Y:S02]  /*67b90*/  LOP3.LUT R30, R30, 0xffff, RZ, 0xc0, !PT ;  /* 0x0000ffff1e1e7812 */ /* 0x000fe400078ec0ff */
[----:B------:R-:W-:Y:S02]  /*67ba0*/  SHF.R.U32.HI R21, RZ, 0x8, R21 ;  /* 0x00000008ff157819 */ /* 0x000fe40000011615 */
[----:B------:R-:W-:-:S02]  /*67bb0*/  PRMT R54, R48, 0x3340, R1 ;  /* 0x0000334030367816 */ /* 0x000fc40000000001 */
[----:B------:R-:W-:Y:S02]  /*67bc0*/  LOP3.LUT R29, R29, 0xffff, RZ, 0xc0, !PT ;  /* 0x0000ffff1d1d7812 */ /* 0x000fe400078ec0ff */
[--C-:B------:R-:W-:Y:S02]  /*67bd0*/  PRMT R59, R50, 0x3340, R1.reuse ;  /* 0x00003340323b7816 */ /* 0x100fe40000000001 */
[--C-:B------:R-:W-:Y:S02]  /*67be0*/  PRMT R48, R40, 0x3340, R1.reuse ;  /* 0x0000334028307816 */ /* 0x100fe40000000001 */
[----:B------:R-:W-:Y:S01]  /*67bf0*/  LOP3.LUT R27, R27, 0xffff, RZ, 0xc0, !PT ;  /* 0x0000ffff1b1b7812 */ /* 0x000fe200078ec0ff */
[----:B------:R0:W-:Y:S01]  /*67c00*/  STL [R1+0x8], R0 ;  /* 0x0000080001007387 */ /* 0x0001e20000100800 */
[----:B------:R-:W-:Y:S02]  /*67c10*/  PRMT R50, R39, 0x3340, R1 ;  /* 0x0000334027327816 */ /* 0x000fe40000000001 */
[----:B------:R-:W-:-:S02]  /*67c20*/  PRMT R40, R2, 0x3340, R3 ;  /* 0x0000334002287816 */ /* 0x000fc40000000003 */
[----:B------:R-:W-:Y:S02]  /*67c30*/  LOP3.LUT R22, R22, 0xffff, RZ, 0xc0, !PT ;  /* 0x0000ffff16167812 */ /* 0x000fe400078ec0ff */
[--C-:B------:R-:W-:Y:S02]  /*67c40*/  PRMT R52, R44, 0x3340, R1.reuse ;  /* 0x000033402c347816 */ /* 0x100fe40000000001 */
[----:B------:R-:W-:Y:S02]  /*67c50*/  PRMT R39, R31, 0x3340, R1 ;  /* 0x000033401f277816 */ /* 0x000fe40000000001 */
[----:B------:R-:W-:Y:S01]  /*67c60*/  LOP3.LUT R2, R21, 0xffff, RZ, 0xc0, !PT ;  /* 0x0000ffff15027812 */ /* 0x000fe200078ec0ff */
[----:B------:R-:W2:Y:S01]  /*67c70*/  LDL.LU R31, [R1+0xcc] ;  /* 0x0000cc00011f7983 */ /* 0x000ea20000300800 */
[----:B---3--:R-:W-:Y:S02]  /*67c80*/  SHF.R.U32.HI R15, RZ, 0x8, R33 ;  /* 0x00000008ff0f7819 */ /* 0x008fe40000011621 */
[----:B------:R-:W-:-:S02]  /*67c90*/  PRMT R44, R30, 0x3340, R1 ;  /* 0x000033401e2c7816 */ /* 0x000fc40000000001 */
[----:B----4-:R-:W-:Y:S01]  /*67ca0*/  SHF.R.U32.HI R21, RZ, 0x8, R35 ;  /* 0x00000008ff157819 */ /* 0x010fe20000011623 */
[----:B------:R-:W3:Y:S01]  /*67cb0*/  LDL.LU R30, [R1+0xb4] ;  /* 0x0000b400011e7983 */ /* 0x000ee20000300800 */
[----:B0-----:R-:W-:Y:S02]  /*67cc0*/  SHF.R.U32.HI R0, RZ, 0x8, R37 ;  /* 0x00000008ff007819 */ /* 0x001fe40000011625 */
[----:B------:R-:W-:Y:S02]  /*67cd0*/  PRMT R43, R27, 0x3340, R29 ;  /* 0x000033401b2b7816 */ /* 0x000fe4000000001d */
[----:B------:R-:W-:Y:S01]  /*67ce0*/  SHF.R.U32.HI R7, RZ, 0x8, R7 ;  /* 0x00000008ff077819 */ /* 0x000fe20000011607 */
[----:B------:R-:W4:Y:S01]  /*67cf0*/  LDL.LU R29, [R1+0x84] ;  /* 0x00008400011d7983 */ /* 0x000f220000300800 */
[----:B------:R-:W-:Y:S02]  /*67d00*/  SHF.R.U32.HI R13, RZ, 0x8, R13 ;  /* 0x00000008ff0d7819 */ /* 0x000fe4000001160d */
[----:B------:R-:W-:Y:S01]  /*67d10*/  PRMT R34, R22, 0x3340, R1 ;  /* 0x0000334016227816 */ /* 0x000fe20000000001 */
[----:B------:R-:W4:Y:S01]  /*67d20*/  LDL.LU R32, [R1+0xc] ;  /* 0x00000c0001207983 */ /* 0x000f220000300800 */
[----:B------:R-:W-:-:S02]  /*67d30*/  LOP3.LUT R22, R15, 0xffff, RZ, 0xc0, !PT ;  /* 0x0000ffff0f167812 */ /* 0x000fc400078ec0ff */
[----:B------:R-:W-:Y:S01]  /*67d40*/  LOP3.LUT R21, R21, 0xffff, RZ, 0xc0, !PT ;  /* 0x0000ffff15157812 */ /* 0x000fe200078ec0ff */
[----:B------:R-:W4:Y:S01]  /*67d50*/  LDL.LU R33, [R1+0x10] ;  /* 0x0000100001217983 */ /* 0x000f220000300800 */
[----:B------:R-:W-:Y:S02]  /*67d60*/  LOP3.LUT R15, R0, 0xffff, RZ, 0xc0, !PT ;  /* 0x0000ffff000f7812 */ /* 0x000fe400078ec0ff */
[----:B------:R-:W-:Y:S02]  /*67d70*/  LOP3.LUT R0, R13, 0xffff, RZ, 0xc0, !PT ;  /* 0x0000ffff0d007812 */ /* 0x000fe400078ec0ff */
[----:B------:R-:W-:Y:S02]  /*67d80*/  LOP3.LUT R7, R7, 0xffff, RZ, 0xc0, !PT ;  /* 0x0000ffff07077812 */ /* 0x000fe400078ec0ff */
[----:B------:R-:W-:Y:S02]  /*67d90*/  PRMT R21, R22, 0x3340, R21 ;  /* 0x0000334016157816 */ /* 0x000fe40000000015 */
[----:B------:R-:W-:-:S03]  /*67da0*/  PRMT R7, R7, 0x3340, R0 ;  /* 0x0000334007077816 */ /* 0x000fc60000000000 */
[----:B------:R-:W-:Y:S01]  /*67db0*/  STL [R1+0x4], R21 ;  /* 0x0000041501007387 */ /* 0x000fe20000100800 */
[----:B------:R-:W-:-:S03]  /*67dc0*/  PRMT R13, R15, 0x3340, R1 ;  /* 0x000033400f0d7816 */ /* 0x000fc60000000001 */
[----:B------:R2:W-:Y:S01]  /*67dd0*/  STL [R1], R7 ;  /* 0x0000000701007387 */ /* 0x0005e20000100800 */
[----:B------:R-:W-:-:S03]  /*67de0*/  SHF.R.U32.HI R15, RZ, 0x8, R5 ;  /* 0x00000008ff0f7819 */ /* 0x000fc60000011605 */
[----:B------:R-:W4:Y:S01]  /*67df0*/  LDL.LU R28, [R1+0x80] ;  /* 0x00008000011c7983 */ /* 0x000f220000300800 */
[----:B------:R-:W-:-:S03]  /*67e00*/  SHF.R.U32.HI R5, RZ, 0x8, R42 ;  /* 0x00000008ff057819 */ /* 0x000fc6000001162a */
[----:B------:R-:W4:Y:S04]  /*67e10*/  LDL.LU R27, [R1+0x50] ;  /* 0x00005000011b7983 */ /* 0x000f280000300800 */
[----:B------:R-:W4:Y:S04]  /*67e20*/  LDL.LU R35, [R1+0x44] ;  /* 0x0000440001237983 */ /* 0x000f280000300800 */
[----:B------:R-:W4:Y:S04]  /*67e30*/  LDL.LU R37, [R1+0xa8] ;  /* 0x0000a80001257983 */ /* 0x000f280000300800 */
[----:B------:R-:W4:Y:S01]  /*67e40*/  LDL.LU R42, [R1+0x94] ;  /* 0x00009400012a7983 */ /* 0x000f220000300800 */
[----:B--2---:R-:W-:-:S03]  /*67e50*/  SHF.R.U32.HI R7, RZ, 0x8, R45 ;  /* 0x00000008ff077819 */ /* 0x004fc6000001162d */
[----:B------:R-:W2:Y:S01]  /*67e60*/  LDL.LU R45, [R1+0x54] ;  /* 0x00005400012d7983 */ /* 0x000ea20000300800 */
[----:B------:R-:W-:Y:S02]  /*67e70*/  SHF.R.U32.HI R0, RZ, 0x8, R61 ;  /* 0x00000008ff007819 */ /* 0x000fe4000001163d */
[----:B------:R-:W-:Y:S02]  /*67e80*/  SHF.R.U32.HI R61, RZ, 0x8, R60 ;  /* 0x00000008ff3d7819 */ /* 0x000fe4000001163c */
[----:B------:R-:W-:Y:S02]  /*67e90*/  SHF.R.U32.HI R21, RZ, 0x8, R6 ;  /* 0x00000008ff157819 */ /* 0x000fe40000011606 */
[----:B------:R-:W-:Y:S02]  /*67ea0*/  LOP3.LUT R6, R0, 0xffff, RZ, 0xc0, !PT ;  /* 0x0000ffff00067812 */ /* 0x000fe400078ec0ff */
[----:B------:R-:W-:Y:S02]  /*67eb0*/  LOP3.LUT R0, R7, 0xffff, RZ, 0xc0, !PT ;  /* 0x0000ffff07007812 */ /* 0x000fe400078ec0ff */
[----:B------:R-:W-:-:S02]  /*67ec0*/  LOP3.LUT R5, R5, 0xffff, RZ, 0xc0, !PT ;  /* 0x0000ffff05057812 */ /* 0x000fc400078ec0ff */
[----:B------:R-:W-:Y:S02]  /*67ed0*/  LOP3.LUT R61, R61, 0xffff, RZ, 0xc0, !PT ;  /* 0x0000ffff3d3d7812 */ /* 0x000fe400078ec0ff */
[----:B------:R-:W-:Y:S02]  /*67ee0*/  SHF.R.U32.HI R12, RZ, 0x8, R12 ;  /* 0x00000008ff0c7819 */ /* 0x000fe4000001160c */
[----:B------:R-:W-:Y:S02]  /*67ef0*/  SHF.R.U32.HI R23, RZ, 0x8, R23 ;  /* 0x00000008ff177819 */ /* 0x000fe40000011617 */
[----:B------:R-:W-:Y:S02]  /*67f00*/  PRMT R0, R5, 0x3340, R0 ;  /* 0x0000334005007816 */ /* 0x000fe40000000000 */
[----:B------:R-:W-:Y:S02]  /*67f10*/  PRMT R61, R6, 0x3340, R61 ;  /* 0x00003340063d7816 */ /* 0x000fe4000000003d */
[----:B------:R-:W-:Y:S01]  /*67f20*/  LOP3.LUT R12, R12, 0xffff, RZ, 0xc0, !PT ;  /* 0x0000ffff0c0c7812 */ /* 0x000fe200078ec0ff */
[----:B------:R0:W-:Y:S01]  /*67f30*/  STL [R1+0x14], R0 ;  /* 0x0000140001007387 */ /* 0x0001e20000100800 */
[----:B------:R-:W-:-:S02]  /*67f40*/  LOP3.LUT R23, R23, 0xffff, RZ, 0xc0, !PT ;  /* 0x0000ffff17177812 */ /* 0x000fc400078ec0ff */
[----:B------:R-:W-:Y:S02]  /*67f50*/  PRMT R2, R12, 0x3340, R2 ;  /* 0x000033400c027816 */ /* 0x000fe40000000002 */
[----:B------:R-:W-:Y:S02]  /*67f60*/  PRMT R12, R23, 0x3340, R1 ;  /* 0x00003340170c7816 */ /* 0x000fe40000000001 */
[----:B------:R-:W-:Y:S02]  /*67f70*/  SHF.R.U32.HI R23, RZ, 0x8, R4 ;  /* 0x00000008ff177819 */ /* 0x000fe40000011604 */
[----:B------:R-:W-:Y:S02]  /*67f80*/  SHF.R.U32.HI R26, RZ, 0x8, R26 ;  /* 0x00000008ff1a7819 */ /* 0x000fe4000001161a */
[----:B------:R-:W-:Y:S02]  /*67f90*/  SHF.R.U32.HI R24, RZ, 0x8, R24 ;  /* 0x00000008ff187819 */ /* 0x000fe40000011618 */
[----:B------:R-:W-:-:S02]  /*67fa0*/  SHF.R.U32.HI R25, RZ, 0x8, R25 ;  /* 0x00000008ff197819 */ /* 0x000fc40000011619 */
[----:B------:R-:W-:Y:S02]  /*67fb0*/  LOP3.LUT R26, R26, 0xffff, RZ, 0xc0, !PT ;  /* 0x0000ffff1a1a7812 */ /* 0x000fe400078ec0ff */
[----:B------:R-:W-:Y:S02]  /*67fc0*/  LOP3.LUT R25, R25, 0xffff, RZ, 0xc0, !PT ;  /* 0x0000ffff19197812 */ /* 0x000fe400078ec0ff */
[----:B------:R-:W-:Y:S02]  /*67fd0*/  LOP3.LUT R24, R24, 0xffff, RZ, 0xc0, !PT ;  /* 0x0000ffff18187812 */ /* 0x000fe400078ec0ff */
[----:B------:R-:W-:Y:S02]  /*67fe0*/  PRMT R36, R26, 0x3340, R1 ;  /* 0x000033401a247816 */ /* 0x000fe40000000001 */
[----:B------:R-:W-:Y:S02]  /*67ff0*/  PRMT R3, R24, 0x3340, R25 ;  /* 0x0000334018037816 */ /* 0x000fe40000000019 */
[----:B------:R-:W-:-:S02]  /*68000*/  SHF.R.U32.HI R6, RZ, 0x8, R31 ;  /* 0x00000008ff067819 */ /* 0x000fc4000001161f */
[----:B---3--:R-:W-:Y:S02]  /*68010*/  SHF.R.U32.HI R5, RZ, 0x8, R30 ;  /* 0x00000008ff057819 */ /* 0x008fe4000001161e */
[----:B------:R-:W-:Y:S02]  /*68020*/  LOP3.LUT R6, R6, 0xffff, RZ, 0xc0, !PT ;  /* 0x0000ffff06067812 */ /* 0x000fe400078ec0ff */
[----:B------:R-:W-:Y:S02]  /*68030*/  LOP3.LUT R5, R5, 0xffff, RZ, 0xc0, !PT ;  /* 0x0000ffff05057812 */ /* 0x000fe400078ec0ff */
[----:B----4-:R-:W-:Y:S02]  /*68040*/  SHF.R.U32.HI R7, RZ, 0x8, R32 ;  /* 0x00000008ff077819 */ /* 0x010fe40000011620 */
[----:B0-----:R-:W-:Y:S01]  /*68050*/  SHF.R.U32.HI R0, RZ, 0x8, R33 ;  /* 0x00000008ff007819 */ /* 0x001fe20000011621 */
[----:B------:R-:W3:Y:S01]  /*68060*/  LDL.LU R32, [R1+0xd8] ;  /* 0x0000d80001207983 */ /* 0x000ee20000300800 */
[----:B------:R-:W-:-:S02]  /*68070*/  LOP3.LUT R4, R7, 0xffff, RZ, 0xc0, !PT ;  /* 0x0000ffff07047812 */ /* 0x000fc400078ec0ff */
[----:B------:R-:W-:Y:S01]  /*68080*/  LOP3.LUT R0, R0, 0xffff, RZ, 0xc0, !PT ;  /* 0x0000ffff00007812 */ /* 0x000fe200078ec0ff */
[----:B------:R-:W4:Y:S01]  /*68090*/  LDL.LU R33, [R1+0xc4] ;  /* 0x0000c40001217983 */ /* 0x000f220000300800 */
[----:B------:R-:W-:Y:S02]  /*680a0*/  PRMT R5, R6, 0x3340, R5 ;  /* 0x0000334006057816 */ /* 0x000fe40000000005 */
[----:B------:R-:W-:Y:S02]  /*680b0*/  PRMT R0, R4, 0x3340, R0 ;  /* 0x0000334004007816 */ /* 0x000fe40000000000 */
[----:B------:R-:W-:Y:S01]  /*680c0*/  SHF.R.U32.HI R22, RZ, 0x8, R29 ;  /* 0x00000008ff167819 */ /* 0x000fe2000001161d */
[----:B------:R-:W-:Y:S04]  /*680d0*/  STL [R1+0x10], R5 ;  /* 0x0000100501007387 */ /* 0x000fe80000100800 */
[----:B------:R-:W4:Y:S04]  /*680e0*/  LDL.LU R29, [R1+0xb8] ;  /* 0x0000b800011d7983 */ /* 0x000f280000300800 */
[----:B------:R-:W4:Y:S04]  /*680f0*/  LDL.LU R30, [R1+0x24] ;  /* 0x00002400011e7983 */ /* 0x000f280000300800 */
[----:B------:R0:W-:Y:S01]  /*68100*/  STL [R1+0xc], R0 ;  /* 0x00000c0001007387 */ /* 0x0001e20000100800 */
[----:B------:R-:W-:-:S02]  /*68110*/  SHF.R.U32.HI R24, RZ, 0x8, R27 ;  /* 0x00000008ff187819 */ /* 0x000fc4000001161b */
[----:B------:R-:W-:Y:S02]  /*68120*/  SHF.R.U32.HI R25, RZ, 0x8, R35 ;  /* 0x00000008ff197819 */ /* 0x000fe40000011623 */
[----:B------:R-:W4:Y:S01]  /*68130*/  LDL.LU R35, [R1+0xe0] ;  /* 0x0000e00001237983 */ /* 0x000f220000300800 */
[----:B0-----:R-:W-:-:S03]  /*68140*/  SHF.R.U32.HI R0, RZ, 0x8, R37 ;  /* 0x00000008ff007819 */ /* 0x001fc60000011625 */
[----:B------:R-:W4:Y:S01]  /*68150*/  LDL.LU R37, [R1+0xdc] ;  /* 0x0000dc0001257983 */ /* 0x000f220000300800 */
[----:B------:R-:W-:Y:S02]  /*68160*/  SHF.R.U32.HI R26, RZ, 0x8, R42 ;  /* 0x00000008ff1a7819 */ /* 0x000fe4000001162a */
[----:B------:R-:W-:Y:S01]  /*68170*/  LOP3.LUT R0, R0, 0xffff, RZ, 0xc0, !PT ;  /* 0x0000ffff00007812 */ /* 0x000fe200078ec0ff */
[----:B------:R-:W4:Y:S01]  /*68180*/  LDL.LU R42, [R1+0xd4] ;  /* 0x0000d400012a7983 */ /* 0x000f220000300800 */
[----:B------:R-:W-:-:S04]  /*68190*/  LOP3.LUT R26, R26, 0xffff, RZ, 0xc0, !PT ;  /* 0x0000ffff1a1a7812 */ /* 0x000fc800078ec0ff */
[----:B------:R-:W-:Y:S02]  /*681a0*/  PRMT R26, R0, 0x3340, R26 ;  /* 0x00003340001a7816 */ /* 0x000fe4000000001a */
[----:B--2---:R-:W-:Y:S02]  /*681b0*/  SHF.R.U32.HI R27, RZ, 0x8, R45 ;  /* 0x00000008ff1b7819 */ /* 0x004fe4000001162d */
[----:B------:R-:W2:Y:S04]  /*681c0*/  LDL.LU R45, [R1+0xd0] ;  /* 0x0000d000012d7983 */ /* 0x000ea80000300800 */
[----:B------:R-:W2:Y:S04]  /*681d0*/  LDL.LU R31, [R1+0x98] ;  /* 0x00009800011f7983 */ /* 0x000ea80000300800 */
[----:B------:R-:W2:Y:S01]  /*681e0*/  LDL.LU R0, [R1+0x6c] ;  /* 0x00006c0001007983 */ /* 0x000ea20000300800 */
[----:B------:R-:W0:Y:S01]  /*681f0*/  S2R R5, SR_TID.X ;  /* 0x0000000000057919 */ /* 0x000e220000002100 */
[----:B------:R-:W-:-:S02]  /*68200*/  SHF.R.U32.HI R4, RZ, 0x8, R28 ;  /* 0x00000008ff047819 */ /* 0x000fc4000001161c */
[----:B------:R-:W-:Y:S02]  /*68210*/  LOP3.LUT R24, R24, 0xffff, RZ, 0xc0, !PT ;  /* 0x0000ffff18187812 */ /* 0x000fe400078ec0ff */
[----:B------:R-:W-:-:S04]  /*68220*/  LOP3.LUT R4, R4, 0xffff, RZ, 0xc0, !PT ;  /* 0x0000ffff04047812 */ /* 0x000fc800078ec0ff */
[----:B------:R-:W-:Y:S02]  /*68230*/  PRMT R24, R4, 0x3340, R24 ;  /* 0x0000334004187816 */ /* 0x000fe40000000018 */
[----:B---3--:R-:W-:Y:S02]  /*68240*/  SHF.R.U32.HI R4, RZ, 0x8, R32 ;  /* 0x00000008ff047819 */ /* 0x008fe40000011620 */
[----:B------:R-:W3:Y:S01]  /*68250*/  LDL.LU R32, [R1+0xac] ;  /* 0x0000ac0001207983 */ /* 0x000ee20000300800 */
[----:B----4-:R-:W-:Y:S02]  /*68260*/  SHF.R.U32.HI R28, RZ, 0x8, R33 ;  /* 0x00000008ff1c7819 */ /* 0x010fe40000011621 */
[----:B------:R-:W-:Y:S01]  /*68270*/  LOP3.LUT R4, R4, 0xffff, RZ, 0xc0, !PT ;  /* 0x0000ffff04047812 */ /* 0x000fe200078ec0ff */
[----:B------:R-:W4:Y:S01]  /*68280*/  LDL.LU R60, [R1+0xc0] ;  /* 0x0000c000013c7983 */ /* 0x000f220000300800 */
[----:B------:R-:W-:-:S03]  /*68290*/  LOP3.LUT R28, R28, 0xffff, RZ, 0xc0, !PT ;  /* 0x0000ffff1c1c7812 */ /* 0x000fc600078ec0ff */
[----:B------:R-:W4:Y:S01]  /*682a0*/  LDL.LU R33, [R1+0xa4] ;  /* 0x0000a40001217983 */ /* 0x000f220000300800 */
[----:B------:R-:W-:-:S03]  /*682b0*/  SHF.R.U32.HI R30, RZ, 0x8, R30 ;  /* 0x00000008ff1e7819 */ /* 0x000fc6000001161e */
[----:B------:R-:W4:Y:S01]  /*682c0*/  LDL.LU R6, [R1+0x114] ;  /* 0x0001140001067983 */ /* 0x000f220000300800 */
[----:B------:R-:W-:-:S03]  /*682d0*/  LOP3.LUT R30, R30, 0xffff, RZ, 0xc0, !PT ;  /* 0x0000ffff1e1e7812 */ /* 0x000fc600078ec0ff */
[----:B------:R-:W4:Y:S01]  /*682e0*/  LDL.LU R7, [R1+0x110] ;  /* 0x0001100001077983 */ /* 0x000f220000300800 */
[----:B------:R-:W-:-:S03]  /*682f0*/  PRMT R28, R4, 0x3340, R28 ;  /* 0x00003340041c7816 */ /* 0x000fc6000000001c */
[----:B------:R-:W4:Y:S01]  /*68300*/  LDL.LU R4, [R1+0x144] ;  /* 0x0001440001047983 */ /* 0x000f220000300800 */
[----:B--2---:R-:W-:-:S04]  /*68310*/  SHF.R.U32.HI R0, RZ, 0x8, R0 ;  /* 0x00000008ff007819 */ /* 0x004fc80000011600 */
[----:B------:R-:W-:-:S04]  /*68320*/  LOP3.LUT R0, R0, 0xffff, RZ, 0xc0, !PT ;  /* 0x0000ffff00007812 */ /* 0x000fc800078ec0ff */
[----:B------:R-:W-:Y:S02]  /*68330*/  PRMT R30, R0, 0x3340, R30 ;  /* 0x00003340001e7816 */ /* 0x000fe4000000001e */
[----:B0-----:R-:W-:Y:S02]  /*68340*/  LOP3.LUT R0, R5, 0x1f, RZ, 0xc0, !PT ;  /* 0x0000001f05007812 */ /* 0x001fe400078ec0ff */
[----:B------:R-:W2:Y:S01]  /*68350*/  LDL.LU R5, [R1+0x13c] ;  /* 0x00013c0001057983 */ /* 0x000ea20000300800 */
[----:B------:R-:W-:Y:S02]  /*68360*/  LOP3.LUT R35, R35, 0xffff, RZ, 0xc0, !PT ;  /* 0x0000ffff23237812 */ /* 0x000fe400078ec0ff */
[----:B------:R-:W-:Y:S02]  /*68370*/  LOP3.LUT R37, R37, 0xffff, RZ, 0xc0, !PT ;  /* 0x0000ffff25257812 */ /* 0x000fe400078ec0ff */
[----:B------:R-:W-:Y:S02]  /*68380*/  LOP3.LUT R42, R42, 0xffff, RZ, 0xc0, !PT ;  /* 0x0000ffff2a2a7812 */ /* 0x000fe400078ec0ff */
[----:B------:R-:W-:Y:S01]  /*68390*/  LOP3.LUT R45, R45, 0xffff, RZ, 0xc0, !PT ;  /* 0x0000ffff2d2d7812 */ /* 0x000fe200078ec0ff */
[----:B------:R0:W-:Y:S01]  /*683a0*/  STL [R1+0x20], R35 ;  /* 0x0000202301007387 */ /* 0x0001e20000100800 */
[----:B------:R-:W-:Y:S01]  /*683b0*/  ULEA UR4, UR5, UR4, 0x18 ;  /* 0x0000000405047291 */ /* 0x000fe2000f8ec0ff */
[----:B------:R-:W-:Y:S01]  /*683c0*/  PRMT R57, R57, 0x3340, R1 ;  /* 0x0000334039397816 */ /* 0x000fe20000000001 */
[----:B------:R-:W1:Y:S01]  /*683d0*/  LDCU UR5, c[0x0][0x3b8] ;  /* 0x00007700ff0577ac */ /* 0x000e620008000800 */
[----:B------:R0:W-:Y:S04]  /*683e0*/  STL [R1+0x24], R37 ;  /* 0x0000242501007387 */ /* 0x0001e80000100800 */
[----:B------:R0:W-:Y:S04]  /*683f0*/  STL [R1+0x28], R42 ;  /* 0x0000282a01007387 */ /* 0x0001e80000100800 */
[----:B------:R0:W-:Y:S01]  /*68400*/  STL [R1+0x2c], R45 ;  /* 0x00002c2d01007387 */ /* 0x0001e20000100800 */
[----:B------:R-:W-:Y:S01]  /*68410*/  LEA R0, R0, UR4, 0x4 ;  /* 0x0000000400007c11 */ /* 0x000fe2000f8e20ff */
[----:B------:R-:W0:Y:S01]  /*68420*/  LDCU UR4, c[0x0][0x3b4] ;  /* 0x00007680ff0477ac */ /* 0x000e220008000800 */
[----:B---3--:R-:W-:-:S02]  /*68430*/  SHF.R.U32.HI R32, RZ, 0x8, R32 ;  /* 0x00000008ff207819 */ /* 0x008fc40000011620 */
[----:B----4-:R-:W-:Y:S02]  /*68440*/  SHF.R.U32.HI R60, RZ, 0x8, R60 ;  /* 0x00000008ff3c7819 */ /* 0x010fe4000001163c */
[----:B------:R-:W-:Y:S02]  /*68450*/  LOP3.LUT R32, R32, 0xffff, RZ, 0xc0, !PT ;  /* 0x0000ffff20207812 */ /* 0x000fe400078ec0ff */
[----:B------:R-:W-:-:S04]  /*68460*/  LOP3.LUT R60, R60, 0xffff, RZ, 0xc0, !PT ;  /* 0x0000ffff3c3c7812 */ /* 0x000fc800078ec0ff */
[----:B------:R-:W-:Y:S02]  /*68470*/  PRMT R32, R60, 0x3340, R32 ;  /* 0x000033403c207816 */ /* 0x000fe40000000020 */
[----:B------:R-:W-:Y:S02]  /*68480*/  PRMT R6, R6, 0x4210, R42 ;  /* 0x0000421006067816 */ /* 0x000fe4000000002a */
[----:B------:R-:W-:Y:S02]  /*68490*/  PRMT R7, R7, 0x4210, R45 ;  /* 0x0000421007077816 */ /* 0x000fe4000000002d */
[----:B------:R-:W-:Y:S02]  /*684a0*/  PRMT R4, R4, 0x4210, R35 ;  /* 0x0000421004047816 */ /* 0x000fe40000000023 */
[----:B0-----:R-:W3:Y:S01]  /*684b0*/  LDL.LU R35, [R1+0x288c] ;  /* 0x00288c0001237983 */ /* 0x001ee20000300800 */
[----:B--2---:R-:W-:-:S03]  /*684c0*/  PRMT R5, R5, 0x4210, R37 ;  /* 0x0000421005057816 */ /* 0x004fc60000000025 */
[----:B------:R-:W2:Y:S04]  /*684d0*/  LDL.LU R37, [R1+0x2888] ;  /* 0x0028880001257983 */ /* 0x000ea80000300800 */
[----:B------:R-:W4:Y:S04]  /*684e0*/  LDL.LU R42, [R1+0x2884] ;  /* 0x00288400012a7983 */ /* 0x000f280000300800 */
[----:B------:R-:W2:Y:S04]  /*684f0*/  LDL.LU R45, [R1+0x2880] ;  /* 0x00288000012d7983 */ /* 0x000ea80000300800 */
[----:B------:R-:W2:Y:S04]  /*68500*/  LDL.LU R60, [R1+0x1c] ;  /* 0x00001c00013c7983 */ /* 0x000ea80000300800 */
[----:B------:R0:W-:Y:S04]  /*68510*/  STSM.16.M88.4 [R0], R4 ;  /* 0x0000000400007844 */ /* 0x0001e80000000200 */
[----:B0-----:R-:W4:Y:S04]  /*68520*/  LDL.LU R6, [R1+0x30] ;  /* 0x0000300001067983 */ /* 0x001f280000300800 */
[----:B------:R-:W4:Y:S01]  /*68530*/  LDL.LU R7, [R1+0x18] ;  /* 0x0000180001077983 */ /* 0x000f220000300800 */
[----:B------:R-:W-:-:S02]  /*68540*/  PRMT R20, R20, 0x5410, R58 ;  /* 0x0000541014147816 */ /* 0x000fc4000000003a */
[----:B------:R-:W-:Y:S02]  /*68550*/  PRMT R19, R19, 0x5410, R57 ;  /* 0x0000541013137816 */ /* 0x000fe40000000039 */
[----:B------:R-:W-:Y:S02]  /*68560*/  PRMT R17, R17, 0x5410, R55 ;  /* 0x0000541011117816 */ /* 0x000fe40000000037 */
[----:B------:R-:W-:Y:S02]  /*68570*/  PRMT R16, R16, 0x5410, R54 ;  /* 0x0000541010107816 */ /* 0x000fe40000000036 */
[----:B------:R-:W-:Y:S02]  /*68580*/  PRMT R11, R11, 0x5410, R53 ;  /* 0x000054100b0b7816 */ /* 0x000fe40000000035 */
[----:B------:R-:W-:Y:S02]  /*68590*/  PRMT R8, R8, 0x5410, R48 ;  /* 0x0000541008087816 */ /* 0x000fe40000000030 */
[----:B------:R-:W-:-:S02]  /*685a0*/  PRMT R9, R9, 0x5410, R47 ;  /* 0x0000541009097816 */ /* 0x000fc4000000002f */
[----:B---3--:R-:W-:Y:S02]  /*685b0*/  PRMT R35, R35, 0x5410, R59 ;  /* 0x0000541023237816 */ /* 0x008fe4000000003b */
[----:B--2---:R-:W-:Y:S02]  /*685c0*/  PRMT R37, R60, 0x5410, R37 ;  /* 0x000054103c257816 */ /* 0x004fe40000000025 */
[----:B------:R-:W2:Y:S04]  /*685d0*/  LDL.LU R60, [R1+0xc] ;  /* 0x00000c00013c7983 */ /* 0x000ea80000300800 */
[----:B------:R-:W3:Y:S04]  /*685e0*/  LDL.LU R59, [R1+0x8] ;  /* 0x00000800013b7983 */ /* 0x000ee80000300800 */
[----:B------:R-:W2:Y:S04]  /*685f0*/  LDL.LU R58, [R1+0x4] ;  /* 0x00000400013a7983 */ /* 0x000ea80000300800 */
[----:B------:R-:W2:Y:S04]  /*68600*/  LDL.LU R57, [R1] ;  /* 0x0000000001397983 */ /* 0x000ea80000300800 */
[----:B------:R-:W2:Y:S01]  /*68610*/  LDL.LU R55, [R1+0x2c] ;  /* 0x00002c0001377983 */ /* 0x000ea20000300800 */
[----:B----4-:R-:W-:-:S03]  /*68620*/  PRMT R45, R6, 0x5410, R45 ;  /* 0x00005410062d7816 */ /* 0x010fc6000000002d */
[----:B------:R-:W4:Y:S01]  /*68630*/  LDL.LU R54, [R1+0x28] ;  /* 0x0000280001367983 */ /* 0x000f220000300800 */
[----:B------:R-:W-:-:S03]  /*68640*/  PRMT R42, R7, 0x5410, R42 ;  /* 0x00005410072a7816 */ /* 0x000fc6000000002a */
[----:B------:R-:W2:Y:S01]  /*68650*/  LDL.LU R53, [R1+0x24] ;  /* 0x0000240001357983 */ /* 0x000ea20000300800 */
[----:B------:R-:W-:Y:S02]  /*68660*/  PRMT R7, R51, 0x5410, R52 ;  /* 0x0000541033077816 */ /* 0x000fe40000000034 */
[----:B------:R-:W-:Y:S01]  /*68670*/  PRMT R6, R49, 0x5410, R50 ;  /* 0x0000541031067816 */ /* 0x000fe20000000032 */
[----:B------:R-:W2:Y:S04]  /*68680*/  LDL.LU R52, [R1+0x20] ;  /* 0x0000200001347983 */ /* 0x000ea80000300800 */
[----:B------:R-:W2:Y:S04]  /*68690*/  LDL.LU R51, [R1+0xe8] ;  /* 0x0000e80001337983 */ /* 0x000ea80000300800 */
[----:B------:R-:W2:Y:S04]  /*686a0*/  LDL.LU R49, [R1+0x10c] ;  /* 0x00010c0001317983 */ /* 0x000ea80000300800 */
[----:B------:R-:W2:Y:S04]  /*686b0*/  LDL.LU R50, [R1+0x104] ;  /* 0x0001040001327983 */ /* 0x000ea80000300800 */
[----:B------:R-:W2:Y:S04]  /*686c0*/  LDL.LU R48, [R1+0x10] ;  /* 0x0000100001307983 */ /* 0x000ea80000300800 */
[----:B------:R-:W2:Y:S01]  /*686d0*/  LDL.LU R47, [R1+0x14] ;  /* 0x00001400012f7983 */ /* 0x000ea20000300800 */
[----:B------:R-:W-:-:S04]  /*686e0*/  LOP3.LUT R21, R21, 0xffff, RZ, 0xc0, !PT ;  /* 0x0000ffff15157812 */ /* 0x000fc800078ec0ff */
[--C-:B------:R-:W-:Y:S02]  /*686f0*/  PRMT R21, R21, 0x3340, R1.reuse ;  /* 0x0000334015157816 */ /* 0x100fe40000000001 */
[----:B------:R-:W-:Y:S02]  /*68700*/  PRMT R46, R46, 0x3340, R1 ;  /* 0x000033402e2e7816 */ /* 0x000fe40000000001 */
[----:B------:R-:W-:Y:S02]  /*68710*/  PRMT R3, R3, 0x5410, R36 ;  /* 0x0000541003037816 */ /* 0x000fe40000000024 */
[----:B------:R-:W-:Y:S01]  /*68720*/  PRMT R5, R40, 0x5410, R41 ;  /* 0x0000541028057816 */ /* 0x000fe20000000029 */
[----:B------:R-:W4:Y:S01]  /*68730*/  LDL.LU R36, [R1+0xe4] ;  /* 0x0000e40001247983 */ /* 0x000f220000300800 */
[----:B------:R-:W-:-:S03]  /*68740*/  PRMT R4, R43, 0x5410, R44 ;  /* 0x000054102b047816 */ /* 0x000fc6000000002c */
[----:B------:R-:W4:Y:S01]  /*68750*/  LDL.LU R40, [R1+0x1c0] ;  /* 0x0001c00001287983 */ /* 0x000f220000300800 */
[----:B------:R-:W-:Y:S02]  /*68760*/  PRMT R10, R10, 0x5410, R46 ;  /* 0x000054100a0a7816 */ /* 0x000fe4000000002e */
[----:B------:R-:W-:Y:S02]  /*68770*/  SHF.R.U32.HI R14, RZ, 0x8, R14 ;  /* 0x00000008ff0e7819 */ /* 0x000fe4000001160e */
[----:B------:R-:W-:Y:S02]  /*68780*/  LOP3.LUT R22, R22, 0xffff, RZ, 0xc0, !PT ;  /* 0x0000ffff16167812 */ /* 0x000fe400078ec0ff */
[----:B------:R-:W-:Y:S02]  /*68790*/  LOP3.LUT R23, R23, 0xffff, RZ, 0xc0, !PT ;  /* 0x0000ffff17177812 */ /* 0x000fe400078ec0ff */
[----:B------:R-:W-:Y:S02]  /*687a0*/  LOP3.LUT R14, R14, 0xffff, RZ, 0xc0, !PT ;  /* 0x0000ffff0e0e7812 */ /* 0x000fe400078ec0ff */
[----:B------:R-:W-:-:S02]  /*687b0*/  LOP3.LUT R27, R27, 0xffff, RZ, 0xc0, !PT ;  /* 0x0000ffff1b1b7812 */ /* 0x000fc400078ec0ff */
[----:B------:R-:W-:Y:S02]  /*687c0*/  SHF.R.U32.HI R29, RZ, 0x8, R29 ;  /* 0x00000008ff1d7819 */ /* 0x000fe4000001161d */
[----:B------:R-:W-:Y:S02]  /*687d0*/  PRMT R22, R22, 0x3340, R1 ;  /* 0x0000334016167816 */ /* 0x000fe40000000001 */
[----:B------:R-:W-:Y:S02]  /*687e0*/  SHF.R.U32.HI R31, RZ, 0x8, R31 ;  /* 0x00000008ff1f7819 */ /* 0x000fe4000001161f */
[----:B------:R-:W-:Y:S02]  /*687f0*/  PRMT R23, R23, 0x3340, R1 ;  /* 0x0000334017177816 */ /* 0x000fe40000000001 */
[----:B------:R-:W-:Y:S02]  /*68800*/  SHF.R.U32.HI R33, RZ, 0x8, R33 ;  /* 0x00000008ff217819 */ /* 0x000fe40000011621 */
[----:B------:R-:W-:-:S02]  /*68810*/  PRMT R14, R14, 0x3340, R1 ;  /* 0x000033400e0e7816 */ /* 0x000fc40000000001 */
[--C-:B------:R-:W-:Y:S02]  /*68820*/  PRMT R27, R27, 0x3340, R1.reuse ;  /* 0x000033401b1b7816 */ /* 0x100fe40000000001 */
[----:B------:R-:W-:Y:S02]  /*68830*/  LOP3.LUT R29, R29, 0xffff, RZ, 0xc0, !PT ;  /* 0x0000ffff1d1d7812 */ /* 0x000fe400078ec0ff */
[----:B------:R-:W-:Y:S02]  /*68840*/  LOP3.LUT R31, R31, 0xffff, RZ, 0xc0, !PT ;  /* 0x0000ffff1f1f7812 */ /* 0x000fe400078ec0ff */
[----:B------:R-:W-:Y:S02]  /*68850*/  LOP3.LUT R33, R33, 0xffff, RZ, 0xc0, !PT ;  /* 0x0000ffff21217812 */ /* 0x000fe400078ec0ff */
[--C-:B------:R-:W-:Y:S02]  /*68860*/  PRMT R29, R29, 0x3340, R1.reuse ;  /* 0x000033401d1d7816 */ /* 0x100fe40000000001 */
[----:B------:R-:W-:-:S02]  /*68870*/  PRMT R31, R31, 0x3340, R1 ;  /* 0x000033401f1f7816 */ /* 0x000fc40000000001 */
[----:B------:R-:W-:Y:S02]  /*68880*/  PRMT R33, R33, 0x3340, R1 ;  /* 0x0000334021217816 */ /* 0x000fe40000000001 */
[----:B------:R-:W-:Y:S02]  /*68890*/  PRMT R18, R18, 0x5410, R56 ;  /* 0x0000541012127816 */ /* 0x000fe40000000038 */
[----:B------:R-:W-:Y:S02]  /*688a0*/  PRMT R56, R38, 0x5410, R39 ;  /* 0x0000541026387816 */ /* 0x000fe40000000027 */
[----:B---3--:R-:W-:Y:S02]  /*688b0*/  PRMT R59, R59, 0x5410, R12 ;  /* 0x000054103b3b7816 */ /* 0x008fe4000000000c */
[----:B--2---:R-:W-:-:S05]  /*688c0*/  PRMT R12, R47, 0x5410, R21 ;  /* 0x000054102f0c7816 */ /* 0x004fca0000000015 */
[----:B------:R0:W-:Y:S04]  /*688d0*/  STL [R1+0x18], R12 ;  /* 0x0000180c01007387 */ /* 0x0001e80000100800 */
[----:B------:R-:W2:Y:S04]  /*688e0*/  LDL.LU R44, [R1+0x1bc] ;  /* 0x0001bc00012c7983 */ /* 0x000ea80000300800 */
[----:B------:R-:W3:Y:S04]  /*688f0*/  LDL.LU R46, [R1+0x178] ;  /* 0x00017800012e7983 */ /* 0x000ee80000300800 */
[----:B------:R-:W3:Y:S01]  /*68900*/  LDL.LU R47, [R1+0x174] ;  /* 0x00017400012f7983 */ /* 0x000ee20000300800 */
[----:B------:R-:W-:-:S02]  /*68910*/  PRMT R58, R58, 0x5410, R13 ;  /* 0x000054103a3a7816 */ /* 0x000fc4000000000d */
[----:B------:R-:W-:Y:S02]  /*68920*/  PRMT R13, R48, 0x5410, R22 ;  /* 0x00005410300d7816 */ /* 0x000fe40000000016 */
[----:B0-----:R-:W-:Y:S02]  /*68930*/  PRMT R12, R60, 0x5410, R23 ;  /* 0x000054103c0c7816 */ /* 0x001fe40000000017 */
[----:B------:R-:W-:Y:S02]  /*68940*/  PRMT R57, R57, 0x5410, R14 ;  /* 0x0000541039397816 */ /* 0x000fe4000000000e */
[----:B------:R-:W-:Y:S01]  /*68950*/  PRMT R14, R26, 0x5410, R27 ;  /* 0x000054101a0e7816 */ /* 0x000fe2000000001b */
[----:B------:R0:W-:Y:S04]  /*68960*/  STL [R1+0x14], R13 ;  /* 0x0000140d01007387 */ /* 0x0001e80000100800 */
[----:B------:R1:W-:Y:S04]  /*68970*/  STL [R1+0x10], R12 ;  /* 0x0000100c01007387 */ /* 0x0003e80000100800 */
[----:B------:R4:W-:Y:S01]  /*68980*/  STL [R1+0x38], R14 ;  /* 0x0000380e01007387 */ /* 0x0009e20000100800 */
[----:B0-----:R-:W-:-:S02]  /*68990*/  PRMT R13, R30, 0x5410, R31 ;  /* 0x000054101e0d7816 */ /* 0x001fc4000000001f */
[----:B-1----:R-:W-:Y:S01]  /*689a0*/  PRMT R12, R28, 0x5410, R29 ;  /* 0x000054101c0c7816 */ /* 0x002fe2000000001d */
[----:B------:R-:W-:Y:S01]  /*689b0*/  NOP ;  /* 0x0000000000007918 */ /* 0x000fe20000000000 */
[----:B----4-:R-:W-:-:S03]  /*689c0*/  PRMT R14, R32, 0x5410, R33 ;  /* 0x00005410200e7816 */ /* 0x010fc60000000021 */
[----:B------:R0:W-:Y:S04]  /*689d0*/  STL [R1+0x34], R12 ;  /* 0x0000340c01007387 */ /* 0x0001e80000100800 */
[----:B------:R1:W-:Y:S04]  /*689e0*/  STL [R1+0x30], R13 ;  /* 0x0000300d01007387 */ /* 0x0003e80000100800 */
[----:B------:R4:W-:Y:S04]  /*689f0*/  STL [R1+0x1c], R14 ;  /* 0x00001c0e01007387 */ /* 0x0009e80000100800 */
[----:B------:R-:W3:Y:S04]  /*68a00*/  LDL.LU R41, [R1+0x124] ;  /* 0x0001240001297983 */ /* 0x000ee80000300800 */
[----:B------:R-:W3:Y:S04]  /*68a10*/  LDL.LU R38, [R1+0x11c] ;  /* 0x00011c0001267983 */ /* 0x000ee80000300800 */
[----:B------:R-:W3:Y:S01]  /*68a20*/  LDL.LU R39, [R1+0xf0] ;  /* 0x0000f00001277983 */ /* 0x000ee20000300800 */
[----:B------:R-:W-:-:S02]  /*68a30*/  LOP3.LUT R15, R15, 0xffff, RZ, 0xc0, !PT ;  /* 0x0000ffff0f0f7812 */ /* 0x000fc400078ec0ff */
[----:B------:R-:W-:Y:S01]  /*68a40*/  LOP3.LUT R25, R25, 0xffff, RZ, 0xc0, !PT ;  /* 0x0000ffff19197812 */ /* 0x000fe200078ec0ff */
[----:B------:R-:W3:Y:S01]  /*68a50*/  LDL.LU R43, [R1+0xec] ;  /* 0x0000ec00012b7983 */ /* 0x000ee20000300800 */
[--C-:B------:R-:W-:Y:S02]  /*68a60*/  PRMT R15, R15, 0x3340, R1.reuse ;  /* 0x000033400f0f7816 */ /* 0x100fe40000000001 */
[----:B------:R-:W-:Y:S01]  /*68a70*/  PRMT R25, R25, 0x3340, R1 ;  /* 0x0000334019197816 */ /* 0x000fe20000000001 */
[----:B------:R-:W3:Y:S01]  /*68a80*/  LDL.LU R48, [R1+0x1ac] ;  /* 0x0001ac0001307983 */ /* 0x000ee20000300800 */
[----:B------:R-:W-:Y:S02]  /*68a90*/  PRMT R61, R61, 0x5410, R15 ;  /* 0x000054103d3d7816 */ /* 0x000fe4000000000f */
[----:B0-----:R-:W-:Y:S02]  /*68aa0*/  PRMT R12, R45, 0x5210, R52 ;  /* 0x000052102d0c7816 */ /* 0x001fe40000000034 */
[----:B-1----:R-:W-:-:S02]  /*68ab0*/  PRMT R13, R42, 0x5210, R53 ;  /* 0x000052102a0d7816 */ /* 0x002fc40000000035 */
[----:B----4-:R-:W-:Y:S02]  /*68ac0*/  PRMT R14, R37, 0x5210, R54 ;  /* 0x00005210250e7816 */ /* 0x010fe40000000036 */
[----:B------:R-:W-:Y:S02]  /*68ad0*/  PRMT R15, R35, 0x5210, R55 ;  /* 0x00005210230f7816 */ /* 0x000fe40000000037 */
[----:B------:R-:W-:Y:S01]  /*68ae0*/  PRMT R60, R24, 0x5410, R25 ;  /* 0x00005410183c7816 */ /* 0x000fe20000000019 */
[----:B------:R-:W-:Y:S01]  /*68af0*/  LDS.128 R52, [R0] ;  /* 0x0000000000347984 */ /* 0x000fe20000000c00 */
[----:B------:R-:W-:Y:S01]  /*68b00*/  LOP3.LUT R21, R49, 0xffff, RZ, 0xc0, !PT ;  /* 0x0000ffff31157812 */ /* 0x000fe200078ec0ff */
[----:B------:R-:W-:Y:S01]  /*68b10*/  NOP ;  /* 0x0000000000007918 */ /* 0x000fe20000000000 */
[----:B------:R-:W-:Y:S01]  /*68b20*/  LOP3.LUT R22, R50, 0xffff, RZ, 0xc0, !PT ;  /* 0x0000ffff32167812 */ /* 0x000fe200078ec0ff */
[----:B------:R-:W4:Y:S01]  /*68b30*/  LDL.LU R49, [R1+0x1a4] ;  /* 0x0001a40001317983 */ /* 0x000f220000300800 */
[----:B------:R-:W-:-:S02]  /*68b40*/  LOP3.LUT R23, R51, 0xffff, RZ, 0xc0, !PT ;  /* 0x0000ffff33177812 */ /* 0x000fc400078ec0ff */
[----:B------:R-:W-:Y:S01]  /*68b50*/  LOP3.LUT R24, R36, 0xffff, RZ, 0xc0, !PT ;  /* 0x0000ffff24187812 */ /* 0x000fe200078ec0ff */
[----:B------:R0:W-:Y:S01]  /*68b60*/  STSM.16.M88.4 [R0], R12 ;  /* 0x0000000c00007844 */ /* 0x0001e20000000200 */
[----:B------:R-:W-:-:S03]  /*68b70*/  NOP ;  /* 0x0000000000007918 */ /* 0x000fc60000000000 */
[----:B------:R-:W4:Y:S04]  /*68b80*/  LDL.LU R50, [R1+0x168] ;  /* 0x0001680001327983 */ /* 0x000f280000300800 */
[----:B------:R-:W4:Y:S04]  /*68b90*/  LDL.LU R51, [R1+0x164] ;  /* 0x0001640001337983 */ /* 0x000f280000300800 */
[----:B------:R-:W1:Y:S01]  /*68ba0*/  LDS.128 R28, [R0] ;  /* 0x00000000001c7984 */ /* 0x000e620000000c00 */
[----:B0-----:R-:W-:Y:S02]  /*68bb0*/  PRMT R12, R40, 0x4210, R21 ;  /* 0x00004210280c7816 */ /* 0x001fe40000000015 */
[----:B------:R-:W-:Y:S01]  /*68bc0*/  PRMT R2, R2, 0x5410, R34 ;  /* 0x0000541002027816 */ /* 0x000fe20000000022 */
[----:B-1----:R-:W-:Y:S04]  /*68bd0*/  STL.64 [R1], R28 ;  /* 0x0000001c01007387 */ /* 0x002fe80000100a00 */
[----:B------:R-:W-:Y:S01]  /*68be0*/  STL.64 [R1+0x8], R30 ;  /* 0x0000081e01007387 */ /* 0x000fe20000100a00 */
[----:B--2---:R-:W-:-:S02]  /*68bf0*/  PRMT R13, R44, 0x4210, R22 ;  /* 0x000042102c0d7816 */ /* 0x004fc40000000016 */
[----:B---3--:R-:W-:Y:S02]  /*68c00*/  PRMT R14, R46, 0x4210, R23 ;  /* 0x000042102e0e7816 */ /* 0x008fe40000000017 */
[----:B------:R-:W-:Y:S01]  /*68c10*/  PRMT R15, R47, 0x4210, R24 ;  /* 0x000042102f0f7816 */ /* 0x000fe20000000018 */
[----:B------:R-:W-:-:S04]  /*68c20*/  NOP ;  /* 0x0000000000007918 */ /* 0x000fc80000000000 */
[----:B------:R-:W-:Y:S01]  /*68c30*/  STSM.16.M88.4 [R0], R12 ;  /* 0x0000000c00007844 */ /* 0x000fe20000000200 */
[----:B------:R-:W-:-:S03]  /*68c40*/  NOP ;  /* 0x0000000000007918 */ /* 0x000fc60000000000 */
[----:B------:R-:W0:Y:S04]  /*68c50*/  LDS.128 R44, [R0] ;  /* 0x00000000002c7984 */ /* 0x000e280000000c00 */
[----:B0-----:R-:W-:Y:S04]  /*68c60*/  STL.64 [R1+0x2870], R44 ;  /* 0x0028702c01007387 */ /* 0x001fe80000100a00 */
[----:B------:R-:W-:Y:S04]  /*68c70*/  STL [R1+0x284c], R46 ;  /* 0x00284c2e01007387 */ /* 0x000fe80000100800 */
[----:B------:R-:W-:Y:S04]  /*68c80*/  STL [R1+0x2844], R47 ;  /* 0x0028442f01007387 */ /* 0x000fe80000100800 */
[----:B------:R-:W2:Y:S04]  /*68c90*/  LDL.LU R26, [R1+0x154] ;  /* 0x00015400011a7983 */ /* 0x000ea80000300800 */
[----:B------:R-:W3:Y:S04]  /*68ca0*/  LDL.LU R27, [R1+0x150] ;  /* 0x00015000011b7983 */ /* 0x000ee80000300800 */
[----:B------:R-:W3:Y:S04]  /*68cb0*/  LDL.LU R25, [R1+0xfc] ;  /* 0x0000fc0001197983 */ /* 0x000ee80000300800 */
[----:B------:R-:W3:Y:S04]  /*68cc0*/  LDL.LU R33, [R1+0xf4] ;  /* 0x0000f40001217983 */ /* 0x000ee80000300800 */
[----:B------:R-:W3:Y:S01]  /*68cd0*/  LDL.LU R34, [R1+0x1a0] ;  /* 0x0001a00001227983 */ /* 0x000ee20000300800 */
[----:B------:R-:W-:-:S02]  /*68ce0*/  PRMT R15, R17, 0x5210, R24 ;  /* 0x00005210110f7816 */ /* 0x000fc40000000018 */
[----:B------:R-:W-:Y:S01]  /*68cf0*/  PRMT R14, R18, 0x5210, R23 ;  /* 0x00005210120e7816 */ /* 0x000fe20000000017 */
[----:B------:R-:W3:Y:S01]  /*68d00*/  LDL.LU R36, [R1+0x19c] ;  /* 0x00019c0001247983 */ /* 0x000ee20000300800 */
[----:B------:R-:W-:Y:S02]  /*68d10*/  LOP3.LUT R17, R38, 0xffff, RZ, 0xc0, !PT ;  /* 0x0000ffff26117812 */ /* 0x000fe400078ec0ff */
[----:B------:R-:W-:Y:S01]  /*68d20*/  LOP3.LUT R18, R39, 0xffff, RZ, 0xc0, !PT ;  /* 0x0000ffff27127812 */ /* 0x000fe200078ec0ff */
[----:B------:R-:W3:Y:S04]  /*68d30*/  LDL.LU R38, [R1+0x148] ;  /* 0x0001480001267983 */ /* 0x000ee80000300800 */
[----:B------:R-:W3:Y:S01]  /*68d40*/  LDL.LU R39, [R1+0x140] ;  /* 0x0001400001277983 */ /* 0x000ee20000300800 */
[----:B------:R-:W-:-:S02]  /*68d50*/  PRMT R12, R20, 0x5210, R21 ;  /* 0x00005210140c7816 */ /* 0x000fc40000000015 */
[----:B------:R-:W-:Y:S01]  /*68d60*/  PRMT R13, R19, 0x5210, R22 ;  /* 0x00005210130d7816 */ /* 0x000fe20000000016 */
[----:B------:R-:W-:Y:S01]  /*68d70*/  NOP ;  /* 0x0000000000007918 */ /* 0x000fe20000000000 */
[----:B------:R-:W-:Y:S01]  /*68d80*/  LOP3.LUT R20, R41, 0xffff, RZ, 0xc0, !PT ;  /* 0x0000ffff29147812 */ /* 0x000fe200078ec0ff */
[----:B------:R-:W3:Y:S01]  /*68d90*/  LDL.LU R30, [R1+0x188] ;  /* 0x00018800011e7983 */ /* 0x000ee20000300800 */
[----:B------:R-:W-:-:S03]  /*68da0*/  LOP3.LUT R19, R43, 0xffff, RZ, 0xc0, !PT ;  /* 0x0000ffff2b137812 */ /* 0x000fc600078ec0ff */
[----:B------:R0:W-:Y:S02]  /*68db0*/  STSM.16.M88.4 [R0], R12 ;  /* 0x0000000c00007844 */ /* 0x0001e40000000200 */
[----:B0-----:R-:W-:Y:S02]  /*68dc0*/  PRMT R12, R48, 0x4210, R20 ;  /* 0x00004210300c7816 */ /* 0x001fe40000000014 */
[----:B----4-:R-:W-:Y:S02]  /*68dd0*/  PRMT R13, R49, 0x4210, R17 ;  /* 0x00004210310d7816 */ /* 0x010fe40000000011 */
[----:B------:R-:W-:Y:S02]  /*68de0*/  PRMT R14, R50, 0x4210, R18 ;  /* 0x00004210320e7816 */ /* 0x000fe40000000012 */
[----:B------:R-:W-:Y:S01]  /*68df0*/  PRMT R15, R51, 0x4210, R19 ;  /* 0x00004210330f7816 */ /* 0x000fe20000000013 */
[----:B------:R-:W-:Y:S01]  /*68e00*/  NOP ;  /* 0x0000000000007918 */ /* 0x000fe20000000000 */
[----:B------:R-:W0:Y:S01]  /*68e10*/  LDS.128 R48, [R0] ;  /* 0x0000000000307984 */ /* 0x000e220000000c00 */
[----:B------:R-:W-:-:S03]  /*68e20*/  NOP ;  /* 0x0000000000007918 */ /* 0x000fc60000000000 */
[----:B------:R1:W-:Y:S01]  /*68e30*/  STSM.16.M88.4 [R0], R12 ;  /* 0x0000000c00007844 */ /* 0x0003e20000000200 */
[----:B------:R-:W-:-:S03]  /*68e40*/  NOP ;  /* 0x0000000000007918 */ /* 0x000fc60000000000 */
[----:B------:R-:W4:Y:S01]  /*68e50*/  LDS.128 R40, [R0] ;  /* 0x0000000000287984 */ /* 0x000f220000000c00 */
[----:B-1----:R-:W-:Y:S01]  /*68e60*/  PRMT R12, R16, 0x5210, R20 ;  /* 0x00005210100c7816 */ /* 0x002fe20000000014 */
[----:B------:R-:W-:Y:S01]  /*68e70*/  NOP ;  /* 0x0000000000007918 */ /* 0x000fe20000000000 */
[----:B------:R-:W-:Y:S02]  /*68e80*/  PRMT R13, R11, 0x5210, R17 ;  /* 0x000052100b0d7816 */ /* 0x000fe40000000011 */
[----:B------:R-:W-:Y:S02]  /*68e90*/  PRMT R14, R7, 0x5210, R18 ;  /* 0x00005210070e7816 */ /* 0x000fe40000000012 */
[----:B------:R-:W-:Y:S01]  /*68ea0*/  PRMT R15, R6, 0x5210, R19 ;  /* 0x00005210060f7816 */ /* 0x000fe20000000013 */
[----:B0-----:R-:W-:Y:S04]  /*68eb0*/  STL.64 [R1+0x2868], R48 ;  /* 0x0028683001007387 */ /* 0x001fe80000100a00 */
[----:B------:R-:W-:Y:S04]  /*68ec0*/  STL [R1+0x2850], R50 ;  /* 0x0028503201007387 */ /* 0x000fe80000100800 */
[----:B------:R-:W-:Y:S04]  /*68ed0*/  STL [R1+0x2848], R51 ;  /* 0x0028483301007387 */ /* 0x000fe80000100800 */
[----:B----4-:R-:W-:Y:S04]  /*68ee0*/  STL.64 [R1+0x2858], R40 ;  /* 0x0028582801007387 */ /* 0x010fe80000100a00 */
[----:B------:R-:W-:Y:S04]  /*68ef0*/  STL [R1+0x2840], R43 ;  /* 0x0028402b01007387 */ /* 0x000fe80000100800 */
[----:B------:R-:W4:Y:S04]  /*68f00*/  LDL.LU R31, [R1+0x184] ;  /* 0x00018400011f7983 */ /* 0x000f280000300800 */
[----:B------:R-:W4:Y:S04]  /*68f10*/  LDL.LU R28, [R1+0x130] ;  /* 0x00013000011c7983 */ /* 0x000f280000300800 */
[----:B------:R-:W4:Y:S04]  /*68f20*/  LDL.LU R29, [R1+0x128] ;  /* 0x00012800011d7983 */ /* 0x000f280000300800 */
[----:B------:R0:W-:Y:S01]  /*68f30*/  STSM.16.M88.4 [R0], R12 ;  /* 0x0000000c00007844 */ /* 0x0001e20000000200 */
[----:B------:R-:W-:-:S03]  /*68f40*/  NOP ;  /* 0x0000000000007918 */ /* 0x000fc60000000000 */
[----:B------:R-:W1:Y:S01]  /*68f50*/  LDS.128 R20, [R0] ;  /* 0x0000000000147984 */ /* 0x000e620000000c00 */
[----:B--2---:R-:W-:-:S03]  /*68f60*/  LOP3.LUT R16, R26, 0xffff, RZ, 0xc0, !PT ;  /* 0x0000ffff1a107812 */ /* 0x004fc600078ec0ff */
[----:B------:R-:W2:Y:S01]  /*68f70*/  LDL.LU R26, [R1+0x198] ;  /* 0x00019800011a7983 */ /* 0x000ea20000300800 */
[----:B---3--:R-:W-:-:S03]  /*68f80*/  LOP3.LUT R6, R27, 0xffff, RZ, 0xc0, !PT ;  /* 0x0000ffff1b067812 */ /* 0x008fc600078ec0ff */
[----:B------:R-:W3:Y:S01]  /*68f90*/  LDL.LU R27, [R1+0x190] ;  /* 0x00019000011b7983 */ /* 0x000ee20000300800 */
[----:B------:R-:W-:-:S03]  /*68fa0*/  LOP3.LUT R7, R25, 0xffff, RZ, 0xc0, !PT ;  /* 0x0000ffff19077812 */ /* 0x000fc600078ec0ff */
[----:B------:R-:W2:Y:S01]  /*68fb0*/  LDL.LU R25, [R1+0x138] ;  /* 0x0001380001197983 */ /* 0x000ea20000300800 */
[----:B0-----:R-:W-:-:S03]  /*68fc0*/  PRMT R12, R34, 0x4210, R16 ;  /* 0x00004210220c7816 */ /* 0x001fc60000000010 */
[----:B------:R-:W2:Y:S01]  /*68fd0*/  LDL.LU R34, [R1+0x134] ;  /* 0x0001340001227983 */ /* 0x000ea20000300800 */
[----:B------:R-:W-:Y:S02]  /*68fe0*/  LOP3.LUT R11, R33, 0xffff, RZ, 0xc0, !PT ;  /* 0x0000ffff210b7812 */ /* 0x000fe400078ec0ff */
[----:B------:R-:W-:Y:S02]  /*68ff0*/  PRMT R13, R36, 0x4210, R6 ;  /* 0x00004210240d7816 */ /* 0x000fe40000000006 */
[----:B------:R-:W-:Y:S02]  /*69000*/  PRMT R14, R38, 0x4210, R7 ;  /* 0x00004210260e7816 */ /* 0x000fe40000000007 */
[----:B------:R-:W-:Y:S01]  /*69010*/  PRMT R15, R39, 0x4210, R11 ;  /* 0x00004210270f7816 */ /* 0x000fe2000000000b */
[----:B------:R-:W-:-:S04]  /*69020*/  NOP ;  /* 0x0000000000007918 */ /* 0x000fc80000000000 */
[----:B------:R-:W-:Y:S01]  /*69030*/  STSM.16.M88.4 [R0], R12 ;  /* 0x0000000c00007844 */ /* 0x000fe20000000200 */
[----:B------:R-:W-:-:S03]  /*69040*/  NOP ;  /* 0x0000000000007918 */ /* 0x000fc60000000000 */
[----:B------:R-:W0:Y:S04]  /*69050*/  LDS.128 R36, [R0] ;  /* 0x0000000000247984 */ /* 0x000e280000000c00 */
[----:B-1----:R-:W-:Y:S04]  /*69060*/  STL.64 [R1+0x20], R20 ;  /* 0x0000201401007387 */ /* 0x002fe80000100a00 */
[----:B------:R1:W-:Y:S04]  /*69070*/  STL.64 [R1+0x28], R22 ;  /* 0x0000281601007387 */ /* 0x0003e80000100a00 */
[----:B0-----:R-:W-:Y:S04]  /*69080*/  STL.64 [R1+0x2860], R36 ;  /* 0x0028602401007387 */ /* 0x001fe80000100a00 */
[----:B------:R-:W-:Y:S04]  /*69090*/  STL [R1+0x283c], R39 ;  /* 0x00283c2701007387 */ /* 0x000fe80000100800 */
[----:B------:R-:W3:Y:S01]  /*690a0*/  LDL.LU R45, [R1+0x1b0] ;  /* 0x0001b000012d7983 */ /* 0x000ee20000300800 */
[----:B------:R-:W-:Y:S01]  /*690b0*/  PRMT R8, R8, 0x5210, R16 ;  /* 0x0000521008087816 */ /* 0x000fe20000000010 */
[----:B------:R-:W-:Y:S01]  /*690c0*/  NOP ;  /* 0x0000000000007918 */ /* 0x000fe20000000000 */
[----:B------:R-:W-:Y:S01]  /*690d0*/  PRMT R9, R9, 0x5210, R6 ;  /* 0x0000521009097816 */ /* 0x000fe20000000006 */
[----:B-1----:R-:W3:Y:S01]  /*690e0*/  LDL.LU R23, [R1+0x1a8] ;  /* 0x0001a80001177983 */ /* 0x002ee20000300800 */
[----:B------:R-:W-:-:S02]  /*690f0*/  PRMT R10, R10, 0x5210, R7 ;  /* 0x000052100a0a7816 */ /* 0x000fc40000000007 */
[----:B------:R-:W-:Y:S01]  /*69100*/  PRMT R11, R4, 0x5210, R11 ;  /* 0x00005210040b7816 */ /* 0x000fe2000000000b */
[----:B------:R-:W3:Y:S04]  /*69110*/  LDL.LU R22, [R1+0x160] ;  /* 0x0001600001167983 */ /* 0x000ee80000300800 */
[----:B------:R2:W-:Y:S01]  /*69120*/  STSM.16.M88.4 [R0], R8 ;  /* 0x0000000800007844 */ /* 0x0005e20000000200 */
[----:B----4-:R-:W-:-:S03]  /*69130*/  LOP3.LUT R7, R29, 0xffff, RZ, 0xc0, !PT ;  /* 0x0000ffff1d077812 */ /* 0x010fc600078ec0ff */
[----:B------:R-:W4:Y:S01]  /*69140*/  LDL.LU R21, [R1+0x158] ;  /* 0x0001580001157983 */ /* 0x000f220000300800 */
[----:B------:R-:W-:Y:S02]  /*69150*/  LOP3.LUT R4, R30, 0xffff, RZ, 0xc0, !PT ;  /* 0x0000ffff1e047812 */ /* 0x000fe400078ec0ff */
[----:B------:R-:W-:Y:S01]  /*69160*/  LOP3.LUT R12, R31, 0xffff, RZ, 0xc0, !PT ;  /* 0x0000ffff1f0c7812 */ /* 0x000fe200078ec0ff */
[----:B------:R-:W4:Y:S01]  /*69170*/  LDL.LU R30, [R1+0x180] ;  /* 0x00018000011e7983 */ /* 0x000f220000300800 */
[----:B------:R-:W-:-:S03]  /*69180*/  LOP3.LUT R6, R28, 0xffff, RZ, 0xc0, !PT ;  /* 0x0000ffff1c067812 */ /* 0x000fc600078ec0ff */
[----:B------:R-:W4:Y:S04]  /*69190*/  LDL.LU R31, [R1+0x17c] ;  /* 0x00017c00011f7983 */ /* 0x000f280000300800 */
[----:B------:R-:W4:Y:S04]  /*691a0*/  LDL.LU R28, [R1+0x12c] ;  /* 0x00012c00011c7983 */ /* 0x000f280000300800 */
[----:B------:R-:W4:Y:S01]  /*691b0*/  LDL.LU R29, [R1+0x120] ;  /* 0x00012000011d7983 */ /* 0x000f220000300800 */
[----:B------:R-:W-:Y:S02]  /*691c0*/  PRMT R5, R5, 0x5210, R12 ;  /* 0x0000521005057816 */ /* 0x000fe4000000000c */
[----:B--2---:R-:W-:Y:S01]  /*691d0*/  PRMT R11, R34, 0x4210, R7 ;  /* 0x00004210220b7816 */ /* 0x004fe20000000007 */
[----:B------:R-:W-:Y:S01]  /*691e0*/  NOP ;  /* 0x0000000000007918 */ /* 0x000fe20000000000 */
[----:B------:R-:W0:Y:S01]  /*691f0*/  LDS.128 R32, [R0] ;  /* 0x0000000000207984 */ /* 0x000e220000000c00 */
[----:B------:R-:W-:-:S02]  /*69200*/  PRMT R8, R26, 0x4210, R4 ;  /* 0x000042101a087816 */ /* 0x000fc40000000004 */
[----:B---3--:R-:W-:Y:S01]  /*69210*/  PRMT R9, R27, 0x4210, R12 ;  /* 0x000042101b097816 */ /* 0x008fe2000000000c */
[----:B0-----:R-:W-:Y:S04]  /*69220*/  STL.64 [R1+0x2878], R34 ;  /* 0x0028782201007387 */ /* 0x001fe80000100a00 */
[----:B------:R-:W2:Y:S04]  /*69230*/  LDL.LU R51, [R1+0x1c8] ;  /* 0x0001c80001337983 */ /* 0x000ea80000300800 */
[----:B------:R-:W3:Y:S04]  /*69240*/  LDL.LU R50, [R1+0x1c4] ;  /* 0x0001c40001327983 */ /* 0x000ee80000300800 */
[----:B------:R-:W3:Y:S04]  /*69250*/  LDL.LU R48, [R1+0x194] ;  /* 0x0001940001307983 */ /* 0x000ee80000300800 */
[----:B------:R-:W3:Y:S01]  /*69260*/  LDL.LU R49, [R1+0x18c] ;  /* 0x00018c0001317983 */ /* 0x000ee20000300800 */
[----:B------:R-:W-:Y:S01]  /*69270*/  PRMT R10, R25, 0x4210, R6 ;  /* 0x00004210190a7816 */ /* 0x000fe20000000006 */
[----:B------:R-:W-:Y:S01]  /*69280*/  NOP ;  /* 0x0000000000007918 */ /* 0x000fe20000000000 */
[----:B------:R-:W-:-:S03]  /*69290*/  PRMT R4, R56, 0x5210, R4 ;  /* 0x0000521038047816 */ /* 0x000fc60000000004 */
[----:B------:R-:W-:Y:S01]  /*692a0*/  STSM.16.M88.4 [R0], R8 ;  /* 0x0000000800007844 */ /* 0x000fe20000000200 */
[----:B------:R-:W-:Y:S01]  /*692b0*/  PRMT R6, R3, 0x5210, R6 ;  /* 0x0000521003067816 */ /* 0x000fe20000000006 */
[----:B------:R-:W-:Y:S01]  /*692c0*/  NOP ;  /* 0x0000000000007918 */ /* 0x000fe20000000000 */
[----:B------:R-:W-:Y:S01]  /*692d0*/  PRMT R7, R2, 0x5210, R7 ;  /* 0x0000521002077816 */ /* 0x000fe20000000007 */
[----:B------:R-:W-:Y:S01]  /*692e0*/  LDS.128 R24, [R0] ;  /* 0x0000000000187984 */ /* 0x000fe20000000c00 */
[----:B------:R-:W-:-:S03]  /*692f0*/  NOP ;  /* 0x0000000000007918 */ /* 0x000fc60000000000 */
[----:B------:R-:W3:Y:S04]  /*69300*/  LDL.LU R47, [R1+0x170] ;  /* 0x00017000012f7983 */ /* 0x000ee80000300800 */
[----:B------:R0:W-:Y:S04]  /*69310*/  STSM.16.M88.4 [R0], R4 ;  /* 0x0000000400007844 */ /* 0x0001e80000000200 */
[----:B------:R-:W3:Y:S04]  /*69320*/  LDL.LU R46, [R1+0x16c] ;  /* 0x00016c00012e7983 */ /* 0x000ee80000300800 */
[----:B------:R-:W3:Y:S01]  /*69330*/  LDL.LU R44, [R1+0x118] ;  /* 0x00011800012c7983 */ /* 0x000ee20000300800 */
[----:B0-----:R-:W-:-:S03]  /*69340*/  LOP3.LUT R4, R45, 0xffff, RZ, 0xc0, !PT ;  /* 0x0000ffff2d047812 */ /* 0x001fc600078ec0ff */
[----:B------:R-:W3:Y:S01]  /*69350*/  LDL.LU R45, [R1+0x108] ;  /* 0x00010800012d7983 */ /* 0x000ee20000300800 */
[----:B------:R-:W-:Y:S02]  /*69360*/  LOP3.LUT R5, R23, 0xffff, RZ, 0xc0, !PT ;  /* 0x0000ffff17057812 */ /* 0x000fe400078ec0ff */
[----:B------:R-:W-:Y:S01]  /*69370*/  LOP3.LUT R6, R22, 0xffff, RZ, 0xc0, !PT ;  /* 0x0000ffff16067812 */ /* 0x000fe200078ec0ff */
[----:B------:R-:W3:Y:S04]  /*69380*/  LDL.LU R13, [R1+0x18] ;  /* 0x00001800010d7983 */ /* 0x000ee80000300800 */
[----:B------:R-:W3:Y:S04]  /*69390*/  LDL.LU R14, [R1+0x14] ;  /* 0x00001400010e7983 */ /* 0x000ee80000300800 */
[----:B------:R-:W3:Y:S01]  /*693a0*/  LDL.LU R15, [R1+0x10] ;  /* 0x00001000010f7983 */ /* 0x000ee20000300800 */
[----:B----4-:R-:W-:Y:S01]  /*693b0*/  LOP3.LUT R7, R21, 0xffff, RZ, 0xc0, !PT ;  /* 0x0000ffff15077812 */ /* 0x010fe200078ec0ff */
[----:B------:R-:W-:Y:S01]  /*693c0*/  NOP ;  /* 0x0000000000007918 */ /* 0x000fe20000000000 */
[----:B------:R-:W-:Y:S01]  /*693d0*/  PRMT R8, R30, 0x4210, R4 ;  /* 0x000042101e087816 */ /* 0x000fe20000000004 */
[----:B------:R-:W4:Y:S01]  /*693e0*/  LDL.LU R37, [R1+0x1d0] ;  /* 0x0001d00001257983 */ /* 0x000f220000300800 */
[----:B------:R-:W-:-:S02]  /*693f0*/  PRMT R9, R31, 0x4210, R5 ;  /* 0x000042101f097816 */ /* 0x000fc40000000005 */
[----:B------:R-:W-:Y:S01]  /*69400*/  PRMT R10, R28, 0x4210, R6 ;  /* 0x000042101c0a7816 */ /* 0x000fe20000000006 */
[----:B------:R-:W4:Y:S01]  /*69410*/  LDL.LU R43, [R1+0x1cc] ;  /* 0x0001cc00012b7983 */ /* 0x000f220000300800 */
[----:B------:R-:W-:-:S03]  /*69420*/  PRMT R11, R29, 0x4210, R7 ;  /* 0x000042101d0b7816 */ /* 0x000fc60000000007 */
[----:B------:R-:W4:Y:S04]  /*69430*/  LDL.LU R40, [R1+0x1b8] ;  /* 0x0001b80001287983 */ /* 0x000f280000300800 */
[----:B------:R-:W-:Y:S01]  /*69440*/  LDS.128 R28, [R0] ;  /* 0x00000000001c7984 */ /* 0x000fe20000000c00 */
[----:B------:R-:W-:-:S03]  /*69450*/  NOP ;  /* 0x0000000000007918 */ /* 0x000fc60000000000 */
[----:B------:R2:W-:Y:S01]  /*69460*/  STSM.16.M88.4 [R0], R8 ;  /* 0x0000000800007844 */ /* 0x0005e20000000200 */
[----:B------:R-:W-:Y:S01]  /*69470*/  PRMT R4, R59, 0x5210, R4 ;  /* 0x000052103b047816 */ /* 0x000fe20000000004 */
[----:B------:R-:W-:Y:S02]  /*69480*/  NOP ;  /* 0x0000000000007918 */ /* 0x000fe40000000000 */
[----:B------:R-:W4:Y:S01]  /*69490*/  LDL.LU R41, [R1+0x1b4] ;  /* 0x0001b40001297983 */ /* 0x000f220000300800 */
[----:B------:R-:W-:Y:S02]  /*694a0*/  PRMT R5, R58, 0x5210, R5 ;  /* 0x000052103a057816 */ /* 0x000fe40000000005 */
[----:B------:R-:W-:Y:S01]  /*694b0*/  PRMT R6, R57, 0x5210, R6 ;  /* 0x0000521039067816 */ /* 0x000fe20000000006 */
[----:B------:R-:W-:Y:S01]  /*694c0*/  LDS.128 R20, [R0] ;  /* 0x0000000000147984 */ /* 0x000fe20000000c00 */
[----:B------:R-:W-:Y:S01]  /*694d0*/  PRMT R7, R61, 0x5210, R7 ;  /* 0x000052103d077816 */ /* 0x000fe20000000007 */
[----:B------:R-:W-:-:S04]  /*694e0*/  NOP ;  /* 0x0000000000007918 */ /* 0x000fc80000000000 */
[----:B------:R0:W-:Y:S01]  /*694f0*/  STSM.16.M88.4 [R0], R4 ;  /* 0x0000000400007844 */ /* 0x0001e20000000200 */
[----:B------:R-:W-:-:S03]  /*69500*/  NOP ;  /* 0x0000000000007918 */ /* 0x000fc60000000000 */
[----:B------:R-:W-:Y:S01]  /*69510*/  LDS.128 R16, [R0] ;  /* 0x0000000000107984 */ /* 0x000fe20000000c00 */
[----:B--2---:R-:W-:-:S03]  /*69520*/  LOP3.LUT R9, R51, 0xffff, RZ, 0xc0, !PT ;  /* 0x0000ffff33097812 */ /* 0x004fc600078ec0ff */
[----:B------:R-:W2:Y:S01]  /*69530*/  LDL.LU R51, [R1+0x15c] ;  /* 0x00015c0001337983 */ /* 0x000ea20000300800 */
[----:B---3--:R-:W-:-:S03]  /*69540*/  LOP3.LUT R8, R50, 0xffff, RZ, 0xc0, !PT ;  /* 0x0000ffff32087812 */ /* 0x008fc600078ec0ff */
[----:B------:R-:W3:Y:S01]  /*69550*/  LDL.LU R50, [R1+0x14c] ;  /* 0x00014c0001327983 */ /* 0x000ee20000300800 */
[----:B------:R-:W-:-:S03]  /*69560*/  LOP3.LUT R3, R48, 0xffff, RZ, 0xc0, !PT ;  /* 0x0000ffff30037812 */ /* 0x000fc600078ec0ff */
[----:B------:R-:W3:Y:S01]  /*69570*/  LDL.LU R48, [R1+0x100] ;  /* 0x0001000001307983 */ /* 0x000ee20000300800 */
[----:B------:R-:W-:-:S03]  /*69580*/  LOP3.LUT R2, R49, 0xffff, RZ, 0xc0, !PT ;  /* 0x0000ffff31027812 */ /* 0x000fc600078ec0ff */
[----:B------:R-:W3:Y:S01]  /*69590*/  LDL.LU R49, [R1+0xf8] ;  /* 0x0000f80001317983 */ /* 0x000ee20000300800 */
[----:B0-----:R-:W-:-:S03]  /*695a0*/  PRMT R4, R47, 0x4210, R9 ;  /* 0x000042102f047816 */ /* 0x001fc60000000009 */
[----:B------:R-:W3:Y:S01]  /*695b0*/  LDL.LU R47, [R1+0x38] ;  /* 0x00003800012f7983 */ /* 0x000ee20000300800 */
[----:B------:R-:W-:-:S03]  /*695c0*/  PRMT R5, R46, 0x4210, R8 ;  /* 0x000042102e057816 */ /* 0x000fc60000000008 */
[----:B------:R-:W3:Y:S01]  /*695d0*/  LDL.LU R46, [R1+0x34] ;  /* 0x00003400012e7983 */ /* 0x000ee20000300800 */
[----:B------:R-:W-:-:S03]  /*695e0*/  PRMT R6, R44, 0x4210, R3 ;  /* 0x000042102c067816 */ /* 0x000fc60000000003 */
[----:B------:R-:W3:Y:S01]  /*695f0*/  LDL.LU R44, [R1+0x30] ;  /* 0x00003000012c7983 */ /* 0x000ee20000300800 */
[----:B------:R-:W-:Y:S01]  /*69600*/  PRMT R7, R45, 0x4210, R2 ;  /* 0x000042102d077816 */ /* 0x000fe20000000002 */
[----:B------:R-:W-:Y:S02]  /*69610*/  NOP ;  /* 0x0000000000007918 */ /* 0x000fe40000000000 */
[----:B------:R-:W3:Y:S04]  /*69620*/  LDL.LU R45, [R1+0x1c] ;  /* 0x00001c00012d7983 */ /* 0x000ee80000300800 */
[----:B------:R0:W-:Y:S04]  /*69630*/  STSM.16.M88.4 [R0], R4 ;  /* 0x0000000400007844 */ /* 0x0001e80000000200 */
[----:B------:R-:W3:Y:S04]  /*69640*/  LDL R34, [R1+0xe30] ;  /* 0x000e300001227983 */ /* 0x000ee80000100800 */
[----:B------:R-:W3:Y:S01]  /*69650*/  LDL R39, [R1+0xb54] ;  /* 0x000b540001277983 */ /* 0x000ee20000100800 */
[----:B----4-:R-:W-:-:S02]  /*69660*/  LOP3.LUT R56, R37, 0xffff, RZ, 0xc0, !PT ;  /* 0x0000ffff25387812 */ /* 0x010fc400078ec0ff */
[----:B0-----:R-:W-:Y:S02]  /*69670*/  PRMT R4, R13, 0x5210, R9 ;  /* 0x000052100d047816 */ /* 0x001fe40000000009 */
[----:B------:R-:W-:Y:S01]  /*69680*/  PRMT R5, R14, 0x5210, R8 ;  /* 0x000052100e057816 */ /* 0x000fe20000000008 */
[----:B------:R-:W-:Y:S01]  /*69690*/  NOP ;  /* 0x0000000000007918 */ /* 0x000fe20000000000 */
[----:B------:R-:W-:Y:S02]  /*696a0*/  PRMT R6, R15, 0x5210, R3 ;  /* 0x000052100f067816 */ /* 0x000fe40000000003 */
[----:B------:R-:W-:Y:S01]  /*696b0*/  PRMT R7, R60, 0x5210, R2 ;  /* 0x000052103c077816 */ /* 0x000fe20000000002 */
[----:B------:R-:W-:Y:S01]  /*696c0*/  LDS.128 R12, [R0] ;  /* 0x00000000000c7984 */ /* 0x000fe20000000c00 */
[----:B------:R-:W-:Y:S01]  /*696d0*/  LOP3.LUT R57, R43, 0xffff, RZ, 0xc0, !PT ;  /* 0x0000ffff2b397812 */ /* 0x000fe200078ec0ff */
[----:B------:R-:W-:Y:S01]  /*696e0*/  NOP ;  /* 0x0000000000007918 */ /* 0x000fe20000000000 */
[----:B------:R-:W-:Y:S01]  /*696f0*/  LOP3.LUT R58, R40, 0xffff, RZ, 0xc0, !PT ;  /* 0x0000ffff283a7812 */ /* 0x000fe200078ec0ff */
[----:B------:R2:W-:Y:S01]  /*69700*/  STSM.16.M88.4 [R0], R4 ;  /* 0x0000000400007844 */ /* 0x0005e20000000200 */
[----:B------:R-:W-:Y:S01]  /*69710*/  NOP ;  /* 0x0000000000007918 */ /* 0x000fe20000000000 */
[----:B------:R-:W-:-:S02]  /*69720*/  LOP3.LUT R59, R41, 0xffff, RZ, 0xc0, !PT ;  /* 0x0000ffff293b7812 */ /* 0x000fc400078ec0ff */
[----:B------:R-:W-:Y:S04]  /*69730*/  LDS.128 R8, [R0] ;  /* 0x0000000000087984 */ /* 0x000fe80000000c00 */
[----:B------:R-:W4:Y:S01]  /*69740*/  LDL R43, [R1+0xe2c] ;  /* 0x000e2c00012b7983 */ /* 0x000f220000100800 */
[----:B--2---:R-:W-:Y:S02]  /*69750*/  PRMT R4, R51, 0x4210, R56 ;  /* 0x0000421033047816 */ /* 0x004fe40000000038 */
[----:B---3--:R-:W-:Y:S02]  /*69760*/  PRMT R5, R50, 0x4210, R57 ;  /* 0x0000421032057816 */ /* 0x008fe40000000039 */
[----:B------:R-:W-:Y:S02]  /*69770*/  PRMT R6, R48, 0x4210, R58 ;  /* 0x0000421030067816 */ /* 0x000fe4000000003a */
[----:B------:R-:W-:Y:S01]  /*69780*/  PRMT R7, R49, 0x4210, R59 ;  /* 0x0000421031077816 */ /* 0x000fe2000000003b */
[----:B------:R-:W-:-:S04]  /*69790*/  NOP ;  /* 0x0000000000007918 */ /* 0x000fc80000000000 */
[----:B------:R-:W-:Y:S01]  /*697a0*/  STSM.16.M88.4 [R0], R4 ;  /* 0x0000000400007844 */ /* 0x000fe20000000200 */
[----:B------:R-:W-:-:S03]  /*697b0*/  NOP ;  /* 0x0000000000007918 */ /* 0x000fc60000000000 */
[----:B------:R-:W0:Y:S01]  /*697c0*/  LDS.128 R4, [R0] ;  /* 0x0000000000047984 */ /* 0x000e220000000c00 */
[----:B------:R-:W-:Y:S02]  /*697d0*/  PRMT R56, R47, 0x5210, R56 ;  /* 0x000052102f387816 */ /* 0x000fe40000000038 */
[----:B------:R-:W-:Y:S02]  /*697e0*/  PRMT R59, R45, 0x5210, R59 ;  /* 0x000052102d3b7816 */ /* 0x000fe4000000003b */
[----:B------:R-:W2:Y:S04]  /*697f0*/  LDL.LU R45, [R1] ;  /* 0x00000000012d7983 */ /* 0x000ea80000300800 */
[----:B------:R-:W3:Y:S04]  /*69800*/  LDL R51, [R1+0xe24] ;  /* 0x000e240001337983 */ /* 0x000ee80000100800 */
[----:B------:R-:W2:Y:S04]  /*69810*/  LDL R47, [R1+0xe28] ;  /* 0x000e2800012f7983 */ /* 0x000ea80000100800 */
[----:B0-----:R0:W-:Y:S04]  /*69820*/  STL [R1+0x2838], R7 ;  /* 0x0028380701007387 */ /* 0x0011e80000100800 */
[----:B0-----:R-:W2:Y:S01]  /*69830*/  LDL.LU R7, [R1+0xe30] ;  /* 0x000e300001077983 */ /* 0x001ea20000300800 */
[----:B------:R-:W-:Y:S01]  /*69840*/  IMAD R3, R34, UR4, RZ ;  /* 0x0000000422037c24 */ /* 0x000fe2000f8e02ff */
[----:B------:R-:W-:-:S02]  /*69850*/  PRMT R57, R46, 0x5210, R57 ;  /* 0x000052102e397816 */ /* 0x000fc40000000039 */
[----:B------:R-:W-:Y:S01]  /*69860*/  PRMT R58, R44, 0x5210, R58 ;  /* 0x000052102c3a7816 */ /* 0x000fe2000000003a */
[----:B------:R-:W-:Y:S01]  /*69870*/  NOP ;  /* 0x0000000000007918 */ /* 0x000fe20000000000 */
[----:B------:R-:W-:-:S03]  /*69880*/  IADD3 R2, P3, PT, R3, UR6, RZ ;  /* 0x0000000603027c10 */ /* 0x000fc6000ff7e0ff */
[----:B------:R4:W-:Y:S01]  /*69890*/  STSM.16.M88.4 [R0], R56 ;  /* 0x0000003800007844 */ /* 0x0009e20000000200 */
[----:B------:R-:W-:Y:S01]  /*698a0*/  IMAD R35, R39, UR5, RZ ;  /* 0x0000000527237c24 */ /* 0x000fe2000f8e02ff */
[----:B------:R-:W0:Y:S01]  /*698b0*/  LDCU.64 UR4, c[0x0][0x398] ;  /* 0x00007300ff0477ac */ /* 0x000e220008000a00 */
[----:B------:R-:W-:-:S03]  /*698c0*/  LEA.HI.X.SX32 R3, R3, UR7, 0x1, P3 ;  /* 0x0000000703037c11 */ /* 0x000fc600098f0eff */
[----:B------:R-:W-:Y:S01]  /*698d0*/  SHF.R.S32.HI R34, RZ, 0x1f, R35 ;  /* 0x0000001fff227819 */ /* 0x000fe20000011423 */
[----:B------:R-:W1:Y:S01]  /*698e0*/  LDCU.64 UR6, c[0x0][0x398] ;  /* 0x00007300ff0677ac */ /* 0x000e620008000a00 */
[----:B------:R-:W-:Y:S01]  /*698f0*/  IADD3 R60, P5, PT, R35, R2, RZ ;  /* 0x00000002233c7210 */ /* 0x000fe20007fbe0ff */
[C---:B----4-:R-:W-:Y:S01]  /*69900*/  IMAD R57, R43.reuse, UR8, RZ ;  /* 0x000000082b397c24 */ /* 0x050fe2000f8e02ff */
[----:B------:R-:W-:-:S03]  /*69910*/  ISETP.GE.AND P3, PT, R43, UR18, PT ;  /* 0x000000122b007c0c */ /* 0x000fc6000bf66270 */
[----:B------:R-:W-:Y:S01]  /*69920*/  IMAD.X R61, R34, 0x1, R3, P5 ;  /* 0x00000001223d7824 */ /* 0x000fe200028e0603 */
[C---:B------:R-:W-:Y:S01]  /*69930*/  PRMT R59, R52.reuse, 0x7770, RZ ;  /* 0x00007770343b7816 */ /* 0x040fe200000000ff */
[----:B------:R-:W4:Y:S01]  /*69940*/  LDCU UR18, c[0x0][0x398] ;  /* 0x00007300ff1277ac */ /* 0x000f220008000800 */
[----:B------:R-:W-:Y:S02]  /*69950*/  IADD3 R56, P4, PT, R57, UR12, RZ ;  /* 0x0000000c39387c10 */ /* 0x000fe4000ff9e0ff */
[----:B------:R-:W-:Y:S01]  /*69960*/  ISETP.LT.AND P3, PT, R39, UR29, !P3 ;  /* 0x0000001d27007c0c */ /* 0x000fe2000df61270 */
[----:B------:R-:W0:Y:S01]  /*69970*/  LDCU UR12, c[0x0][0x3b8] ;  /* 0x00007700ff0c77ac */ /* 0x000e220008000800 */
[----:B------:R-:W-:Y:S02]  /*69980*/  LEA.HI.X.SX32 R57, R57, UR13, 0x1, P4 ;  /* 0x0000000d39397c11 */ /* 0x000fe4000a0f0eff */
[----:B------:R-:W-:Y:S02]  /*69990*/  IADD3 R58, P4, PT, R35, R56, RZ ;  /* 0x00000038233a7210 */ /* 0x000fe40007f9e0ff */
[----:B------:R-:W-:Y:S01]  /*699a0*/  PRMT R40, R52, 0x7772, RZ ;  /* 0x0000777234287816 */ /* 0x000fe200000000ff */
[----:B------:R-:W-:Y:S01]  /*699b0*/  NOP ;  /* 0x0000000000007918 */ /* 0x000fe20000000000 */
[----:B--2---:R-:W-:Y:S01]  /*699c0*/  ISETP.GE.AND P2, PT, R7, UR16, PT ;  /* 0x0000001007007c0c */ /* 0x004fe2000bf46270 */
[----:B------:R-:W2:Y:S03]  /*699d0*/  LDCU.64 UR16, c[0x0][0x390] ;  /* 0x00007200ff1077ac */ /* 0x000ea60008000a00 */
[----:B------:R-:W-:-:S13]  /*699e0*/  ISETP.LT.AND P2, PT, R39, UR27, !P2 ;  /* 0x0000001b27007c0c */ /* 0x000fda000d741270 */
[----:B------:R0:W-:Y:S01]  /*699f0*/  @P2 STG.E.U8 desc[UR42][R60.64], R59 ;  /* 0x0000003b3c002986 */ /* 0x0001e2000c10112a */
[C---:B------:R-:W-:Y:S01]  /*69a00*/  ISETP.GE.AND P2, PT, R47.reuse, UR20, PT ;  /* 0x000000142f007c0c */ /* 0x040fe2000bf46270 */
[----:B0-----:R-:W-:Y:S01]  /*69a10*/  IMAD.X R59, R34, 0x1, R57, P4 ;  /* 0x00000001223b7824 */ /* 0x001fe200020e0639 */
[----:B------:R-:W-:Y:S01]  /*69a20*/  PRMT R61, R52, 0x7771, RZ ;  /* 0x00007771343d7816 */ /* 0x000fe200000000ff */
[----:B------:R-:W-:Y:S01]  /*69a30*/  IMAD R60, R47, UR9, RZ ;  /* 0x000000092f3c7c24 */ /* 0x000fe2000f8e02ff */
[----:B------:R-:W-:Y:S01]  /*69a40*/  ISETP.LT.AND P2, PT, R39, UR31, !P2 ;  /* 0x0000001f27007c0c */ /* 0x000fe2000d741270 */
[----:B------:R-:W0:Y:S02]  /*69a50*/  LDCU.64 UR8, c[0x0][0x398] ;  /* 0x00007300ff0877ac */ /* 0x000e240008000a00 */
[----:B------:R1:W-:Y:S02]  /*69a60*/  @P3 STG.E.U8 desc[UR42][R58.64], R61 ;  /* 0x0000003d3a003986 */ /* 0x0003e4000c10112a */
[C---:B-1----:R-:W-:Y:S01]  /*69a70*/  IADD3 R58, P3, PT, R60.reuse, UR14, RZ ;  /* 0x0000000e3c3a7c10 */ /* 0x042fe2000ff7e0ff */
[----:B---3--:R-:W-:Y:S01]  /*69a80*/  IMAD R61, R51, UR10, RZ ;  /* 0x0000000a333d7c24 */ /* 0x008fe2000f8e02ff */
[----:B------:R-:W1:Y:S02]  /*69a90*/  LDCU.64 UR10, c[0x0][0x398] ;  /* 0x00007300ff0a77ac */ /* 0x000e640008000a00 */
[----:B------:R-:W-:-:S02]  /*69aa0*/  LEA.HI.X.SX32 R59, R60, UR15, 0x1, P3 ;  /* 0x0000000f3c3b7c11 */ /* 0x000fc400098f0eff */
[----:B------:R-:W-:Y:S01]  /*69ab0*/  ISETP.GE.AND P3, PT, R51, UR22, PT ;  /* 0x0000001633007c0c */ /* 0x000fe2000bf66270 */
[----:B------:R-:W3:Y:S01]  /*69ac0*/  LDCU.64 UR14, c[0x0][0x398] ;  /* 0x00007300ff0e77ac */ /* 0x000ee20008000a00 */
[----:B--2---:R-:W-:Y:S02]  /*69ad0*/  IADD3 R60, P4, PT, R61, UR16, RZ ;  /* 0x000000103d3c7c10 */ /* 0x004fe4000ff9e0ff */
[----:B------:R-:W-:Y:S02]  /*69ae0*/  ISETP.LT.AND P3, PT, R39, UR33, !P3 ;  /* 0x0000002127007c0c */ /* 0x000fe4000df61270 */
[----:B------:R-:W-:Y:S01]  /*69af0*/  LEA.HI.X.SX32 R61, R61, UR17, 0x1, P4 ;  /* 0x000000113d3d7c11 */ /* 0x000fe2000a0f0eff */
[----:B------:R-:W2:Y:S01]  /*69b00*/  LDCU.64 UR16, c[0x0][0x398] ;  /* 0x00007300ff1077ac */ /* 0x000ea20008000a00 */
[C---:B------:R-:W-:Y:S02]  /*69b10*/  IADD3 R48, P5, PT, R35.reuse, R58, RZ ;  /* 0x0000003a23307210 */ /* 0x040fe40007fbe0ff */
[----:B------:R-:W-:-:S03]  /*69b20*/  IADD3 R36, P4, PT, R35, R60, RZ ;  /* 0x0000003c23247210 */ /* 0x000fc60007f9e0ff */
[C---:B------:R-:W-:Y:S02]  /*69b30*/  IMAD.X R49, R34.reuse, 0x1, R59, P5 ;  /* 0x0000000122317824 */ /* 0x040fe400028e063b */
[----:B------:R-:W-:Y:S01]  /*69b40*/  IMAD.X R37, R34, 0x1, R61, P4 ;  /* 0x0000000122257824 */ /* 0x000fe200020e063d */
[----:B------:R-:W-:Y:S01]  /*69b50*/  PRMT R34, R52, 0x7773, RZ ;  /* 0x0000777334227816 */ /* 0x000fe200000000ff */
[----:B------:R-:W-:Y:S01]  /*69b60*/  VIADD R52, R35, UR12 ;  /* 0x0000000c23347c36 */ /* 0x000fe20008000000 */
[----:B------:R0:W-:Y:S01]  /*69b70*/  @P2 STG.E.U8 desc[UR42][R48.64], R40 ;  /* 0x0000002830002986 */ /* 0x0001e2000c10112a */
[----:B------:R-:W-:Y:S01]  /*69b80*/  ISETP.LT.AND P4, PT, R7, UR4, !P1 ;  /* 0x0000000407007c0c */ /* 0x000fe2000cf81270 */
[----:B------:R-:W1:Y:S02]  /*69b90*/  LDCU UR4, c[0x0][0x3b8] ;  /* 0x00007700ff0477ac */ /* 0x000e640008000800 */
[----:B------:R2:W-:Y:S01]  /*69ba0*/  @P3 STG.E.U8 desc[UR42][R36.64], R34 ;  /* 0x0000002224003986 */ /* 0x0005e2000c10112a */
[----:B------:R-:W-:Y:S01]  /*69bb0*/  ISETP.LT.AND P3, PT, R43, UR6, !P1 ;  /* 0x000000062b007c0c */ /* 0x000fe2000cf61270 */
[----:B------:R-:W1:Y:S01]  /*69bc0*/  LDCU.64 UR12, c[0x0][0x398] ;  /* 0x00007300ff0c77ac */ /* 0x000e620008000a00 */
[----:B------:R-:W-:Y:S01]  /*69bd0*/  SHF.R.S32.HI R35, RZ, 0x1f, R52 ;  /* 0x0000001fff237819 */ /* 0x000fe20000011434 */
[----:B------:R-:W1:Y:S01]  /*69be0*/  LDCU UR6, c[0x0][0x39c] ;  /* 0x00007380ff0677ac */ /* 0x000e620008000800 */
[C---:B0-----:R-:W-:Y:S01]  /*69bf0*/  IADD3 R48, P2, PT, R52.reuse, R2, RZ ;  /* 0x0000000234307210 */ /* 0x041fe20007f5e0ff */
[----:B--2---:R-:W-:Y:S01]  /*69c00*/  VIADD R34, R39, 0x2 ;  /* 0x0000000227227836 */ /* 0x004fe20000000000 */
[----:B------:R-:W-:-:S03]  /*69c10*/  IADD3 R36, P5, PT, R52, R56, RZ ;  /* 0x0000003834247210 */ /* 0x000fc60007fbe0ff */
[----:B------:R-:W-:Y:S01]  /*69c20*/  IMAD.X R49, R35, 0x1, R3, P2 ;  /* 0x0000000123317824 */ /* 0x000fe200010e0603 */
[----:B------:R-:W-:Y:S02]  /*69c30*/  PRMT R40, R45, 0x7770, RZ ;  /* 0x000077702d287816 */ /* 0x000fe400000000ff */
[----:B------:R-:W-:Y:S01]  /*69c40*/  ISETP.GE.AND P2, PT, R34, UR19, PT ;  /* 0x0000001322007c0c */ /* 0x000fe2000bf46270 */
[----:B------:R-:W-:Y:S01]  /*69c50*/  IMAD.X R37, R35, 0x1, R57, P5 ;  /* 0x0000000123257824 */ /* 0x000fe200028e0639 */
[----:B------:R-:W-:Y:S01]  /*69c60*/  PRMT R34, R45, 0x7771, RZ ;  /* 0x000077712d227816 */ /* 0x000fe200000000ff */
[----:B------:R0:W-:Y:S04]  /*69c70*/  @P4 STG.E.U8 desc[UR42][R48.64], R40 ;  /* 0x0000002830004986 */ /* 0x0001e8000c10112a */
[----:B------:R2:W-:Y:S01]  /*69c80*/  @P3 STG.E.U8 desc[UR42][R36.64], R34 ;  /* 0x0000002224003986 */ /* 0x0005e2000c10112a */
[----:B0-----:R-:W-:-:S02]  /*69c90*/  IADD3 R40, P5, PT, R52, R60, RZ ;  /* 0x0000003c34287210 */ /* 0x001fc40007fbe0ff */
[----:B--2---:R-:W-:-:S03]  /*69ca0*/  IADD3 R36, P3, PT, R52, R58, RZ ;  /* 0x0000003a34247210 */ /* 0x004fc60007f7e0ff */
[----:B------:R-:W-:Y:S01]  /*69cb0*/  IMAD.X R41, R35, 0x1, R61, P5 ;  /* 0x0000000123297824 */ /* 0x000fe200028e063d */
[----:B------:R-:W-:Y:S01]  /*69cc0*/  PRMT R34, R45, 0x7772, RZ ;  /* 0x000077722d227816 */ /* 0x000fe200000000ff */
[----:B------:R-:W-:Y:S01]  /*69cd0*/  IMAD.X R37, R35, 0x1, R59, P3 ;  /* 0x0000000123257824 */ /* 0x000fe200018e063b */
[----:B------:R-:W-:Y:S02]  /*69ce0*/  PRMT R35, R45, 0x7773, RZ ;  /* 0x000077732d237816 */ /* 0x000fe400000000ff */
[----:B------:R-:W2:Y:S01]  /*69cf0*/  LDL.LU R45, [R1+0x4] ;  /* 0x00000400012d7983 */ /* 0x000ea20000300800 */
[----:B-1----:R-:W-:Y:S01]  /*69d00*/  ISETP.LT.AND P4, PT, R47, UR10, !P1 ;  /* 0x0000000a2f007c0c */ /* 0x002fe2000cf81270 */
[----:B------:R-:W-:Y:S01]  /*69d10*/  VIADD R52, R52, UR4 ;  /* 0x0000000434347c36 */ /* 0x000fe20008000000 */
[----:B------:R-:W-:Y:S01]  /*69d20*/  ISETP.LT.AND P1, PT, R51, UR8, !P1 ;  /* 0x0000000833007c0c */ /* 0x000fe2000cf21270 */
[----:B------:R-:W0:Y:S01]  /*69d30*/  LDCU UR4, c[0x0][0x3b8] ;  /* 0x00007700ff0477ac */ /* 0x000e220008000800 */
[----:B------:R-:W-:Y:S01]  /*69d40*/  ISETP.LT.AND P3, PT, R7, UR12, !P2 ;  /* 0x0000000c07007c0c */ /* 0x000fe2000d761270 */
[----:B------:R-:W4:Y:S01]  /*69d50*/  LDL.LU R44, [R1+0x8] ;  /* 0x00000800012c7983 */ /* 0x000f220000300800 */
[----:B------:R-:W1:Y:S07]  /*69d60*/  LDCU UR10, c[0x0][0x398] ;  /* 0x00007300ff0a77ac */ /* 0x000e6e0008000800 */
[----:B------:R0:W-:Y:S01]  /*69d70*/  @P4 STG.E.U8 desc[UR42][R36.64], R34 ;  /* 0x0000002224004986 */ /* 0x0001e2000c10112a */
[----:B------:R-:W-:Y:S01]  /*69d80*/  IADD3 R48, P5, PT, R52, R56, RZ ;  /* 0x0000003834307210 */ /* 0x000fe20007fbe0ff */
[----:B------:R-:W1:Y:S02]  /*69d90*/  LDCU UR12, c[0x0][0x398] ;  /* 0x00007300ff0c77ac */ /* 0x000e640008000800 */
[----:B------:R3:W-:Y:S01]  /*69da0*/  @P1 STG.E.U8 desc[UR42][R40.64], R35 ;  /* 0x0000002328001986 */ /* 0x0007e2000c10112a */
[----:B------:R-:W-:Y:S01]  /*69db0*/  ISETP.LT.AND P1, PT, R43, UR16, !P2 ;  /* 0x000000102b007c0c */ /* 0x000fe2000d721270 */
[----:B------:R-:W1:Y:S01]  /*69dc0*/  LDCU UR8, c[0x0][0x39c] ;  /* 0x00007380ff0877ac */ /* 0x000e620008000800 */
[----:B------:R-:W1:Y:S01]  /*69dd0*/  LDCU UR16, c[0x0][0x398] ;  /* 0x00007300ff1077ac */ /* 0x000e620008000800 */
[----:B0-----:R-:W-:-:S02]  /*69de0*/  SHF.R.S32.HI R34, RZ, 0x1f, R52 ;  /* 0x0000001fff227819 */ /* 0x001fc40000011434 */
[----:B------:R-:W-:Y:S02]  /*69df0*/  IADD3 R36, P4, PT, R52, R2, RZ ;  /* 0x0000000234247210 */ /* 0x000fe40007f9e0ff */
[----:B---3--:R-:W-:-:S03]  /*69e00*/  PRMT R35, R53, 0x7770, RZ ;  /* 0x0000777035237816 */ /* 0x008fc600000000ff */
[C---:B------:R-:W-:Y:S01]  /*69e10*/  IMAD.X R37, R34.reuse, 0x1, R3, P4 ;  /* 0x0000000122257824 */ /* 0x040fe200020e0603 */
[----:B------:R-:W-:Y:S01]  /*69e20*/  ISETP.LT.AND P4, PT, R47, UR14, !P2 ;  /* 0x0000000e2f007c0c */ /* 0x000fe2000d781270 */
[----:B------:R-:W-:Y:S01]  /*69e30*/  IMAD.X R49, R34, 0x1, R57, P5 ;  /* 0x0000000122317824 */ /* 0x000fe200028e0639 */
[----:B------:R-:W-:Y:S01]  /*69e40*/  PRMT R40, R53, 0x7771, RZ ;  /* 0x0000777135287816 */ /* 0x000fe200000000ff */
[----:B------:R-:W0:Y:S01]  /*69e50*/  LDCU UR14, c[0x0][0x398] ;  /* 0x00007300ff0e77ac */ /* 0x000e220008000800 */
[----:B------:R3:W-:Y:S02]  /*69e60*/  @P3 STG.E.U8 desc[UR42][R36.64], R35 ;  /* 0x0000002324003986 */ /* 0x0007e4000c10112a */
[----:B---3--:R-:W-:Y:S01]  /*69e70*/  VIADD R35, R39, 0x3 ;  /* 0x0000000327237836 */ /* 0x008fe20000000000 */
[----:B------:R-:W-:-:S04]  /*69e80*/  IADD3 R36, P6, PT, R52, R58, RZ ;  /* 0x0000003a34247210 */ /* 0x000fc80007fde0ff */
[----:B------:R-:W-:Y:S01]  /*69e90*/  ISETP.GE.AND P3, PT, R35, UR21, PT ;  /* 0x0000001523007c0c */ /* 0x000fe2000bf66270 */
[----:B------:R-:W-:Y:S01]  /*69ea0*/  IMAD.X R37, R34, 0x1, R59, P6 ;  /* 0x0000000122257824 */ /* 0x000fe200030e063b */
[----:B------:R-:W-:Y:S01]  /*69eb0*/  PRMT R35, R53, 0x7772, RZ ;  /* 0x0000777235237816 */ /* 0x000fe200000000ff */
[----:B------:R3:W-:Y:S01]  /*69ec0*/  @P1 STG.E.U8 desc[UR42][R48.64], R40 ;  /* 0x0000002830001986 */ /* 0x0007e2000c10112a */
[----:B------:R-:W-:-:S03]  /*69ed0*/  ISETP.LT.AND P1, PT, R51, UR24, !P2 ;  /* 0x0000001833007c0c */ /* 0x000fc6000d721270 */
[----:B------:R0:W-:Y:S01]  /*69ee0*/  @P4 STG.E.U8 desc[UR42][R36.64], R35 ;  /* 0x0000002324004986 */ /* 0x0001e2000c10112a */
[----:B------:R-:W-:Y:S02]  /*69ef0*/  ISETP.LT.AND P4, PT, R7, UR26, !P3 ;  /* 0x0000001a07007c0c */ /* 0x000fe4000df81270 */
[C---:B---3--:R-:W-:Y:S01]  /*69f00*/  IADD3 R40, P2, PT, R52.reuse, R60, RZ ;  /* 0x0000003c34287210 */ /* 0x048fe20007f5e0ff */
[----:B0-----:R-:W-:Y:S01]  /*69f10*/  VIADD R35, R52, UR4 ;  /* 0x0000000434237c36 */ /* 0x001fe20008000000 */
[----:B------:R-:W-:Y:S01]  /*69f20*/  PRMT R37, R53, 0x7773, RZ ;  /* 0x0000777335257816 */ /* 0x000fe200000000ff */
[----:B------:R-:W-:Y:S01]  /*69f30*/  VIADD R36, R39, 0x4 ;  /* 0x0000000427247836 */ /* 0x000fe20000000000 */
[----:B------:R-:W0:Y:S01]  /*69f40*/  LDCU UR4, c[0x0][0x3b8] ;  /* 0x00007700ff0477ac */ /* 0x000e220008000800 */
[----:B------:R-:W-:Y:S01]  /*69f50*/  IMAD.X R41, R34, 0x1, R61, P2 ;  /* 0x0000000122297824 */ /* 0x000fe200010e063d */
[----:B------:R-:W-:Y:S02]  /*69f60*/  SHF.R.S32.HI R34, RZ, 0x1f, R35 ;  /* 0x0000001fff227819 */ /* 0x000fe40000011423 */
[----:B------:R-:W-:-:S02]  /*69f70*/  IADD3 R52, P5, PT, R35, R2, RZ ;  /* 0x0000000223347210 */ /* 0x000fc40007fbe0ff */
[----:B------:R-:W-:-:S03]  /*69f80*/  ISETP.GE.AND P2, PT, R36, UR23, PT ;  /* 0x0000001724007c0c */ /* 0x000fc6000bf46270 */
[----:B------:R-:W-:Y:S01]  /*69f90*/  IMAD.X R53, R34, 0x1, R3, P5 ;  /* 0x0000000122357824 */ /* 0x000fe200028e0603 */
[----:B------:R3:W-:Y:S01]  /*69fa0*/  @P1 STG.E.U8 desc[UR42][R40.64], R37 ;  /* 0x0000002528001986 */ /* 0x0007e2000c10112a */
[----:B------:R-:W-:Y:S02]  /*69fb0*/  ISETP.LT.AND P5, PT, R43, UR28, !P3 ;  /* 0x0000001c2b007c0c */ /* 0x000fe4000dfa1270 */
[----:B---3--:R-:W-:-:S05]  /*69fc0*/  IADD3 R40, P1, PT, R35, R56, RZ ;  /* 0x0000003823287210 */ /* 0x008fca0007f3e0ff */
[----:B------:R-:W-:Y:S01]  /*69fd0*/  IMAD.X R41, R34, 0x1, R57, P1 ;  /* 0x0000000122297824 */ /* 0x000fe200008e0639 */
[----:B--2---:R-:W-:-:S05]  /*69fe0*/  PRMT R36, R45, 0x7770, RZ ;  /* 0x000077702d247816 */ /* 0x004fca00000000ff */
[----:B------:R2:W-:Y:S01]  /*69ff0*/  @P4 STG.E.U8 desc[UR42][R52.64], R36 ;  /* 0x0000002434004986 */ /* 0x0005e2000c10112a */
[----:B------:R-:W-:Y:S02]  /*6a000*/  ISETP.LT.AND P4, PT, R47, UR30, !P3 ;  /* 0x0000001e2f007c0c */ /* 0x000fe4000df81270 */
[----:B------:R-:W-:Y:S01]  /*6a010*/  PRMT R37, R45, 0x7771, RZ ;  /* 0x000077712d257816 */ /* 0x000fe200000000ff */
[----:B--2---:R-:W-:Y:S01]  /*6a020*/  VIADD R53, R39, 0x5 ;  /* 0x0000000527357836 */ /* 0x004fe20000000000 */
[----:B------:R-:W-:Y:S02]  /*6a030*/  IADD3 R52, P6, PT, R35, R58, RZ ;  /* 0x0000003a23347210 */ /* 0x000fe40007fde0ff */
[----:B------:R-:W-:Y:S02]  /*6a040*/  PRMT R36, R45, 0x7772, RZ ;  /* 0x000077722d247816 */ /* 0x000fe400000000ff */
[----:B------:R-:W-:Y:S01]  /*6a050*/  ISETP.GE.AND P1, PT, R53, UR6, PT ;  /* 0x0000000635007c0c */ /* 0x000fe2000bf26270 */
[----:B------:R-:W-:Y:S01]  /*6a060*/  IMAD.X R53, R34, 0x1, R59, P6 ;  /* 0x0000000122357824 */ /* 0x000fe200030e063b */
[----:B------:R2:W-:Y:S01]  /*6a070*/  @P5 STG.E.U8 desc[UR42][R40.64], R37 ;  /* 0x0000002528005986 */ /* 0x0005e2000c10112a */
[----:B------:R-:W-:Y:S01]  /*6a080*/  ISETP.LT.AND P3, PT, R51, UR32, !P3 ;  /* 0x0000002033007c0c */ /* 0x000fe2000df61270 */
[----:B------:R-:W3:Y:S02]  /*6a090*/  LDCU UR6, c[0x0][0x3b8] ;  /* 0x00007700ff0677ac */ /* 0x000ee40008000800 */
[----:B------:R0:W-:Y:S01]  /*6a0a0*/  @P4 STG.E.U8 desc[UR42][R52.64], R36 ;  /* 0x0000002434004986 */ /* 0x0001e2000c10112a */
[----:B--2---:R-:W-:-:S05]  /*6a0b0*/  IADD3 R40, P4, PT, R35, R60, RZ ;  /* 0x0000003c23287210 */ /* 0x004fca0007f9e0ff */
[----:B------:R-:W-:Y:S01]  /*6a0c0*/  IMAD.X R41, R34, 0x1, R61, P4 ;  /* 0x0000000122297824 */ /* 0x000fe200020e063d */
[----:B------:R-:W-:Y:S02]  /*6a0d0*/  PRMT R34, R45, 0x7773, RZ ;  /* 0x000077732d227816 */ /* 0x000fe400000000ff */
[----:B------:R-:W2:Y:S01]  /*6a0e0*/  LDL.LU R45, [R1+0xc] ;  /* 0x00000c00012d7983 */ /* 0x000ea20000300800 */
[----:B0-----:R-:W-:Y:S01]  /*6a0f0*/  VIADD R52, R35, UR4 ;  /* 0x0000000423347c36 */ /* 0x001fe20008000000 */
[----:B------:R-:W0:Y:S01]  /*6a100*/  LDCU UR4, c[0x0][0x398] ;  /* 0x00007300ff0477ac */ /* 0x000e220008000800 */
[----:B-1----:R-:W-:-:S03]  /*6a110*/  ISETP.LT.AND P6, PT, R7, UR10, !P2 ;  /* 0x0000000a07007c0c */ /* 0x002fc6000d7c1270 */
[----:B------:R-:W-:Y:S02]  /*6a120*/  SHF.R.S32.HI R53, RZ, 0x1f, R52 ;  /* 0x0000001fff357819 */ /* 0x000fe40000011434 */
[----:B------:R-:W-:Y:S01]  /*6a130*/  ISETP.LT.AND P5, PT, R43, UR12, !P2 ;  /* 0x0000000c2b007c0c */ /* 0x000fe2000d7a1270 */
[----:B------:R1:W-:Y:S01]  /*6a140*/  @P3 STG.E.U8 desc[UR42][R40.64], R34 ;  /* 0x0000002228003986 */ /* 0x0003e2000c10112a */
[----:B------:R-:W-:Y:S01]  /*6a150*/  IADD3 R36, P4, PT, R52, R2, RZ ;  /* 0x0000000234247210 */ /* 0x000fe20007f9e0ff */
[----:B------:R-:W3:Y:S01]  /*6a160*/  LDCU UR10, c[0x0][0x398] ;  /* 0x00007300ff0a77ac */ /* 0x000ee20008000800 */
[----:B------:R-:W-:-:S03]  /*6a170*/  PRMT R35, R54, 0x7770, RZ ;  /* 0x0000777036237816 */ /* 0x000fc600000000ff */
[----:B------:R-:W-:Y:S01]  /*6a180*/  IMAD.X R37, R53, 0x1, R3, P4 ;  /* 0x0000000135257824 */ /* 0x000fe200020e0603 */
[----:B------:R-:W-:Y:S01]  /*6a190*/  ISETP.LT.AND P4, PT, R47, UR14, !P2 ;  /* 0x0000000e2f007c0c */ /* 0x000fe2000d781270 */
[----:B------:R-:W3:Y:S01]  /*6a1a0*/  LDCU UR12, c[0x0][0x398] ;  /* 0x00007300ff0c77ac */ /* 0x000ee20008000800 */
[----:B-1----:R-:W-:Y:S01]  /*6a1b0*/  IADD3 R40, P3, PT, R52, R56, RZ ;  /* 0x0000003834287210 */ /* 0x002fe20007f7e0ff */
[----:B------:R-:W-:Y:S01]  /*6a1c0*/  VIADD R34, R39, 0x6 ;  /* 0x0000000627227836 */ /* 0x000fe20000000000 */
[----:B------:R1:W-:Y:S01]  /*6a1d0*/  @P6 STG.E.U8 desc[UR42][R36.64], R35 ;  /* 0x0000002324006986 */ /* 0x0003e2000c10112a */
[----:B------:R-:W3:Y:S02]  /*6a1e0*/  LDCU UR14, c[0x0][0x398] ;  /* 0x00007300ff0e77ac */ /* 0x000ee40008000800 */
[----:B------:R-:W-:Y:S01]  /*6a1f0*/  IMAD.X R41, R53, 0x1, R57, P3 ;  /* 0x0000000135297824 */ /* 0x000fe200018e0639 */
[----:B0-----:R-:W-:Y:S01]  /*6a200*/  ISETP.LT.AND P2, PT, R51, UR4, !P2 ;  /* 0x0000000433007c0c */ /* 0x001fe2000d741270 */
[----:B------:R-:W0:Y:S01]  /*6a210*/  LDCU UR4, c[0x0][0x3b8] ;  /* 0x00007700ff0477ac */ /* 0x000e220008000800 */
[----:B------:R-:W-:-:S02]  /*6a220*/  ISETP.GE.AND P3, PT, R34, UR8, PT ;  /* 0x0000000822007c0c */ /* 0x000fc4000bf66270 */
[----:B-1----:R-:W-:Y:S01]  /*6a230*/  IADD3 R36, P6, PT, R52, R58, RZ ;  /* 0x0000003a34247210 */ /* 0x002fe20007fde0ff */
[----:B------:R-:W1:Y:S01]  /*6a240*/  LDCU UR8, c[0x0][0x39c] ;  /* 0x00007380ff0877ac */ /* 0x000e620008000800 */
[C---:B------:R-:W-:Y:S02]  /*6a250*/  PRMT R35, R54.reuse, 0x7771, RZ ;  /* 0x0000777136237816 */ /* 0x040fe400000000ff */
[----:B------:R-:W-:Y:S01]  /*6a260*/  PRMT R34, R54, 0x7772, RZ ;  /* 0x0000777236227816 */ /* 0x000fe200000000ff */
[----:B------:R-:W-:Y:S02]  /*6a270*/  IMAD.X R37, R53, 0x1, R59, P6 ;  /* 0x0000000135257824 */ /* 0x000fe400030e063b */
[----:B------:R0:W-:Y:S04]  /*6a280*/  @P5 STG.E.U8 desc[UR42][R40.64], R35 ;  /* 0x0000002328005986 */ /* 0x0001e8000c10112a */
[----:B------:R1:W-:Y:S01]  /*6a290*/  @P4 STG.E.U8 desc[UR42][R36.64], R34 ;  /* 0x0000002224004986 */ /* 0x0003e2000c10112a */
[----:B---3--:R-:W-:Y:S01]  /*6a2a0*/  ISETP.LT.AND P4, PT, R7, UR10, !P1 ;  /* 0x0000000a07007c0c */ /* 0x008fe2000cf81270 */
[----:B------:R-:W3:Y:S01]  /*6a2b0*/  LDCU UR10, c[0x0][0x398] ;  /* 0x00007300ff0a77ac */ /* 0x000ee20008000800 */
[C---:B0-----:R-:W-:Y:S01]  /*6a2c0*/  IADD3 R40, P5, PT, R52.reuse, R60, RZ ;  /* 0x0000003c34287210 */ /* 0x041fe20007fbe0ff */
[----:B------:R-:W-:Y:S01]  /*6a2d0*/  VIADD R52, R52, UR6 ;  /* 0x0000000634347c36 */ /* 0x000fe20008000000 */
[----:B------:R-:W0:Y:S01]  /*6a2e0*/  LDCU UR6, c[0x0][0x39c] ;  /* 0x00007380ff0677ac */ /* 0x000e220008000800 */
[----:B-1----:R-:W-:-:S02]  /*6a2f0*/  PRMT R36, R54, 0x7773, RZ ;  /* 0x0000777336247816 */ /* 0x002fc400000000ff */
[----:B------:R-:W-:Y:S01]  /*6a300*/  IMAD.X R41, R53, 0x1, R61, P5 ;  /* 0x0000000135297824 */ /* 0x000fe200028e063d */
[----:B------:R-:W-:Y:S02]  /*6a310*/  SHF.R.S32.HI R53, RZ, 0x1f, R52 ;  /* 0x0000001fff357819 */ /* 0x000fe40000011434 */
[----:B------:R-:W-:Y:S02]  /*6a320*/  IADD3 R34, P5, PT, R52, R2, RZ ;  /* 0x0000000234227210 */ /* 0x000fe40007fbe0ff */
[----:B------:R1:W-:Y:S01]  /*6a330*/  @P2 STG.E.U8 desc[UR42][R40.64], R36 ;  /* 0x0000002428002986 */ /* 0x0003e2000c10112a */
[----:B------:R-:W-:Y:S01]  /*6a340*/  ISETP.LT.AND P2, PT, R43, UR12, !P1 ;  /* 0x0000000c2b007c0c */ /* 0x000fe2000cf41270 */
[----:B------:R-:W0:Y:S01]  /*6a350*/  LDCU UR12, c[0x0][0x398] ;  /* 0x00007300ff0c77ac */ /* 0x000e220008000800 */
[----:B------:R-:W-:Y:S01]  /*6a360*/  IMAD.X R35, R53, 0x1, R3, P5 ;  /* 0x0000000135237824 */ /* 0x000fe200028e0603 */
[----:B------:R-:W-:Y:S02]  /*6a370*/  ISETP.LT.AND P5, PT, R47, UR14, !P1 ;  /* 0x0000000e2f007c0c */ /* 0x000fe4000cfa1270 */
[----:B----4-:R-:W-:Y:S01]  /*6a380*/  PRMT R54, R44, 0x7770, RZ ;  /* 0x000077702c367816 */ /* 0x010fe200000000ff */
[----:B------:R-:W4:Y:S01]  /*6a390*/  LDCU UR14, c[0x0][0x398] ;  /* 0x00007300ff0e77ac */ /* 0x000f220008000800 */
[----:B-1----:R-:W-:-:S03]  /*6a3a0*/  IADD3 R40, P6, PT, R52, R56, RZ ;  /* 0x0000003834287210 */ /* 0x002fc60007fde0ff */
[----:B------:R1:W-:Y:S02]  /*6a3b0*/  @P4 STG.E.U8 desc[UR42][R34.64], R54 ;  /* 0x0000003622004986 */ /* 0x0003e4000c10112a */
[----:B------:R-:W-:Y:S01]  /*6a3c0*/  IMAD.X R41, R53, 0x1, R57, P6 ;  /* 0x0000000135297824 */ /* 0x000fe200030e0639 */
[----:B------:R-:W-:-:S05]  /*6a3d0*/  IADD3 R36, P6, PT, R52, R58, RZ ;  /* 0x0000003a34247210 */ /* 0x000fca0007fde0ff */
[----:B------:R-:W-:Y:S01]  /*6a3e0*/  IMAD.X R37, R53, 0x1, R59, P6 ;  /* 0x0000000135257824 */ /* 0x000fe200030e063b */
[C---:B-1----:R-:W-:Y:S02]  /*6a3f0*/  PRMT R35, R44.reuse, 0x7771, RZ ;  /* 0x000077712c237816 */ /* 0x042fe400000000ff */
[----:B------:R-:W-:Y:S01]  /*6a400*/  PRMT R34, R44, 0x7772, RZ ;  /* 0x000077722c227816 */ /* 0x000fe200000000ff */
[----:B------:R-:W-:Y:S02]  /*6a410*/  VIADD R54, R39, 0x7 ;  /* 0x0000000727367836 */ /* 0x000fe40000000000 */
[----:B------:R-:W-:Y:S01]  /*6a420*/  @P2 STG.E.U8 desc[UR42][R40.64], R35 ;  /* 0x0000002328002986 */ /* 0x000fe2000c10112a */
[----:B---3--:R-:W-:Y:S01]  /*6a430*/  ISETP.LT.AND P1, PT, R51, UR10, !P1 ;  /* 0x0000000a33007c0c */ /* 0x008fe2000cf21270 */
[----:B------:R-:W1:Y:S02]  /*6a440*/  LDCU UR10, c[0x0][0x398] ;  /* 0x00007300ff0a77ac */ /* 0x000e640008000800 */
[----:B------:R3:W-:Y:S01]  /*6a450*/  @P5 STG.E.U8 desc[UR42][R36.64], R34 ;  /* 0x0000002224005986 */ /* 0x0007e2000c10112a */
[----:B0-----:R-:W-:Y:S01]  /*6a460*/  ISETP.GE.AND P4, PT, R54, UR6, PT ;  /* 0x0000000636007c0c */ /* 0x001fe2000bf86270 */
[----:B------:R-:W-:Y:S01]  /*6a470*/  VIADD R54, R39, 0x8 ;  /* 0x0000000827367836 */ /* 0x000fe20000000000 */
[----:B------:R-:W-:Y:S01]  /*6a480*/  ISETP.LT.AND P5, PT, R7, UR12, !P3 ;  /* 0x0000000c07007c0c */ /* 0x000fe2000dfa1270 */
[----:B------:R-:W0:Y:S01]  /*6a490*/  LDCU UR6, c[0x0][0x3b8] ;  /* 0x00007700ff0677ac */ /* 0x000e220008000800 */
[C---:B---3--:R-:W-:Y:S01]  /*6a4a0*/  IADD3 R34, P6, PT, R52.reuse, R60, RZ ;  /* 0x0000003c34227210 */ /* 0x048fe20007fde0ff */
[----:B------:R-:W-:Y:S01]  /*6a4b0*/  VIADD R52, R52, UR4 ;  /* 0x0000000434347c36 */ /* 0x000fe20008000000 */
[----:B------:R-:W-:Y:S01]  /*6a4c0*/  ISETP.GE.AND P2, PT, R54, UR8, PT ;  /* 0x0000000836007c0c */ /* 0x000fe2000bf46270 */
[----:B------:R-:W3:Y:S02]  /*6a4d0*/  LDCU UR8, c[0x0][0x398] ;  /* 0x00007300ff0877ac */ /* 0x000ee40008000800 */
[----:B------:R-:W-:Y:S01]  /*6a4e0*/  IMAD.X R35, R53, 0x1, R61, P6 ;  /* 0x0000000135237824 */ /* 0x000fe200030e063d */
[----:B------:R-:W-:Y:S01]  /*6a4f0*/  SHF.R.S32.HI R53, RZ, 0x1f, R52 ;  /* 0x0000001fff357819 */ /* 0x000fe20000011434 */
[----:B------:R-:W0:Y:S01]  /*6a500*/  LDCU UR12, c[0x0][0x398] ;  /* 0x00007300ff0c77ac */ /* 0x000e220008000800 */
[----:B------:R-:W-:-:S02]  /*6a510*/  IADD3 R36, P6, PT, R52, R2, RZ ;  /* 0x0000000234247210 */ /* 0x000fc40007fde0ff */
[----:B------:R-:W-:Y:S01]  /*6a520*/  PRMT R54, R44, 0x7773, RZ ;  /* 0x000077732c367816 */ /* 0x000fe200000000ff */
[----:B------:R-:W0:Y:S01]  /*6a530*/  LDCU UR4, c[0x0][0x3b8] ;  /* 0x00007700ff0477ac */ /* 0x000e220008000800 */
[----:B------:R-:W-:Y:S01]  /*6a540*/  PRMT R41, R55, 0x7773, RZ ;  /* 0x0000777337297816 */ /* 0x000fe200000000ff */
[----:B------:R-:W-:Y:S01]  /*6a550*/  IMAD.X R37, R53, 0x1, R3, P6 ;  /* 0x0000000135257824 */ /* 0x000fe200030e0603 */
[C---:B------:R-:W-:Y:S02]  /*6a560*/  PRMT R50, R55.reuse, 0x7772, RZ ;  /* 0x0000777237327816 */ /* 0x040fe400000000ff */
[C---:B------:R-:W-:Y:S02]  /*6a570*/  PRMT R48, R55.reuse, 0x7771, RZ ;  /* 0x0000777137307816 */ /* 0x040fe400000000ff */
[----:B------:R-:W-:Y:S01]  /*6a580*/  PRMT R55, R55, 0x7770, RZ ;  /* 0x0000777037377816 */ /* 0x000fe200000000ff */
[----:B------:R0:W-:Y:S01]  /*6a590*/  @P1 STG.E.U8 desc[UR42][R34.64], R54 ;  /* 0x0000003622001986 */ /* 0x0001e2000c10112a */
[----:B----4-:R-:W-:Y:S01]  /*6a5a0*/  ISETP.LT.AND P1, PT, R43, UR14, !P3 ;  /* 0x0000000e2b007c0c */ /* 0x010fe2000df21270 */
[----:B------:R-:W4:Y:S02]  /*6a5b0*/  LDCU UR14, c[0x0][0x398] ;  /* 0x00007300ff0e77ac */ /* 0x000f240008000800 */
[----:B------:R1:W-:Y:S01]  /*6a5c0*/  @P5 STG.E.U8 desc[UR42][R36.64], R55 ;  /* 0x0000003724005986 */ /* 0x0003e2000c10112a */
[----:B------:R-:W-:Y:S01]  /*6a5d0*/  ISETP.LT.AND P5, PT, R47, UR16, !P3 ;  /* 0x000000102f007c0c */ /* 0x000fe2000dfa1270 */
[----:B------:R-:W2:Y:S01]  /*6a5e0*/  LDCU UR16, c[0x0][0x398] ;  /* 0x00007300ff1077ac */ /* 0x000ea20008000800 */
[C---:B0-----:R-:W-:Y:S01]  /*6a5f0*/  IADD3 R54, P6, PT, R52.reuse, R56, RZ ;  /* 0x0000003834367210 */ /* 0x041fe20007fde0ff */
[----:B------:R-:W4:Y:S04]  /*6a600*/  LDL.LU.64 R34, [R1+0x2878] ;  /* 0x0028780001227983 */ /* 0x000f280000300a00 */
[----:B-1----:R-:W-:Y:S01]  /*6a610*/  IMAD.X R55, R53, 0x1, R57, P6 ;  /* 0x0000000135377824 */ /* 0x002fe200030e0639 */
[----:B------:R-:W-:-:S04]  /*6a620*/  IADD3 R44, P6, PT, R52, R58, RZ ;  /* 0x0000003a342c7210 */ /* 0x000fc80007fde0ff */
[----:B------:R-:W-:Y:S01]  /*6a630*/  @P1 STG.E.U8 desc[UR42][R54.64], R48 ;  /* 0x0000003036001986 */ /* 0x000fe2000c10112a */
[C---:B--2---:R-:W-:Y:S02]  /*6a640*/  PRMT R36, R45.reuse, 0x7773, RZ ;  /* 0x000077732d247816 */ /* 0x044fe400000000ff */
[C---:B------:R-:W-:Y:S02]  /*6a650*/  PRMT R37, R45.reuse, 0x7772, RZ ;  /* 0x000077722d257816 */ /* 0x040fe400000000ff */
[C---:B------:R-:W-:Y:S02]  /*6a660*/  PRMT R46, R45.reuse, 0x7771, RZ ;  /* 0x000077712d2e7816 */ /* 0x040fe400000000ff */
[----:B------:R-:W-:Y:S01]  /*6a670*/  PRMT R40, R45, 0x7770, RZ ;  /* 0x000077702d287816 */ /* 0x000fe200000000ff */
[----:B------:R-:W-:-:S05]  /*6a680*/  IMAD.X R45, R53, 0x1, R59, P6 ;  /* 0x00000001352d7824 */ /* 0x000fca00030e063b */
[----:B------:R0:W-:Y:S04]  /*6a690*/  @P5 STG.E.U8 desc[UR42][R44.64], R50 ;  /* 0x000000322c005986 */ /* 0x0001e8000c10112a */
[----:B0-----:R-:W2:Y:S01]  /*6a6a0*/  LDL.LU.64 R44, [R1+0x2870] ;  /* 0x00287000012c7983 */ /* 0x001ea20000300a00 */
[C---:B------:R-:W-:Y:S01]  /*6a6b0*/  IADD3 R48, P1, PT, R52.reuse, R60, RZ ;  /* 0x0000003c34307210 */ /* 0x040fe20007f3e0ff */
[----:B------:R-:W-:Y:S01]  /*6a6c0*/  VIADD R54, R52, UR6 ;  /* 0x0000000634367c36 */ /* 0x000fe20008000000 */
[----:B---3--:R-:W-:Y:S01]  /*6a6d0*/  ISETP.LT.AND P3, PT, R51, UR8, !P3 ;  /* 0x0000000833007c0c */ /* 0x008fe2000df61270 */
[----:B------:R-:W0:Y:S01]  /*6a6e0*/  LDCU UR8, c[0x0][0x398] ;  /* 0x00007300ff0877ac */ /* 0x000e220008000800 */
[----:B------:R-:W-:Y:S01]  /*6a6f0*/  ISETP.LT.AND P6, PT, R7, UR10, !P4 ;  /* 0x0000000a07007c0c */ /* 0x000fe2000e7c1270 */
[----:B------:R-:W-:Y:S01]  /*6a700*/  IMAD.X R49, R53, 0x1, R61, P1 ;  /* 0x0000000135317824 */ /* 0x000fe200008e063d */
[----:B------:R-:W-:Y:S01]  /*6a710*/  SHF.R.S32.HI R55, RZ, 0x1f, R54 ;  /* 0x0000001fff377819 */ /* 0x000fe20000011436 */
[----:B------:R-:W1:Y:S01]  /*6a720*/  LDCU UR10, c[0x0][0x398] ;  /* 0x00007300ff0a77ac */ /* 0x000e620008000800 */
[C---:B------:R-:W-:Y:S01]  /*6a730*/  IADD3 R52, P1, PT, R54.reuse, R2, RZ ;  /* 0x0000000236347210 */ /* 0x040fe20007f3e0ff */
[----:B------:R-:W3:Y:S04]  /*6a740*/  LDCU UR6, c[0x0][0x3b8] ;  /* 0x00007700ff0677ac */ /* 0x000ee80008000800 */
[----:B------:R-:W-:Y:S01]  /*6a750*/  IMAD.X R53, R55, 0x1, R3, P1 ;  /* 0x0000000137357824 */ /* 0x000fe200008e0603 */
[----:B------:R-:W-:Y:S01]  /*6a760*/  ISETP.LT.AND P1, PT, R43, UR12, !P4 ;  /* 0x0000000c2b007c0c */ /* 0x000fe2000e721270 */
[----:B------:R0:W-:Y:S01]  /*6a770*/  @P3 STG.E.U8 desc[UR42][R48.64], R41 ;  /* 0x0000002930003986 */ /* 0x0001e2000c10112a */
[----:B----4-:R-:W-:Y:S01]  /*6a780*/  ISETP.LT.AND P3, PT, R47, UR14, !P4 ;  /* 0x0000000e2f007c0c */ /* 0x010fe2000e761270 */
[----:B------:R-:W4:Y:S02]  /*6a790*/  LDCU UR12, c[0x0][0x398] ;  /* 0x00007300ff0c77ac */ /* 0x000f240008000800 */
[----:B------:R1:W-:Y:S01]  /*6a7a0*/  @P6 STG.E.U8 desc[UR42][R52.64], R40 ;  /* 0x0000002834006986 */ /* 0x0003e2000c10112a */
[C---:B0-----:R-:W-:Y:S01]  /*6a7b0*/  IADD3 R48, P5, PT, R54.reuse, R56, RZ ;  /* 0x0000003836307210 */ /* 0x041fe20007fbe0ff */
[----:B------:R-:W0:Y:S01]  /*6a7c0*/  LDCU UR14, c[0x0][0x398] ;  /* 0x00007300ff0e77ac */ /* 0x000e220008000800 */
[----:B-1----:R-:W-:-:S03]  /*6a7d0*/  IADD3 R52, P6, PT, R54, R58, RZ ;  /* 0x0000003a36347210 */ /* 0x002fc60007fde0ff */
[----:B------:R-:W-:Y:S01]  /*6a7e0*/  IMAD.X R49, R55, 0x1, R57, P5 ;  /* 0x0000000137317824 */ /* 0x000fe200028e0639 */
[C---:B------:R-:W-:Y:S01]  /*6a7f0*/  IADD3 R40, P5, PT, R54.reuse, R60, RZ ;  /* 0x0000003c36287210 */ /* 0x040fe20007fbe0ff */
[----:B------:R-:W-:Y:S01]  /*6a800*/  VIADD R54, R54, UR4 ;  /* 0x0000000436367c36 */ /* 0x000fe20008000000 */
[----:B------:R-:W-:Y:S01]  /*6a810*/  ISETP.LT.AND P4, PT, R51, UR8, !P4 ;  /* 0x0000000833007c0c */ /* 0x000fe2000e781270 */
[----:B------:R-:W-:Y:S01]  /*6a820*/  IMAD.X R53, R55, 0x1, R59, P6 ;  /* 0x0000000137357824 */ /* 0x000fe200030e063b */
[----:B------:R1:W-:Y:S01]  /*6a830*/  @P1 STG.E.U8 desc[UR42][R48.64], R46 ;  /* 0x0000002e30001986 */ /* 0x0003e2000c10112a */
[----:B------:R-:W-:Y:S01]  /*6a840*/  ISETP.LT.AND P1, PT, R7, UR10, !P2 ;  /* 0x0000000a07007c0c */ /* 0x000fe2000d721270 */
[----:B------:R-:W-:Y:S01]  /*6a850*/  IMAD.X R41, R55, 0x1, R61, P5 ;  /* 0x0000000137297824 */ /* 0x000fe200028e063d */
[----:B------:R-:W-:Y:S01]  /*6a860*/  SHF.R.S32.HI R55, RZ, 0x1f, R54 ;  /* 0x0000001fff377819 */ /* 0x000fe20000011436 */
[----:B------:R2:W-:Y:S01]  /*6a870*/  @P3 STG.E.U8 desc[UR42][R52.64], R37 ;  /* 0x0000002534003986 */ /* 0x0005e2000c10112a */
[----:B------:R-:W0:Y:S01]  /*6a880*/  LDCU UR8, c[0x0][0x39c] ;  /* 0x00007380ff0877ac */ /* 0x000e220008000800 */
[----:B------:R-:W0:Y:S01]  /*6a890*/  LDCU UR4, c[0x0][0x398] ;  /* 0x00007300ff0477ac */ /* 0x000e220008000800 */
[----:B-1----:R-:W-:-:S04]  /*6a8a0*/  IADD3 R48, P3, PT, R54, R2, RZ ;  /* 0x0000000236307210 */ /* 0x002fc80007f7e0ff */
[----:B------:R-:W-:Y:S01]  /*6a8b0*/  @P4 STG.E.U8 desc[UR42][R40.64], R36 ;  /* 0x0000002428004986 */ /* 0x000fe2000c10112a */
[----:B------:R-:W1:Y:S01]  /*6a8c0*/  LDCU UR10, c[0x0][0x398] ;  /* 0x00007300ff0a77ac */ /* 0x000e620008000800 */
[----:B------:R-:W-:Y:S01]  /*6a8d0*/  IMAD.X R49, R55, 0x1, R3, P3 ;  /* 0x0000000137317824 */ /* 0x000fe200018e0603 */
[----:B--2---:R-:W-:-:S05]  /*6a8e0*/  PRMT R53, R44, 0x7770, RZ ;  /* 0x000077702c357816 */ /* 0x004fca00000000ff */
[----:B------:R2:W-:Y:S04]  /*6a8f0*/  @P1 STG.E.U8 desc[UR42][R48.64], R53 ;  /* 0x0000003530001986 */ /* 0x0005e8000c10112a */
[----:B--2---:R-:W2:Y:S01]  /*6a900*/  LDL.LU.64 R48, [R1+0x2868] ;  /* 0x0028680001307983 */ /* 0x004ea20000300a00 */
[----:B----4-:R-:W-:Y:S01]  /*6a910*/  ISETP.LT.AND P4, PT, R43, UR12, !P2 ;  /* 0x0000000c2b007c0c */ /* 0x010fe2000d781270 */
[----:B------:R-:W-:Y:S01]  /*6a920*/  VIADD R36, R39, 0x9 ;  /* 0x0000000927247836 */ /* 0x000fe20000000000 */
[----:B0-----:R-:W-:Y:S01]  /*6a930*/  ISETP.LT.AND P3, PT, R47, UR14, !P2 ;  /* 0x0000000e2f007c0c */ /* 0x001fe2000d761270 */
[----:B------:R-:W0:Y:S01]  /*6a940*/  LDCU UR12, c[0x0][0x398] ;  /* 0x00007300ff0c77ac */ /* 0x000e220008000800 */
[C---:B------:R-:W-:Y:S02]  /*6a950*/  IADD3 R40, P6, PT, R54.reuse, R56, RZ ;  /* 0x0000003836287210 */ /* 0x040fe40007fde0ff */
[----:B------:R-:W-:Y:S01]  /*6a960*/  IADD3 R52, P5, PT, R54, R58, RZ ;  /* 0x0000003a36347210 */ /* 0x000fe20007fbe0ff */
[----:B------:R-:W4:Y:S01]  /*6a970*/  LDCU UR14, c[0x0][0x398] ;  /* 0x00007300ff0e77ac */ /* 0x000f220008000800 */
[----:B------:R-:W-:Y:S01]  /*6a980*/  PRMT R37, R44, 0x7771, RZ ;  /* 0x000077712c257816 */ /* 0x000fe200000000ff */
[C---:B------:R-:W-:Y:S01]  /*6a990*/  IMAD.X R41, R55.reuse, 0x1, R57, P6 ;  /* 0x0000000137297824 */ /* 0x040fe200030e0639 */
[----:B------:R-:W-:Y:S01]  /*6a9a0*/  ISETP.GE.AND P1, PT, R36, UR8, PT ;  /* 0x0000000824007c0c */ /* 0x000fe2000bf26270 */
[----:B------:R-:W-:Y:S01]  /*6a9b0*/  IMAD.X R53, R55, 0x1, R59, P5 ;  /* 0x0000000137357824 */ /* 0x000fe200028e063b */
[----:B------:R-:W-:Y:S01]  /*6a9c0*/  PRMT R36, R44, 0x7772, RZ ;  /* 0x000077722c247816 */ /* 0x000fe200000000ff */
[----:B------:R-:W0:Y:S01]  /*6a9d0*/  LDCU UR8, c[0x0][0x398] ;  /* 0x00007300ff0877ac */ /* 0x000e220008000800 */
[----:B------:R-:W-:Y:S01]  /*6a9e0*/  @P4 STG.E.U8 desc[UR42][R40.64], R37 ;  /* 0x0000002528004986 */ /* 0x000fe2000c10112a */
[----:B------:R-:W-:-:S02]  /*6a9f0*/  ISETP.LT.AND P2, PT, R51, UR16, !P2 ;  /* 0x0000001033007c0c */ /* 0x000fc4000d741270 */
[----:B------:R-:W-:Y:S01]  /*6aa00*/  ISETP.LT.AND P5, PT, R7, UR4, !P1 ;  /* 0x0000000407007c0c */ /* 0x000fe2000cfa1270 */
[----:B------:R1:W-:Y:S01]  /*6aa10*/  @P3 STG.E.U8 desc[UR42][R52.64], R36 ;  /* 0x0000002434003986 */ /* 0x0003e2000c10112a */
[----:B------:R-:W0:Y:S01]  /*6aa20*/  LDCU UR4, c[0x0][0x3b8] ;  /* 0x00007700ff0477ac */ /* 0x000e220008000800 */
[----:B------:R-:W0:Y:S01]  /*6aa30*/  LDCU UR16, c[0x0][0x398] ;  /* 0x00007300ff1077ac */ /* 0x000e220008000800 */
[C---:B-1----:R-:W-:Y:S01]  /*6aa40*/  IADD3 R36, P3, PT, R54.reuse, R60, RZ ;  /* 0x0000003c36247210 */ /* 0x042fe20007f7e0ff */
[----:B---3--:R-:W-:Y:S01]  /*6aa50*/  VIADD R54, R54, UR6 ;  /* 0x0000000636367c36 */ /* 0x008fe20008000000 */
[----:B------:R-:W1:Y:S03]  /*6aa60*/  LDCU UR6, c[0x0][0x39c] ;  /* 0x00007380ff0677ac */ /* 0x000e660008000800 */
[----:B------:R-:W-:Y:S01]  /*6aa70*/  IMAD.X R37, R55, 0x1, R61, P3 ;  /* 0x0000000137257824 */ /* 0x000fe200018e063d */
[----:B------:R-:W-:-:S02]  /*6aa80*/  SHF.R.S32.HI R55, RZ, 0x1f, R54 ;  /* 0x0000001fff377819 */ /* 0x000fc40000011436 */
[----:B------:R-:W-:Y:S02]  /*6aa90*/  IADD3 R52, P3, PT, R54, R2, RZ ;  /* 0x0000000236347210 */ /* 0x000fe40007f7e0ff */
[----:B------:R-:W-:-:S03]  /*6aaa0*/  PRMT R40, R44, 0x7773, RZ ;  /* 0x000077732c287816 */ /* 0x000fc600000000ff */
[----:B------:R-:W-:Y:S01]  /*6aab0*/  IMAD.X R53, R55, 0x1, R3, P3 ;  /* 0x0000000137357824 */ /* 0x000fe200018e0603 */
[----:B0-----:R-:W-:Y:S01]  /*6aac0*/  ISETP.LT.AND P4, PT, R43, UR8, !P1 ;  /* 0x000000082b007c0c */ /* 0x001fe2000cf81270 */
[----:B------:R0:W-:Y:S01]  /*6aad0*/  @P2 STG.E.U8 desc[UR42][R36.64], R40 ;  /* 0x0000002824002986 */ /* 0x0001e2000c10112a */
[----:B------:R-:W-:Y:S01]  /*6aae0*/  ISETP.LT.AND P3, PT, R47, UR10, !P1 ;  /* 0x0000000a2f007c0c */ /* 0x000fe2000cf61270 */
[----:B------:R-:W3:Y:S01]  /*6aaf0*/  LDCU UR10, c[0x0][0x398] ;  /* 0x00007300ff0a77ac */ /* 0x000ee20008000800 */
[----:B------:R-:W1:Y:S01]  /*6ab00*/  LDCU UR8, c[0x0][0x39c] ;  /* 0x00007380ff0877ac */ /* 0x000e620008000800 */
[----:B0-----:R-:W-:Y:S01]  /*6ab10*/  IADD3 R40, P2, PT, R54, R56, RZ ;  /* 0x0000003836287210 */ /* 0x001fe20007f5e0ff */
[----:B------:R-:W-:Y:S01]  /*6ab20*/  VIADD R50, R39, 0xb ;  /* 0x0000000b27327836 */ /* 0x000fe20000000000 */
[----:B------:R-:W3:Y:S03]  /*6ab30*/  LDL.LU.64 R36, [R1+0x2860] ;  /* 0x0028600001247983 */ /* 0x000ee60000300a00 */
[----:B------:R-:W-:Y:S01]  /*6ab40*/  IMAD.X R41, R55, 0x1, R57, P2 ;  /* 0x0000000137297824 */ /* 0x000fe200010e0639 */
[----:B------:R-:W-:Y:S01]  /*6ab50*/  ISETP.LT.AND P1, PT, R51, UR12, !P1 ;  /* 0x0000000c33007c0c */ /* 0x000fe2000cf21270 */
[----:B------:R-:W0:Y:S01]  /*6ab60*/  LDCU UR12, c[0x0][0x398] ;  /* 0x00007300ff0c77ac */ /* 0x000e220008000800 */
[----:B--2---:R-:W-:-:S05]  /*6ab70*/  PRMT R44, R48, 0x7770, RZ ;  /* 0x00007770302c7816 */ /* 0x004fca00000000ff */
[----:B------:R2:W-:Y:S01]  /*6ab80*/  @P5 STG.E.U8 desc[UR42][R52.64], R44 ;  /* 0x0000002c34005986 */ /* 0x0005e2000c10112a */
[----:B------:R-:W-:Y:S01]  /*6ab90*/  PRMT R46, R48, 0x7772, RZ ;  /* 0x00007772302e7816 */ /* 0x000fe200000000ff */
[----:B--2---:R-:W-:Y:S01]  /*6aba0*/  VIADD R44, R39, 0xa ;  /* 0x0000000a272c7836 */ /* 0x004fe20000000000 */
[----:B------:R-:W-:-:S04]  /*6abb0*/  IADD3 R52, P5, PT, R54, R58, RZ ;  /* 0x0000003a36347210 */ /* 0x000fc80007fbe0ff */
[----:B-1----:R-:W-:Y:S01]  /*6abc0*/  ISETP.GE.AND P2, PT, R44, UR6, PT ;  /* 0x000000062c007c0c */ /* 0x002fe2000bf46270 */
[----:B------:R-:W-:Y:S01]  /*6abd0*/  IMAD.X R53, R55, 0x1, R59, P5 ;  /* 0x0000000137357824 */ /* 0x000fe200028e063b */
[C---:B------:R-:W-:Y:S01]  /*6abe0*/  PRMT R44, R48.reuse, 0x7771, RZ ;  /* 0x00007771302c7816 */ /* 0x040fe200000000ff */
[----:B------:R-:W1:Y:S04]  /*6abf0*/  LDCU UR6, c[0x0][0x3b8] ;  /* 0x00007700ff0677ac */ /* 0x000e680008000800 */
[----:B------:R2:W-:Y:S04]  /*6ac00*/  @P4 STG.E.U8 desc[UR42][R40.64], R44 ;  /* 0x0000002c28004986 */ /* 0x0005e8000c10112a */
[----:B------:R0:W-:Y:S01]  /*6ac10*/  @P3 STG.E.U8 desc[UR42][R52.64], R46 ;  /* 0x0000002e34003986 */ /* 0x0001e2000c10112a */
[----:B----4-:R-:W-:Y:S01]  /*6ac20*/  ISETP.LT.AND P3, PT, R7, UR14, !P2 ;  /* 0x0000000e07007c0c */ /* 0x010fe2000d761270 */
[----:B------:R-:W4:Y:S01]  /*6ac30*/  LDCU UR14, c[0x0][0x398] ;  /* 0x00007300ff0e77ac */ /* 0x000f220008000800 */
[----:B------:R-:W-:Y:S01]  /*6ac40*/  PRMT R48, R48, 0x7773, RZ ;  /* 0x0000777330307816 */ /* 0x000fe200000000ff */
[C---:B--2---:R-:W-:Y:S01]  /*6ac50*/  VIADD R44, R54.reuse, UR4 ;  /* 0x00000004362c7c36 */ /* 0x044fe20008000000 */
[----:B------:R-:W2:Y:S01]  /*6ac60*/  LDCU UR4, c[0x0][0x398] ;  /* 0x00007300ff0477ac */ /* 0x000ea20008000800 */
[----:B---3--:R-:W-:Y:S01]  /*6ac70*/  ISETP.LT.AND P5, PT, R43, UR10, !P2 ;  /* 0x0000000a2b007c0c */ /* 0x008fe2000d7a1270 */
[----:B------:R-:W3:Y:S01]  /*6ac80*/  LDL.LU.64 R40, [R1+0x2858] ;  /* 0x0028580001287983 */ /* 0x000ee20000300a00 */
[----:B0-----:R-:W-:Y:S01]  /*6ac90*/  IADD3 R52, P4, PT, R54, R60, RZ ;  /* 0x0000003c36347210 */ /* 0x001fe20007f9e0ff */
[----:B------:R-:W0:Y:S04]  /*6aca0*/  LDCU UR10, c[0x0][0x398] ;  /* 0x00007300ff0a77ac */ /* 0x000e280008000800 */
[----:B------:R-:W-:Y:S01]  /*6acb0*/  IMAD.X R53, R55, 0x1, R61, P4 ;  /* 0x0000000137357824 */ /* 0x000fe200020e063d */
[----:B------:R-:W-:Y:S01]  /*6acc0*/  SHF.R.S32.HI R46, RZ, 0x1f, R44 ;  /* 0x0000001fff2e7819 */ /* 0x000fe2000001142c */
[----:B------:R-:W-:Y:S01]  /*6acd0*/  IMAD.MOV.U32 R54, RZ, RZ, R52 ;  /* 0x000000ffff367224 */ /* 0x000fe200078e0034 */
[----:B------:R-:W-:Y:S01]  /*6ace0*/  IADD3 R52, P4, PT, R44, R2, RZ ;  /* 0x000000022c347210 */ /* 0x000fe20007f9e0ff */
[----:B------:R-:W-:-:S04]  /*6acf0*/  IMAD.MOV.U32 R55, RZ, RZ, R53 ;  /* 0x000000ffff377224 */ /* 0x000fc800078e0035 */
[----:B------:R-:W-:Y:S01]  /*6ad00*/  IMAD.X R53, R46, 0x1, R3, P4 ;  /* 0x000000012e357824 */ /* 0x000fe200020e0603 */
[----:B------:R0:W-:Y:S01]  /*6ad10*/  @P1 STG.E.U8 desc[UR42][R54.64], R48 ;  /* 0x0000003036001986 */ /* 0x0001e2000c10112a */
[----:B------:R-:W-:Y:S01]  /*6ad20*/  ISETP.LT.AND P1, PT, R47, UR16, !P2 ;  /* 0x000000102f007c0c */ /* 0x000fe2000d721270 */
[----:B------:R-:W1:Y:S01]  /*6ad30*/  LDCU UR16, c[0x0][0x398] ;  /* 0x00007300ff1077ac */ /* 0x000e620008000800 */
[----:B0-----:R-:W-:Y:S02]  /*6ad40*/  PRMT R48, R45, 0x7770, RZ ;  /* 0x000077702d307816 */ /* 0x001fe400000000ff */
[----:B------:R-:W-:-:S03]  /*6ad50*/  IADD3 R54, P4, PT, R44, R56, RZ ;  /* 0x000000382c367210 */ /* 0x000fc60007f9e0ff */
[----:B------:R0:W-:Y:S02]  /*6ad60*/  @P3 STG.E.U8 desc[UR42][R52.64], R48 ;  /* 0x0000003034003986 */ /* 0x0001e4000c10112a */
[----:B------:R-:W-:Y:S01]  /*6ad70*/  IMAD.X R55, R46, 0x1, R57, P4 ;  /* 0x000000012e377824 */ /* 0x000fe200020e0639 */
[----:B0-----:R-:W-:Y:S02]  /*6ad80*/  PRMT R48, R45, 0x7771, RZ ;  /* 0x000077712d307816 */ /* 0x001fe400000000ff */
[----:B------:R-:W-:-:S03]  /*6ad90*/  IADD3 R52, P3, PT, R44, R58, RZ ;  /* 0x0000003a2c347210 */ /* 0x000fc60007f7e0ff */
[----:B------:R0:W-:Y:S02]  /*6ada0*/  @P5 STG.E.U8 desc[UR42][R54.64], R48 ;  /* 0x0000003036005986 */ /* 0x0001e4000c10112a */
[----:B------:R-:W-:Y:S01]  /*6adb0*/  IMAD.X R53, R46, 0x1, R59, P3 ;  /* 0x000000012e357824 */ /* 0x000fe200018e063b */
[----:B--2---:R-:W-:Y:S01]  /*6adc0*/  ISETP.LT.AND P2, PT, R51, UR4, !P2 ;  /* 0x0000000433007c0c */ /* 0x004fe2000d741270 */
[----:B------:R-:W2:Y:S01]  /*6add0*/  LDCU UR4, c[0x0][0x3b8] ;  /* 0x00007700ff0477ac */ /* 0x000ea20008000800 */
[----:B0-----:R-:W-:Y:S01]  /*6ade0*/  PRMT R55, R45, 0x7772, RZ ;  /* 0x000077722d377816 */ /* 0x001fe200000000ff */
[----:B-1----:R-:W-:Y:S01]  /*6adf0*/  VIADD R48, R44, UR6 ;  /* 0x000000062c307c36 */ /* 0x002fe20008000000 */
[----:B------:R-:W-:Y:S01]  /*6ae00*/  ISETP.GE.AND P4, PT, R50, UR8, PT ;  /* 0x0000000832007c0c */ /* 0x000fe2000bf86270 */
[----:B------:R-:W0:Y:S01]  /*6ae10*/  LDCU UR6, c[0x0][0x39c] ;  /* 0x00007380ff0677ac */ /* 0x000e220008000800 */
[----:B------:R-:W-:Y:S01]  /*6ae20*/  PRMT R54, R49, 0x7770, RZ ;  /* 0x0000777031367816 */ /* 0x000fe200000000ff */
[----:B------:R1:W-:Y:S01]  /*6ae30*/  @P1 STG.E.U8 desc[UR42][R52.64], R55 ;  /* 0x0000003734001986 */ /* 0x0003e2000c10112a */
[----:B------:R-:W-:Y:S01]  /*6ae40*/  ISETP.LT.AND P3, PT, R7, UR12, !P4 ;  /* 0x0000000c07007c0c */ /* 0x000fe2000e761270 */
[----:B------:R-:W0:Y:S01]  /*6ae50*/  LDCU UR8, c[0x0][0x39c] ;  /* 0x00007380ff0877ac */ /* 0x000e220008000800 */
[----:B------:R-:W-:Y:S01]  /*6ae60*/  ISETP.LT.AND P5, PT, R43, UR10, !P4 ;  /* 0x0000000a2b007c0c */ /* 0x000fe2000e7a1270 */
[----:B------:R-:W3:Y:S01]  /*6ae70*/  LDL.LU R50, [R1+0x2850] ;  /* 0x0028500001327983 */ /* 0x000ee20000300800 */
[----:B------:R-:W0:Y:S01]  /*6ae80*/  LDCU UR12, c[0x0][0x398] ;  /* 0x00007300ff0c77ac */ /* 0x000e220008000800 */
[----:B------:R-:W0:Y:S01]  /*6ae90*/  LDCU UR10, c[0x0][0x398] ;  /* 0x00007300ff0a77ac */ /* 0x000e220008000800 */
[----:B-1----:R-:W-:-:S02]  /*6aea0*/  IADD3 R52, P1, PT, R44, R60, RZ ;  /* 0x0000003c2c347210 */ /* 0x002fc40007f3e0ff */
[----:B------:R-:W-:-:S03]  /*6aeb0*/  SHF.R.S32.HI R55, RZ, 0x1f, R48 ;  /* 0x0000001fff377819 */ /* 0x000fc60000011430 */
[----:B------:R-:W-:Y:S01]  /*6aec0*/  IMAD.X R53, R46, 0x1, R61, P1 ;  /* 0x000000012e357824 */ /* 0x000fe200008e063d */
[----:B------:R-:W-:Y:S02]  /*6aed0*/  IADD3 R44, P1, PT, R48, R2, RZ ;  /* 0x00000002302c7210 */ /* 0x000fe40007f3e0ff */
[----:B------:R-:W-:-:S03]  /*6aee0*/  PRMT R46, R45, 0x7773, RZ ;  /* 0x000077732d2e7816 */ /* 0x000fc600000000ff */
[----:B------:R-:W-:Y:S02]  /*6aef0*/  IMAD.X R45, R55, 0x1, R3, P1 ;  /* 0x00000001372d7824 */ /* 0x000fe400008e0603 */
[----:B------:R1:W-:Y:S02]  /*6af00*/  @P2 STG.E.U8 desc[UR42][R52.64], R46 ;  /* 0x0000002e34002986 */ /* 0x0003e4000c10112a */
[----:B-1----:R-:W-:Y:S02]  /*6af10*/  IADD3 R52, P1, PT, R48, R56, RZ ;  /* 0x0000003830347210 */ /* 0x002fe40007f3e0ff */
[----:B------:R-:W-:-:S03]  /*6af20*/  PRMT R46, R49, 0x7771, RZ ;  /* 0x00007771312e7816 */ /* 0x000fc600000000ff */
[----:B------:R-:W-:Y:S01]  /*6af30*/  IMAD.X R53, R55, 0x1, R57, P1 ;  /* 0x0000000137357824 */ /* 0x000fe200008e0639 */
[----:B------:R-:W-:Y:S04]  /*6af40*/  @P3 STG.E.U8 desc[UR42][R44.64], R54 ;  /* 0x000000362c003986 */ /* 0x000fe8000c10112a */
[----:B------:R1:W-:Y:S04]  /*6af50*/  @P5 STG.E.U8 desc[UR42][R52.64], R46 ;  /* 0x0000002e34005986 */ /* 0x0003e8000c10112a */
[----:B-1----:R-:W3:Y:S01]  /*6af60*/  LDL.LU R46, [R1+0x284c] ;  /* 0x00284c00012e7983 */ /* 0x002ee20000300800 */
[----:B----4-:R-:W-:Y:S01]  /*6af70*/  ISETP.LT.AND P2, PT, R47, UR14, !P4 ;  /* 0x0000000e2f007c0c */ /* 0x010fe2000e741270 */
[C---:B------:R-:W-:Y:S01]  /*6af80*/  VIADD R54, R39.reuse, 0xc ;  /* 0x0000000c27367836 */ /* 0x040fe20000000000 */
[----:B------:R-:W-:Y:S01]  /*6af90*/  IADD3 R44, P6, PT, R48, R58, RZ ;  /* 0x0000003a302c7210 */ /* 0x000fe20007fde0ff */
[----:B------:R-:W-:Y:S01]  /*6afa0*/  VIADD R45, R39, 0xd ;  /* 0x0000000d272d7836 */ /* 0x000fe20000000000 */
[----:B------:R-:W1:Y:S02]  /*6afb0*/  LDCU UR14, c[0x0][0x398] ;  /* 0x00007300ff0e77ac */ /* 0x000e640008000800 */
[----:B0-----:R-:W-:-:S02]  /*6afc0*/  ISETP.GE.AND P3, PT, R54, UR6, PT ;  /* 0x0000000636007c0c */ /* 0x001fc4000bf66270 */
[----:B------:R-:W-:Y:S01]  /*6afd0*/  ISETP.GE.AND P1, PT, R45, UR8, PT ;  /* 0x000000082d007c0c */ /* 0x000fe2000bf26270 */
[----:B------:R-:W-:Y:S01]  /*6afe0*/  IMAD.X R45, R55, 0x1, R59, P6 ;  /* 0x00000001372d7824 */ /* 0x000fe200030e063b */
[----:B------:R-:W-:Y:S01]  /*6aff0*/  PRMT R54, R49, 0x7772, RZ ;  /* 0x0000777231367816 */ /* 0x000fe200000000ff */
[----:B------:R-:W0:Y:S01]  /*6b000*/  LDCU UR8, c[0x0][0x398] ;  /* 0x00007300ff0877ac */ /* 0x000e220008000800 */
[----:B------:R-:W-:Y:S01]  /*6b010*/  ISETP.LT.AND P4, PT, R51, UR12, !P4 ;  /* 0x0000000c33007c0c */ /* 0x000fe2000e781270 */
[----:B------:R-:W4:Y:S02]  /*6b020*/  LDCU UR12, c[0x0][0x398] ;  /* 0x00007300ff0c77ac */ /* 0x000f240008000800 */
[----:B------:R1:W-:Y:S01]  /*6b030*/  @P2 STG.E.U8 desc[UR42][R44.64], R54 ;  /* 0x000000362c002986 */ /* 0x0003e2000c10112a */
[C---:B--2---:R-:W-:Y:S01]  /*6b040*/  VIADD R52, R48.reuse, UR4 ;  /* 0x0000000430347c36 */ /* 0x044fe20008000000 */
[----:B------:R-:W-:Y:S01]  /*6b050*/  ISETP.LT.AND P2, PT, R7, UR10, !P3 ;  /* 0x0000000a07007c0c */ /* 0x000fe2000df41270 */
[----:B------:R-:W2:Y:S03]  /*6b060*/  LDCU UR6, c[0x0][0x39c] ;  /* 0x00007380ff0677ac */ /* 0x000ea60008000800 */
[----:B------:R-:W-:Y:S01]  /*6b070*/  SHF.R.S32.HI R53, RZ, 0x1f, R52 ;  /* 0x0000001fff357819 */ /* 0x000fe20000011434 */
[----:B------:R-:W0:Y:S01]  /*6b080*/  LDCU UR10, c[0x0][0x398] ;  /* 0x00007300ff0a77ac */ /* 0x000e220008000800 */
[----:B------:R-:W-:Y:S01]  /*6b090*/  PRMT R49, R49, 0x7773, RZ ;  /* 0x0000777331317816 */ /* 0x000fe200000000ff */
[----:B------:R-:W2:Y:S01]  /*6b0a0*/  LDCU UR4, c[0x0][0x3b8] ;  /* 0x00007700ff0477ac */ /* 0x000ea20008000800 */
[----:B-1----:R-:W-:-:S05]  /*6b0b0*/  IADD3 R54, P5, PT, R48, R60, RZ ;  /* 0x0000003c30367210 */ /* 0x002fca0007fbe0ff */
[----:B------:R-:W-:Y:S01]  /*6b0c0*/  IMAD.X R55, R55, 0x1, R61, P5 ;  /* 0x0000000137377824 */ /* 0x000fe200028e063d */
[----:B------:R-:W-:-:S05]  /*6b0d0*/  IADD3 R44, P5, PT, R52, R2, RZ ;  /* 0x00000002342c7210 */ /* 0x000fca0007fbe0ff */
[----:B------:R-:W-:Y:S01]  /*6b0e0*/  IMAD.X R45, R53, 0x1, R3, P5 ;  /* 0x00000001352d7824 */ /* 0x000fe200028e0603 */
[----:B------:R1:W-:Y:S01]  /*6b0f0*/  @P4 STG.E.U8 desc[UR42][R54.64], R49 ;  /* 0x0000003136004986 */ /* 0x0003e2000c10112a */
[----:B0-----:R-:W-:Y:S01]  /*6b100*/  ISETP.LT.AND P5, PT, R43, UR8, !P3 ;  /* 0x000000082b007c0c */ /* 0x001fe2000dfa1270 */
[----:B------:R-:W0:Y:S01]  /*6b110*/  LDCU UR8, c[0x0][0x39c] ;  /* 0x00007380ff0877ac */ /* 0x000e220008000800 */
[----:B----4-:R-:W-:Y:S01]  /*6b120*/  ISETP.LT.AND P4, PT, R47, UR12, !P3 ;  /* 0x0000000c2f007c0c */ /* 0x010fe2000df81270 */
[----:B------:R-:W4:Y:S01]  /*6b130*/  LDCU UR12, c[0x0][0x398] ;  /* 0x00007300ff0c77ac */ /* 0x000f220008000800 */
[----:B------:R-:W-:Y:S02]  /*6b140*/  ISETP.LT.AND P3, PT, R51, UR10, !P3 ;  /* 0x0000000a33007c0c */ /* 0x000fe4000df61270 */
[----:B------:R-:W4:Y:S01]  /*6b150*/  LDL.LU R51, [R1+0x2848] ;  /* 0x0028480001337983 */ /* 0x000f220000300800 */
[----:B------:R-:W0:Y:S01]  /*6b160*/  LDCU UR10, c[0x0][0x398] ;  /* 0x00007300ff0a77ac */ /* 0x000e220008000800 */
[----:B---3--:R-:W-:-:S05]  /*6b170*/  PRMT R48, R46, 0x7770, RZ ;  /* 0x000077702e307816 */ /* 0x008fca00000000ff */
[----:B------:R3:W-:Y:S01]  /*6b180*/  @P2 STG.E.U8 desc[UR42][R44.64], R48 ;  /* 0x000000302c002986 */ /* 0x0007e2000c10112a */
[C---:B-1----:R-:W-:Y:S02]  /*6b190*/  PRMT R54, R46.reuse, 0x7771, RZ ;  /* 0x000077712e367816 */ /* 0x042fe400000000ff */
[----:B------:R-:W-:Y:S02]  /*6b1a0*/  PRMT R55, R46, 0x7772, RZ ;  /* 0x000077722e377816 */ /* 0x000fe400000000ff */
[C---:B---3--:R-:W-:Y:S01]  /*6b1b0*/  IADD3 R48, P2, PT, R52.reuse, R56, RZ ;  /* 0x0000003834307210 */ /* 0x048fe20007f5e0ff */
[----:B------:R-:W-:Y:S01]  /*6b1c0*/  VIADD R45, R39, 0xe ;  /* 0x0000000e272d7836 */ /* 0x000fe20000000000 */
[----:B------:R-:W-:-:S03]  /*6b1d0*/  IADD3 R44, P6, PT, R52, R58, RZ ;  /* 0x0000003a342c7210 */ /* 0x000fc60007fde0ff */
[----:B------:R-:W-:Y:S01]  /*6b1e0*/  IMAD.X R49, R53, 0x1, R57, P2 ;  /* 0x0000000135317824 */ /* 0x000fe200010e0639 */
[----:B--2---:R-:W-:Y:S01]  /*6b1f0*/  ISETP.GE.AND P2, PT, R45, UR6, PT ;  /* 0x000000062d007c0c */ /* 0x004fe2000bf46270 */
[----:B------:R-:W-:-:S03]  /*6b200*/  IMAD.X R45, R53, 0x1, R59, P6 ;  /* 0x00000001352d7824 */ /* 0x000fc600030e063b */
[----:B------:R1:W-:Y:S01]  /*6b210*/  @P5 STG.E.U8 desc[UR42][R48.64], R54 ;  /* 0x0000003630005986 */ /* 0x0003e2000c10112a */
[----:B------:R-:W-:Y:S01]  /*6b220*/  PRMT R46, R46, 0x7773, RZ ;  /* 0x000077732e2e7816 */ /* 0x000fe200000000ff */
[----:B------:R-:W2:Y:S02]  /*6b230*/  LDCU UR6, c[0x0][0x3b8] ;  /* 0x00007700ff0677ac */ /* 0x000ea40008000800 */
[----:B------:R3:W-:Y:S01]  /*6b240*/  @P4 STG.E.U8 desc[UR42][R44.64], R55 ;  /* 0x000000372c004986 */ /* 0x0007e2000c10112a */
[----:B------:R-:W-:Y:S01]  /*6b250*/  ISETP.LT.AND P6, PT, R7, UR14, !P1 ;  /* 0x0000000e07007c0c */ /* 0x000fe2000cfc1270 */
[----:B------:R-:W0:Y:S01]  /*6b260*/  LDCU UR14, c[0x0][0x398] ;  /* 0x00007300ff0e77ac */ /* 0x000e220008000800 */
[C---:B-1----:R-:W-:Y:S01]  /*6b270*/  IADD3 R54, P4, PT, R52.reuse, R60, RZ ;  /* 0x0000003c34367210 */ /* 0x042fe20007f9e0ff */
[----:B------:R-:W-:Y:S01]  /*6b280*/  VIADD R48, R52, UR4 ;  /* 0x0000000434307c36 */ /* 0x000fe20008000000 */
[----:B----4-:R-:W-:Y:S01]  /*6b290*/  ISETP.LT.AND P5, PT, R43, UR12, !P1 ;  /* 0x0000000c2b007c0c */ /* 0x010fe2000cfa1270 */
[----:B------:R-:W1:Y:S02]  /*6b2a0*/  LDCU UR4, c[0x0][0x398] ;  /* 0x00007300ff0477ac */ /* 0x000e640008000800 */
[----:B---3--:R-:W-:Y:S01]  /*6b2b0*/  IMAD.X R55, R53, 0x1, R61, P4 ;  /* 0x0000000135377824 */ /* 0x008fe200020e063d */
[----:B------:R-:W-:Y:S01]  /*6b2c0*/  SHF.R.S32.HI R49, RZ, 0x1f, R48 ;  /* 0x0000001fff317819 */ /* 0x000fe20000011430 */
[----:B------:R-:W3:Y:S01]  /*6b2d0*/  LDCU UR12, c[0x0][0x398] ;  /* 0x00007300ff0c77ac */ /* 0x000ee20008000800 */
[----:B------:R-:W-:-:S02]  /*6b2e0*/  IADD3 R44, P4, PT, R48, R2, RZ ;  /* 0x00000002302c7210 */ /* 0x000fc40007f9e0ff */
[----:B------:R4:W-:Y:S03]  /*6b2f0*/  @P3 STG.E.U8 desc[UR42][R54.64], R46 ;  /* 0x0000002e36003986 */ /* 0x0009e6000c10112a */
[----:B------:R-:W-:Y:S01]  /*6b300*/  IMAD.X R45, R49, 0x1, R3, P4 ;  /* 0x00000001312d7824 */ /* 0x000fe200020e0603 */
[----:B------:R-:W-:Y:S01]  /*6b310*/  ISETP.LT.AND P4, PT, R47, UR16, !P1 ;  /* 0x000000102f007c0c */ /* 0x000fe2000cf81270 */
[----:B------:R-:W1:Y:S01]  /*6b320*/  LDCU UR16, c[0x0][0x398] ;  /* 0x00007300ff1077ac */ /* 0x000e620008000800 */
[----:B------:R-:W-:Y:S01]  /*6b330*/  IADD3 R52, P3, PT, R48, R56, RZ ;  /* 0x0000003830347210 */ /* 0x000fe20007f7e0ff */
[----:B----4-:R-:W1:Y:S01]  /*6b340*/  LDL.LU R55, [R1+0xe24] ;  /* 0x000e240001377983 */ /* 0x010e620000300800 */
[----:B------:R-:W-:Y:S01]  /*6b350*/  PRMT R46, R50, 0x7770, RZ ;  /* 0x00007770322e7816 */ /* 0x000fe200000000ff */
[----:B------:R-:W-:Y:S02]  /*6b360*/  VIADD R54, R39, 0xf ;  /* 0x0000000f27367836 */ /* 0x000fe40000000000 */
[----:B------:R-:W-:Y:S01]  /*6b370*/  IMAD.X R53, R49, 0x1, R57, P3 ;  /* 0x0000000131357824 */ /* 0x000fe200018e0639 */
[----:B------:R-:W4:Y:S04]  /*6b380*/  LDL.LU R47, [R1+0x2844] ;  /* 0x00284400012f7983 */ /* 0x000f280000300800 */
[----:B------:R2:W-:Y:S01]  /*6b390*/  @P6 STG.E.U8 desc[UR42][R44.64], R46 ;  /* 0x0000002e2c006986 */ /* 0x0005e2000c10112a */
[----:B0-----:R-:W-:Y:S01]  /*6b3a0*/  ISETP.GE.AND P3, PT, R54, UR8, PT ;  /* 0x0000000836007c0c */ /* 0x001fe2000bf66270 */
[----:B------:R-:W0:Y:S01]  /*6b3b0*/  LDCU UR8, c[0x0][0x398] ;  /* 0x00007300ff0877ac */ /* 0x000e220008000800 */
[----:B------:R-:W-:-:S02]  /*6b3c0*/  PRMT R54, R50, 0x7772, RZ ;  /* 0x0000777232367816 */ /* 0x000fc400000000ff */
[----:B--2---:R-:W-:Y:S02]  /*6b3d0*/  IADD3 R44, P6, PT, R48, R58, RZ ;  /* 0x0000003a302c7210 */ /* 0x004fe40007fde0ff */
[----:B------:R-:W-:-:S03]  /*6b3e0*/  PRMT R46, R50, 0x7771, RZ ;  /* 0x00007771322e7816 */ /* 0x000fc600000000ff */
[----:B------:R-:W-:Y:S02]  /*6b3f0*/  IMAD.X R45, R49, 0x1, R59, P6 ;  /* 0x00000001312d7824 */ /* 0x000fe400030e063b */
[----:B------:R-:W-:Y:S04]  /*6b400*/  @P5 STG.E.U8 desc[UR42][R52.64], R46 ;  /* 0x0000002e34005986 */ /* 0x000fe8000c10112a */
[----:B------:R2:W-:Y:S04]  /*6b410*/  @P4 STG.E.U8 desc[UR42][R44.64], R54 ;  /* 0x000000362c004986 */ /* 0x0005e8000c10112a */
[----:B--2---:R-:W3:Y:S01]  /*6b420*/  LDL.LU R54, [R1+0xe28] ;  /* 0x000e280001367983 */ /* 0x004ee20000300800 */
[C---:B------:R-:W-:Y:S01]  /*6b430*/  IADD3 R44, P4, PT, R48.reuse, R60, RZ ;  /* 0x0000003c302c7210 */ /* 0x040fe20007f9e0ff */
[----:B------:R-:W-:Y:S01]  /*6b440*/  VIADD R46, R48, UR6 ;  /* 0x00000006302e7c36 */ /* 0x000fe20008000000 */
[----:B------:R-:W-:Y:S01]  /*6b450*/  ISETP.LT.AND P6, PT, R7, UR10, !P2 ;  /* 0x0000000a07007c0c */ /* 0x000fe2000d7c1270 */
[----:B------:R-:W2:Y:S01]  /*6b460*/  LDCU UR6, c[0x0][0x39c] ;  /* 0x00007380ff0677ac */ /* 0x000ea20008000800 */
[----:B------:R-:W-:Y:S01]  /*6b470*/  PRMT R48, R50, 0x7773, RZ ;  /* 0x0000777332307816 */ /* 0x000fe200000000ff */
[----:B------:R-:W-:Y:S01]  /*6b480*/  IMAD.X R45, R49, 0x1, R61, P4 ;  /* 0x00000001312d7824 */ /* 0x000fe200020e063d */
[----:B------:R-:W-:Y:S01]  /*6b490*/  SHF.R.S32.HI R50, RZ, 0x1f, R46 ;  /* 0x0000001fff327819 */ /* 0x000fe2000001142e */
[----:B------:R-:W1:Y:S01]  /*6b4a0*/  LDCU UR10, c[0x0][0x398] ;  /* 0x00007300ff0a77ac */ /* 0x000e620008000800 */
[----:B------:R-:W-:-:S02]  /*6b4b0*/  IADD3 R52, P4, PT, R46, R2, RZ ;  /* 0x000000022e347210 */ /* 0x000fc40007f9e0ff */
[----:B0-----:R-:W-:Y:S01]  /*6b4c0*/  ISETP.LT.AND P5, PT, R43, UR8, !P2 ;  /* 0x000000082b007c0c */ /* 0x001fe2000d7a1270 */
[----:B------:R-:W0:Y:S02]  /*6b4d0*/  LDCU UR8, c[0x0][0x398] ;  /* 0x00007300ff0877ac */ /* 0x000e240008000800 */
[----:B------:R-:W-:Y:S01]  /*6b4e0*/  IMAD.X R53, R50, 0x1, R3, P4 ;  /* 0x0000000132357824 */ /* 0x000fe200020e0603 */
[----:B-1----:R-:W-:Y:S01]  /*6b4f0*/  ISETP.LT.AND P1, PT, R55, UR4, !P1 ;  /* 0x0000000437007c0c */ /* 0x002fe2000cf21270 */
[----:B------:R-:W1:-:S12]  /*6b500*/  LDCU UR4, c[0x0][0x3b8] ;  /* 0x00007700ff0477ac */ /* 0x000e580008000800 */
[----:B------:R4:W-:Y:S02]  /*6b510*/  @P1 STG.E.U8 desc[UR42][R44.64], R48 ;  /* 0x000000302c001986 */ /* 0x0009e4000c10112a */
[----:B----4-:R-:W-:Y:S01]  /*6b520*/  PRMT R44, R47, 0x7770, RZ ;  /* 0x000077702f2c7816 */ /* 0x010fe200000000ff */
[----:B------:R-:W-:Y:S01]  /*6b530*/  VIADD R45, R39, 0x10 ;  /* 0x00000010272d7836 */ /* 0x000fe20000000000 */
[----:B------:R-:W-:-:S03]  /*6b540*/  IADD3 R48, P1, PT, R46, R56, RZ ;  /* 0x000000382e307210 */ /* 0x000fc60007f3e0ff */
[----:B------:R4:W-:Y:S02]  /*6b550*/  @P6 STG.E.U8 desc[UR42][R52.64], R44 ;  /* 0x0000002c34006986 */ /* 0x0009e4000c10112a */
[----:B------:R-:W-:Y:S01]  /*6b560*/  IMAD.X R49, R50, 0x1, R57, P1 ;  /* 0x0000000132317824 */ /* 0x000fe200008e0639 */
[----:B--2---:R-:W-:Y:S01]  /*6b570*/  ISETP.GE.AND P1, PT, R45, UR6, PT ;  /* 0x000000062d007c0c */ /* 0x004fe2000bf26270 */
[----:B------:R-:W2:Y:S01]  /*6b580*/  LDCU UR6, c[0x0][0x398] ;  /* 0x00007300ff0677ac */ /* 0x000ea20008000800 */
[----:B---3--:R-:W-:Y:S01]  /*6b590*/  ISETP.LT.AND P4, PT, R54, UR12, !P2 ;  /* 0x0000000c36007c0c */ /* 0x008fe2000d781270 */
[----:B------:R-:W3:Y:S01]  /*6b5a0*/  LDCU UR12, c[0x0][0x398] ;  /* 0x00007300ff0c77ac */ /* 0x000ee20008000800 */
[----:B----4-:R-:W-:Y:S02]  /*6b5b0*/  IADD3 R44, P6, PT, R46, R58, RZ ;  /* 0x0000003a2e2c7210 */ /* 0x010fe40007fde0ff */
[C---:B------:R-:W-:Y:S02]  /*6b5c0*/  PRMT R53, R47.reuse, 0x7771, RZ ;  /* 0x000077712f357816 */ /* 0x040fe400000000ff */
[----:B------:R-:W-:Y:S01]  /*6b5d0*/  PRMT R52, R47, 0x7772, RZ ;  /* 0x000077722f347816 */ /* 0x000fe200000000ff */
[----:B------:R-:W-:-:S02]  /*6b5e0*/  IMAD.X R45, R50, 0x1, R59, P6 ;  /* 0x00000001322d7824 */ /* 0x000fc400030e063b */
[----:B------:R1:W-:Y:S01]  /*6b5f0*/  @P5 STG.E.U8 desc[UR42][R48.64], R53 ;  /* 0x0000003530005986 */ /* 0x0003e2000c10112a */
[----:B------:R-:W-:Y:S01]  /*6b600*/  ISETP.LT.AND P2, PT, R55, UR10, !P2 ;  /* 0x0000000a37007c0c */ /* 0x000fe2000d741270 */
[----:B------:R-:W4:Y:S02]  /*6b610*/  LDCU UR10, c[0x0][0x398] ;  /* 0x00007300ff0a77ac */ /* 0x000f240008000800 */
[----:B------:R2:W-:Y:S01]  /*6b620*/  @P4 STG.E.U8 desc[UR42][R44.64], R52 ;  /* 0x000000342c004986 */ /* 0x0005e2000c10112a */
[----:B0-----:R-:W-:Y:S01]  /*6b630*/  ISETP.LT.AND P4, PT, R7, UR8, !P3 ;  /* 0x0000000807007c0c */ /* 0x001fe2000df81270 */
[----:B------:R-:W0:Y:S01]  /*6b640*/  LDCU UR8, c[0x0][0x398] ;  /* 0x00007300ff0877ac */ /* 0x000e220008000800 */
[C---:B-1----:R-:W-:Y:S01]  /*6b650*/  VIADD R48, R46.reuse, UR4 ;  /* 0x000000042e307c36 */ /* 0x042fe20008000000 */
[----:B------:R-:W-:Y:S01]  /*6b660*/  PRMT R47, R47, 0x7773, RZ ;  /* 0x000077732f2f7816 */ /* 0x000fe200000000ff */
[----:B------:R-:W1:Y:S01]  /*6b670*/  LDCU UR4, c[0x0][0x3b8] ;  /* 0x00007700ff0477ac */ /* 0x000e620008000800 */
[----:B--2---:R-:W-:-:S02]  /*6b680*/  IADD3 R52, P5, PT, R46, R60, RZ ;  /* 0x0000003c2e347210 */ /* 0x004fc40007fbe0ff */
[----:B------:R-:W-:-:S03]  /*6b690*/  SHF.R.S32.HI R49, RZ, 0x1f, R48 ;  /* 0x0000001fff317819 */ /* 0x000fc60000011430 */
[----:B------:R-:W-:Y:S01]  /*6b6a0*/  IMAD.X R53, R50, 0x1, R61, P5 ;  /* 0x0000000132357824 */ /* 0x000fe200028e063d */
[----:B------:R-:W-:Y:S02]  /*6b6b0*/  IADD3 R44, P5, PT, R48, R2, RZ ;  /* 0x00000002302c7210 */ /* 0x000fe40007fbe0ff */
[----:B------:R-:W-:-:S03]  /*6b6c0*/  PRMT R46, R51, 0x7770, RZ ;  /* 0x00007770332e7816 */ /* 0x000fc600000000ff */
[----:B------:R-:W-:Y:S01]  /*6b6d0*/  IMAD.X R45, R49, 0x1, R3, P5 ;  /* 0x00000001312d7824 */ /* 0x000fe200028e0603 */
[----:B------:R2:W-:Y:S01]  /*6b6e0*/  @P2 STG.E.U8 desc[UR42][R52.64], R47 ;  /* 0x0000002f34002986 */ /* 0x0005e2000c10112a */
[----:B------:R-:W-:Y:S01]  /*6b6f0*/  ISETP.LT.AND P2, PT, R43, UR6, !P3 ;  /* 0x000000062b007c0c */ /* 0x000fe2000df41270 */
[----:B------:R-:W0:Y:S02]  /*6b700*/  LDCU UR6, c[0x0][0x3b8] ;  /* 0x00007700ff0677ac */ /* 0x000e240008000800 */
[----:B------:R1:W-:Y:S01]  /*6b710*/  @P4 STG.E.U8 desc[UR42][R44.64], R46 ;  /* 0x0000002e2c004986 */ /* 0x0003e2000c10112a */
[C---:B------:R-:W-:Y:S02]  /*6b720*/  PRMT R50, R51.reuse, 0x7772, RZ ;  /* 0x0000777233327816 */ /* 0x040fe400000000ff */
[----:B----4-:R-:W-:Y:S01]  /*6b730*/  ISETP.LT.AND P4, PT, R54, UR10, !P3 ;  /* 0x0000000a36007c0c */ /* 0x010fe2000df81270 */
[----:B------:R-:W4:Y:S01]  /*6b740*/  LDL.LU R43, [R1+0x2840] ;  /* 0x00284000012b7983 */ /* 0x000f220000300800 */
[----:B--2---:R-:W-:-:S03]  /*6b750*/  PRMT R52, R51, 0x7773, RZ ;  /* 0x0000777333347816 */ /* 0x004fc600000000ff */
[----:B------:R-:W2:Y:S01]  /*6b760*/  LDL.LU R53, [R1+0x20] ;  /* 0x0000200001357983 */ /* 0x000ea20000300800 */
[----:B-1----:R-:W-:Y:S01]  /*6b770*/  IADD3 R44, P6, PT, R48, R56, RZ ;  /* 0x00000038302c7210 */ /* 0x002fe20007fde0ff */
[----:B------:R-:W1:Y:S01]  /*6b780*/  LDCU UR10, c[0x0][0x398] ;  /* 0x00007300ff0a77ac */ /* 0x000e620008000800 */
[----:B------:R-:W-:-:S03]  /*6b790*/  PRMT R51, R51, 0x7771, RZ ;  /* 0x0000777133337816 */ /* 0x000fc600000000ff */
[----:B------:R-:W-:Y:S01]  /*6b7a0*/  IMAD.X R45, R49, 0x1, R57, P6 ;  /* 0x00000001312d7824 */ /* 0x000fe200030e0639 */
[----:B0-----:R-:W-:Y:S01]  /*6b7b0*/  ISETP.LT.AND P3, PT, R55, UR8, !P3 ;  /* 0x0000000837007c0c */ /* 0x001fe2000df61270 */
[----:B------:R-:W0:Y:S01]  /*6b7c0*/  LDCU UR8, c[0x0][0x39c] ;  /* 0x00007380ff0877ac */ /* 0x000e220008000800 */
[C---:B------:R-:W-:Y:S02]  /*6b7d0*/  IADD3 R46, P5, PT, R48.reuse, R58, RZ ;  /* 0x0000003a302e7210 */ /* 0x040fe40007fbe0ff */
[----:B------:R1:W-:Y:S03]  /*6b7e0*/  @P2 STG.E.U8 desc[UR42][R44.64], R51 ;  /* 0x000000332c002986 */ /* 0x0003e6000c10112a */
[----:B------:R-:W-:Y:S01]  /*6b7f0*/  IMAD.X R47, R49, 0x1, R59, P5 ;  /* 0x00000001312f7824 */ /* 0x000fe200028e063b */
[----:B-1----:R-:W-:-:S04]  /*6b800*/  IADD3 R44, P2, PT, R48, R60, RZ ;  /* 0x0000003c302c7210 */ /* 0x002fc80007f5e0ff */
[----:B------:R-:W-:Y:S01]  /*6b810*/  @P4 STG.E.U8 desc[UR42][R46.64], R50 ;  /* 0x000000322e004986 */ /* 0x000fe2000c10112a */
[----:B------:R-:W-:-:S05]  /*6b820*/  IMAD.X R45, R49, 0x1, R61, P2 ;  /* 0x00000001312d7824 */ /* 0x000fca00010e063d */
[----:B------:R1:W-:Y:S04]  /*6b830*/  @P3 STG.E.U8 desc[UR42][R44.64], R52 ;  /* 0x000000342c003986 */ /* 0x0003e8000c10112a */
[----:B-1----:R-:W2:Y:S01]  /*6b840*/  LDL.LU R52, [R1+0xe2c] ;  /* 0x000e2c0001347983 */ /* 0x002ea20000300800 */
[----:B------:R-:W-:Y:S01]  /*6b850*/  VIADD R50, R48, UR4 ;  /* 0x0000000430327c36 */ /* 0x000fe20008000000 */
[----:B---3--:R-:W-:Y:S01]  /*6b860*/  ISETP.LT.AND P2, PT, R7, UR12, !P1 ;  /* 0x0000000c07007c0c */ /* 0x008fe2000cf41270 */
[----:B------:R-:W1:Y:S03]  /*6b870*/  LDCU UR4, c[0x0][0x398] ;  /* 0x00007300ff0477ac */ /* 0x000e660008000800 */
[----:B------:R-:W-:Y:S01]  /*6b880*/  SHF.R.S32.HI R51, RZ, 0x1f, R50 ;  /* 0x0000001fff337819 */ /* 0x000fe20000011432 */
[----:B------:R-:W3:Y:S01]  /*6b890*/  LDCU UR12, c[0x0][0x398] ;  /* 0x00007300ff0c77ac */ /* 0x000ee20008000800 */
[----:B------:R-:W-:-:S02]  /*6b8a0*/  IADD3 R48, P5, PT, R50, R2, RZ ;  /* 0x0000000232307210 */ /* 0x000fc40007fbe0ff */
[----:B------:R-:W-:-:S03]  /*6b8b0*/  PRMT R44, R40, 0x7770, RZ ;  /* 0x00007770282c7816 */ /* 0x000fc600000000ff */
[----:B------:R-:W-:Y:S01]  /*6b8c0*/  IMAD.X R49, R51, 0x1, R3, P5 ;  /* 0x0000000133317824 */ /* 0x000fe200028e0603 */
[----:B------:R-:W-:Y:S01]  /*6b8d0*/  ISETP.LT.AND P3, PT, R54, UR10, !P1 ;  /* 0x0000000a36007c0c */ /* 0x000fe2000cf61270 */
[----:B------:R-:W-:Y:S01]  /*6b8e0*/  VIADD R45, R39, 0x11 ;  /* 0x00000011272d7836 */ /* 0x000fe20000000000 */
[C---:B------:R-:W-:Y:S01]  /*6b8f0*/  IADD3 R46, P5, PT, R50.reuse, R56, RZ ;  /* 0x00000038322e7210 */ /* 0x040fe20007fbe0ff */
[----:B------:R-:W1:Y:S01]  /*6b900*/  LDCU UR10, c[0x0][0x398] ;  /* 0x00007300ff0a77ac */ /* 0x000e620008000800 */
[----:B------:R3:W-:Y:S02]  /*6b910*/  @P2 STG.E.U8 desc[UR42][R48.64], R44 ;  /* 0x0000002c30002986 */ /* 0x0007e4000c10112a */
[----:B0-----:R-:W-:Y:S01]  /*6b920*/  ISETP.GE.AND P2, PT, R45, UR8, PT ;  /* 0x000000082d007c0c */ /* 0x001fe2000bf46270 */
[----:B------:R-:W-:Y:S01]  /*6b930*/  IMAD.X R47, R51, 0x1, R57, P5 ;  /* 0x00000001332f7824 */ /* 0x000fe200028e0639 */
[----:B------:R-:W0:Y:S01]  /*6b940*/  LDCU UR8, c[0x0][0x39c] ;  /* 0x00007380ff0877ac */ /* 0x000e220008000800 */
[----:B---3--:R-:W-:-:S02]  /*6b950*/  IADD3 R44, P6, PT, R50, R58, RZ ;  /* 0x0000003a322c7210 */ /* 0x008fc40007fde0ff */
[C---:B------:R-:W-:Y:S02]  /*6b960*/  PRMT R48, R40.reuse, 0x7771, RZ ;  /* 0x0000777128307816 */ /* 0x040fe400000000ff */
[C---:B------:R-:W-:Y:S01]  /*6b970*/  PRMT R49, R40.reuse, 0x7772, RZ ;  /* 0x0000777228317816 */ /* 0x040fe200000000ff */
[----:B------:R-:W-:Y:S01]  /*6b980*/  IMAD.X R45, R51, 0x1, R59, P6 ;  /* 0x00000001332d7824 */ /* 0x000fe200030e063b */
[----:B------:R-:W-:Y:S02]  /*6b990*/  PRMT R40, R40, 0x7773, RZ ;  /* 0x0000777328287816 */ /* 0x000fe400000000ff */
[C---:B--2---:R-:W-:Y:S01]  /*6b9a0*/  ISETP.LT.AND P4, PT, R52.reuse, UR14, !P1 ;  /* 0x0000000e34007c0c */ /* 0x044fe2000cf81270 */
[----:B------:R-:W2:Y:S01]  /*6b9b0*/  LDCU UR14, c[0x0][0x398] ;  /* 0x00007300ff0e77ac */ /* 0x000ea20008000800 */
[----:B-1----:R-:W-:Y:S02]  /*6b9c0*/  ISETP.LT.AND P1, PT, R55, UR4, !P1 ;  /* 0x0000000437007c0c */ /* 0x002fe4000cf21270 */
[----:B------:R-:W-:Y:S01]  /*6b9d0*/  ISETP.LT.AND P5, PT, R52, UR10, !P2 ;  /* 0x0000000a34007c0c */ /* 0x000fe2000d7a1270 */
[----:B------:R-:W1:Y:S01]  /*6b9e0*/  LDCU UR4, c[0x0][0x3b8] ;  /* 0x00007700ff0477ac */ /* 0x000e620008000800 */
[----:B------:R-:W3:Y:S07]  /*6b9f0*/  LDCU UR10, c[0x0][0x398] ;  /* 0x00007300ff0a77ac */ /* 0x000eee0008000800 */
[----:B------:R0:W-:Y:S04]  /*6ba00*/  @P4 STG.E.U8 desc[UR42][R46.64], R48 ;  /* 0x000000302e004986 */ /* 0x0001e8000c10112a */
[----:B------:R1:W-:Y:S01]  /*6ba10*/  @P3 STG.E.U8 desc[UR42][R44.64], R49 ;  /* 0x000000312c003986 */ /* 0x0003e2000c10112a */
[----:B------:R-:W-:Y:S01]  /*6ba20*/  ISETP.LT.AND P4, PT, R7, UR12, !P2 ;  /* 0x0000000c07007c0c */ /* 0x000fe2000d781270 */
[----:B------:R-:W2:Y:S01]  /*6ba30*/  LDCU UR12, c[0x0][0x398] ;  /* 0x00007300ff0c77ac */ /* 0x000ea20008000800 */
[C---:B0-----:R-:W-:Y:S01]  /*6ba40*/  IADD3 R46, P3, PT, R50.reuse, R60, RZ ;  /* 0x0000003c322e7210 */ /* 0x041fe20007f7e0ff */
[----:B------:R-:W-:Y:S01]  /*6ba50*/  VIADD R50, R50, UR6 ;  /* 0x0000000632327c36 */ /* 0x000fe20008000000 */
[----:B------:R-:W0:Y:S03]  /*6ba60*/  LDCU UR6, c[0x0][0x39c] ;  /* 0x00007380ff0677ac */ /* 0x000e260008000800 */
[----:B------:R-:W-:Y:S01]  /*6ba70*/  IMAD.X R47, R51, 0x1, R61, P3 ;  /* 0x00000001332f7824 */ /* 0x000fe200018e063d */
[----:B------:R-:W-:-:S02]  /*6ba80*/  SHF.R.S32.HI R48, RZ, 0x1f, R50 ;  /* 0x0000001fff307819 */ /* 0x000fc40000011432 */
[----:B-1----:R-:W-:Y:S02]  /*6ba90*/  IADD3 R44, P3, PT, R50, R2, RZ ;  /* 0x00000002322c7210 */ /* 0x002fe40007f7e0ff */
[----:B------:R-:W-:Y:S01]  /*6baa0*/  PRMT R49, R53, 0x7770, RZ ;  /* 0x0000777035317816 */ /* 0x000fe200000000ff */
[----:B------:R1:W-:Y:S02]  /*6bab0*/  @P1 STG.E.U8 desc[UR42][R46.64], R40 ;  /* 0x000000282e001986 */ /* 0x0003e4000c10112a */
[----:B------:R-:W-:-:S05]  /*6bac0*/  IMAD.X R45, R48, 0x1, R3, P3 ;  /* 0x00000001302d7824 */ /* 0x000fca00018e0603 */
[----:B------:R0:W-:Y:S01]  /*6bad0*/  @P4 STG.E.U8 desc[UR42][R44.64], R49 ;  /* 0x000000312c004986 */ /* 0x0001e2000c10112a */
[----:B-1----:R-:W-:Y:S01]  /*6bae0*/  IADD3 R46, P1, PT, R50, R56, RZ ;  /* 0x00000038322e7210 */ /* 0x002fe20007f3e0ff */
[----:B------:R-:W-:-:S04]  /*6baf0*/  VIADD R40, R39, 0x13 ;  /* 0x0000001327287836 */ /* 0x000fc80000000000 */
[----:B------:R-:W-:Y:S01]  /*6bb00*/  IMAD.X R47, R48, 0x1, R57, P1 ;  /* 0x00000001302f7824 */ /* 0x000fe200008e0639 */
[----:B0-----:R-:W-:Y:S02]  /*6bb10*/  PRMT R49, R53, 0x7771, RZ ;  /* 0x0000777135317816 */ /* 0x001fe400000000ff */
[----:B------:R-:W-:Y:S01]  /*6bb20*/  ISETP.GE.AND P1, PT, R40, UR8, PT ;  /* 0x0000000828007c0c */ /* 0x000fe2000bf26270 */
[----:B------:R-:W-:Y:S01]  /*6bb30*/  VIADD R45, R39, 0x12 ;  /* 0x00000012272d7836 */ /* 0x000fe20000000000 */
[C---:B------:R-:W-:Y:S01]  /*6bb40*/  PRMT R40, R53.reuse, 0x7772, RZ ;  /* 0x0000777235287816 */ /* 0x040fe200000000ff */
[----:B------:R0:W-:Y:S01]  /*6bb50*/  @P5 STG.E.U8 desc[UR42][R46.64], R49 ;  /* 0x000000312e005986 */ /* 0x0001e2000c10112a */
[----:B--2---:R-:W-:Y:S01]  /*6bb60*/  ISETP.LT.AND P4, PT, R54, UR14, !P2 ;  /* 0x0000000e36007c0c */ /* 0x004fe2000d781270 */
[----:B------:R-:W1:Y:S01]  /*6bb70*/  LDCU UR8, c[0x0][0x398] ;  /* 0x00007300ff0877ac */ /* 0x000e620008000800 */
[----:B0-----:R-:W-:Y:S01]  /*6bb80*/  PRMT R49, R53, 0x7773, RZ ;  /* 0x0000777335317816 */ /* 0x001fe200000000ff */
[----:B------:R-:W0:Y:S01]  /*6bb90*/  LDCU UR14, c[0x0][0x398] ;  /* 0x00007300ff0e77ac */ /* 0x000e220008000800 */
[----:B------:R-:W2:Y:S01]  /*6bba0*/  LDL.LU R53, [R1+0x24] ;  /* 0x0000240001357983 */ /* 0x000ea20000300800 */
[----:B------:R-:W-:-:S02]  /*6bbb0*/  IADD3 R44, P6, PT, R50, R58, RZ ;  /* 0x0000003a322c7210 */ /* 0x000fc40007fde0ff */
[----:B------:R-:W-:Y:S01]  /*6bbc0*/  ISETP.GE.AND P3, PT, R45, UR6, PT ;  /* 0x000000062d007c0c */ /* 0x000fe2000bf66270 */
[----:B------:R-:W0:Y:S02]  /*6bbd0*/  LDCU UR6, c[0x0][0x39c] ;  /* 0x00007380ff0677ac */ /* 0x000e240008000800 */
[----:B------:R-:W-:Y:S01]  /*6bbe0*/  IMAD.X R45, R48, 0x1, R59, P6 ;  /* 0x00000001302d7824 */ /* 0x000fe200030e063b */
[----:B------:R-:W-:Y:S01]  /*6bbf0*/  ISETP.LT.AND P2, PT, R55, UR12, !P2 ;  /* 0x0000000c37007c0c */ /* 0x000fe2000d741270 */
[----:B------:R-:W0:Y:S01]  /*6bc00*/  LDCU UR12, c[0x0][0x398] ;  /* 0x00007300ff0c77ac */ /* 0x000e220008000800 */
[----:B------:R-:W-:Y:S02]  /*6bc10*/  IADD3 R46, P5, PT, R50, R60, RZ ;  /* 0x0000003c322e7210 */ /* 0x000fe40007fbe0ff */
[----:B------:R1:W-:Y:S01]  /*6bc20*/  @P4 STG.E.U8 desc[UR42][R44.64], R40 ;  /* 0x000000282c004986 */ /* 0x0003e2000c10112a */
[----:B---3--:R-:W-:Y:S01]  /*6bc30*/  ISETP.LT.AND P4, PT, R7, UR10, !P3 ;  /* 0x0000000a07007c0c */ /* 0x008fe2000df81270 */
[----:B------:R-:W3:Y:S01]  /*6bc40*/  LDCU UR10, c[0x0][0x398] ;  /* 0x00007300ff0a77ac */ /* 0x000ee20008000800 */
[----:B------:R-:W-:-:S02]  /*6bc50*/  IMAD.X R47, R48, 0x1, R61, P5 ;  /* 0x00000001302f7824 */ /* 0x000fc400028e063d */
[----:B-1----:R-:W-:Y:S01]  /*6bc60*/  VIADD R40, R50, UR4 ;  /* 0x0000000432287c36 */ /* 0x002fe20008000000 */
[----:B------:R-:W-:-:S03]  /*6bc70*/  PRMT R50, R41, 0x7770, RZ ;  /* 0x0000777029327816 */ /* 0x000fc600000000ff */
[----:B------:R1:W-:Y:S01]  /*6bc80*/  @P2 STG.E.U8 desc[UR42][R46.64], R49 ;  /* 0x000000312e002986 */ /* 0x0003e2000c10112a */
[----:B------:R-:W3:Y:S01]  /*6bc90*/  LDCU UR4, c[0x0][0x3b8] ;  /* 0x00007700ff0477ac */ /* 0x000ee20008000800 */
[----:B------:R-:W-:Y:S02]  /*6bca0*/  SHF.R.S32.HI R48, RZ, 0x1f, R40 ;  /* 0x0000001fff307819 */ /* 0x000fe40000011428 */
[----:B------:R-:W-:-:S05]  /*6bcb0*/  IADD3 R44, P5, PT, R40, R2, RZ ;  /* 0x00000002282c7210 */ /* 0x000fca0007fbe0ff */
[----:B------:R-:W-:Y:S01]  /*6bcc0*/  IMAD.X R45, R48, 0x1, R3, P5 ;  /* 0x00000001302d7824 */ /* 0x000fe200028e0603 */
[----:B------:R-:W-:Y:S01]  /*6bcd0*/  ISETP.LT.AND P5, PT, R52, UR8, !P3 ;  /* 0x0000000834007c0c */ /* 0x000fe2000dfa1270 */
[----:B------:R-:W2:Y:S01]  /*6bce0*/  LDCU UR8, c[0x0][0x39c] ;  /* 0x00007380ff0877ac */ /* 0x000ea20008000800 */
[----:B-1----:R-:W-:Y:S02]  /*6bcf0*/  IADD3 R46, P2, PT, R40, R56, RZ ;  /* 0x00000038282e7210 */ /* 0x002fe40007f5e0ff */
[----:B------:R1:W-:Y:S01]  /*6bd00*/  @P4 STG.E.U8 desc[UR42][R44.64], R50 ;  /* 0x000000322c004986 */ /* 0x0003e2000c10112a */
[----:B0-----:R-:W-:Y:S01]  /*6bd10*/  ISETP.LT.AND P4, PT, R54, UR12, !P3 ;  /* 0x0000000c36007c0c */ /* 0x001fe2000df81270 */
[----:B------:R-:W0:Y:S01]  /*6bd20*/  LDCU UR12, c[0x0][0x398] ;  /* 0x00007300ff0c77ac */ /* 0x000e220008000800 */
[----:B------:R-:W-:Y:S01]  /*6bd30*/  IMAD.X R47, R48, 0x1, R57, P2 ;  /* 0x00000001302f7824 */ /* 0x000fe200010e0639 */
[----:B------:R-:W-:Y:S01]  /*6bd40*/  PRMT R49, R41, 0x7771, RZ ;  /* 0x0000777129317816 */ /* 0x000fe200000000ff */
[----:B-1----:R-:W-:Y:S01]  /*6bd50*/  VIADD R45, R39, 0x14 ;  /* 0x00000014272d7836 */ /* 0x002fe20000000000 */
[----:B------:R-:W-:-:S02]  /*6bd60*/  IADD3 R44, P6, PT, R40, R58, RZ ;  /* 0x0000003a282c7210 */ /* 0x000fc40007fde0ff */
[----:B------:R-:W-:Y:S02]  /*6bd70*/  PRMT R50, R41, 0x7772, RZ ;  /* 0x0000777229327816 */ /* 0x000fe400000000ff */
[----:B------:R-:W-:Y:S01]  /*6bd80*/  ISETP.GE.AND P2, PT, R45, UR6, PT ;  /* 0x000000062d007c0c */ /* 0x000fe2000bf46270 */
[----:B------:R-:W-:Y:S01]  /*6bd90*/  IMAD.X R45, R48, 0x1, R59, P6 ;  /* 0x00000001302d7824 */ /* 0x000fe200030e063b */
[----:B------:R1:W-:Y:S01]  /*6bda0*/  @P5 STG.E.U8 desc[UR42][R46.64], R49 ;  /* 0x000000312e005986 */ /* 0x0003e2000c10112a */
[----:B---3--:R-:W-:Y:S01]  /*6bdb0*/  ISETP.LT.AND P3, PT, R55, UR10, !P3 ;  /* 0x0000000a37007c0c */ /* 0x008fe2000df61270 */
[----:B------:R-:W3:Y:S02]  /*6bdc0*/  LDCU UR6, c[0x0][0x3b8] ;  /* 0x00007700ff0677ac */ /* 0x000ee40008000800 */
[----:B------:R0:W-:Y:S01]  /*6bdd0*/  @P4 STG.E.U8 desc[UR42][R44.64], R50 ;  /* 0x000000322c004986 */ /* 0x0001e2000c10112a */
[----:B------:R-:W-:Y:S01]  /*6bde0*/  ISETP.LT.AND P6, PT, R7, UR14, !P1 ;  /* 0x0000000e07007c0c */ /* 0x000fe2000cfc1270 */
[----:B------:R-:W2:Y:S01]  /*6bdf0*/  LDCU UR10, c[0x0][0x398] ;  /* 0x00007300ff0a77ac */ /* 0x000ea20008000800 */
[----:B------:R-:W-:Y:S01]  /*6be00*/  PRMT R41, R41, 0x7773, RZ ;  /* 0x0000777329297816 */ /* 0x000fe200000000ff */
[C---:B-1----:R-:W-:Y:S01]  /*6be10*/  VIADD R46, R40.reuse, UR4 ;  /* 0x00000004282e7c36 */ /* 0x042fe20008000000 */
[----:B------:R-:W1:Y:S01]  /*6be20*/  LDCU UR4, c[0x0][0x398] ;  /* 0x00007300ff0477ac */ /* 0x000e620008000800 */
[----:B0-----:R-:W4:Y:S01]  /*6be30*/  LDL.LU R50, [R1+0x28] ;  /* 0x0000280001327983 */ /* 0x001f220000300800 */
[----:B------:R-:W-:Y:S01]  /*6be40*/  IADD3 R44, P4, PT, R40, R60, RZ ;  /* 0x0000003c282c7210 */ /* 0x000fe20007f9e0ff */
[----:B------:R-:W0:Y:S01]  /*6be50*/  LDCU UR14, c[0x0][0x398] ;  /* 0x00007300ff0e77ac */ /* 0x000e220008000800 */
[----:B------:R-:W-:-:S03]  /*6be60*/  SHF.R.S32.HI R47, RZ, 0x1f, R46 ;  /* 0x0000001fff2f7819 */ /* 0x000fc6000001142e */
[----:B------:R-:W-:Y:S01]  /*6be70*/  IMAD.X R45, R48, 0x1, R61, P4 ;  /* 0x00000001302d7824 */ /* 0x000fe200020e063d */
[----:B------:R-:W-:-:S04]  /*6be80*/  IADD3 R40, P4, PT, R46, R2, RZ ;  /* 0x000000022e287210 */ /* 0x000fc80007f9e0ff */
[----:B------:R0:W-:Y:S01]  /*6be90*/  @P3 STG.E.U8 desc[UR42][R44.64], R41 ;  /* 0x000000292c003986 */ /* 0x0001e2000c10112a */
[----:B------:R-:W-:Y:S01]  /*6bea0*/  ISETP.LT.AND P5, PT, R52, UR12, !P1 ;  /* 0x0000000c34007c0c */ /* 0x000fe2000cfa1270 */
[----:B------:R-:W-:Y:S01]  /*6beb0*/  VIADD R48, R39, 0x15 ;  /* 0x0000001527307836 */ /* 0x000fe20000000000 */
[----:B------:R-:W2:Y:S01]  /*6bec0*/  LDCU UR12, c[0x0][0x398] ;  /* 0x00007300ff0c77ac */ /* 0x000ea20008000800 */
[----:B0-----:R-:W-:Y:S01]  /*6bed0*/  IMAD.X R41, R47, 0x1, R3, P4 ;  /* 0x000000012f297824 */ /* 0x001fe200020e0603 */
[----:B------:R-:W-:Y:S01]  /*6bee0*/  ISETP.LT.AND P4, PT, R54, UR16, !P1 ;  /* 0x0000001036007c0c */ /* 0x000fe2000cf81270 */
[----:B------:R-:W0:Y:S01]  /*6bef0*/  LDCU UR16, c[0x0][0x398] ;  /* 0x00007300ff1077ac */ /* 0x000e220008000800 */
[----:B------:R-:W-:Y:S02]  /*6bf00*/  IADD3 R44, P3, PT, R46, R56, RZ ;  /* 0x000000382e2c7210 */ /* 0x000fe40007f7e0ff */
[----:B-1----:R-:W-:Y:S01]  /*6bf10*/  ISETP.LT.AND P1, PT, R55, UR4, !P1 ;  /* 0x0000000437007c0c */ /* 0x002fe2000cf21270 */
[----:B------:R-:W1:Y:S01]  /*6bf20*/  LDCU UR4, c[0x0][0x3b8] ;  /* 0x00007700ff0477ac */ /* 0x000e620008000800 */
[----:B------:R-:W-:-:S02]  /*6bf30*/  PRMT R51, R42, 0x7770, RZ ;  /* 0x000077702a337816 */ /* 0x000fc400000000ff */
[----:B--2---:R-:W-:-:S05]  /*6bf40*/  PRMT R45, R53, 0x7770, RZ ;  /* 0x00007770352d7816 */ /* 0x004fca00000000ff */
[----:B------:R2:W-:Y:S01]  /*6bf50*/  @P6 STG.E.U8 desc[UR42][R40.64], R45 ;  /* 0x0000002d28006986 */ /* 0x0005e2000c10112a */
[----:B------:R-:W-:Y:S02]  /*6bf60*/  PRMT R49, R53, 0x7772, RZ ;  /* 0x0000777235317816 */ /* 0x000fe400000000ff */
[----:B--2---:R-:W-:Y:S01]  /*6bf70*/  IADD3 R40, P6, PT, R46, R58, RZ ;  /* 0x0000003a2e287210 */ /* 0x004fe20007fde0ff */
[----:B------:R-:W-:Y:S01]  /*6bf80*/  IMAD.X R45, R47, 0x1, R57, P3 ;  /* 0x000000012f2d7824 */ /* 0x000fe200018e0639 */
[----:B------:R-:W-:Y:S01]  /*6bf90*/  ISETP.GE.AND P3, PT, R48, UR8, PT ;  /* 0x0000000830007c0c */ /* 0x000fe2000bf66270 */
[----:B------:R-:W2:Y:S01]  /*6bfa0*/  LDCU UR8, c[0x0][0x398] ;  /* 0x00007300ff0877ac */ /* 0x000ea20008000800 */
[----:B------:R-:W-:Y:S01]  /*6bfb0*/  PRMT R48, R53, 0x7771, RZ ;  /* 0x0000777135307816 */ /* 0x000fe200000000ff */
[----:B------:R-:W-:-:S04]  /*6bfc0*/  IMAD.X R41, R47, 0x1, R59, P6 ;  /* 0x000000012f297824 */ /* 0x000fc800030e063b */
[----:B------:R0:W-:Y:S04]  /*6bfd0*/  @P5 STG.E.U8 desc[UR42][R44.64], R48 ;  /* 0x000000302c005986 */ /* 0x0001e8000c10112a */
[----:B------:R1:W-:Y:S01]  /*6bfe0*/  @P4 STG.E.U8 desc[UR42][R40.64], R49 ;  /* 0x0000003128004986 */ /* 0x0003e2000c10112a */
[----:B------:R-:W-:Y:S01]  /*6bff0*/  ISETP.LT.AND P6, PT, R7, UR10, !P2 ;  /* 0x0000000a07007c0c */ /* 0x000fe2000d7c1270 */
[----:B------:R-:W2:Y:S01]  /*6c000*/  LDCU UR10, c[0x0][0x398] ;  /* 0x00007300ff0a77ac */ /* 0x000ea20008000800 */
[C---:B0-----:R-:W-:Y:S01]  /*6c010*/  IADD3 R44, P4, PT, R46.reuse, R60, RZ ;  /* 0x0000003c2e2c7210 */ /* 0x041fe20007f9e0ff */
[----:B---3--:R-:W-:Y:S01]  /*6c020*/  VIADD R48, R46, UR6 ;  /* 0x000000062e307c36 */ /* 0x008fe20008000000 */
[----:B------:R-:W0:Y:S03]  /*6c030*/  LDCU UR6, c[0x0][0x39c] ;  /* 0x00007380ff0677ac */ /* 0x000e260008000800 */
[----:B------:R-:W-:Y:S01]  /*6c040*/  IMAD.X R45, R47, 0x1, R61, P4 ;  /* 0x000000012f2d7824 */ /* 0x000fe200020e063d */
[----:B------:R-:W-:-:S02]  /*6c050*/  SHF.R.S32.HI R46, RZ, 0x1f, R48 ;  /* 0x0000001fff2e7819 */ /* 0x000fc40000011430 */
[----:B-1----:R-:W-:Y:S02]  /*6c060*/  IADD3 R40, P4, PT, R48, R2, RZ ;  /* 0x0000000230287210 */ /* 0x002fe40007f9e0ff */
[----:B------:R-:W-:Y:S02]  /*6c070*/  PRMT R47, R53, 0x7773, RZ ;  /* 0x00007773352f7816 */ /* 0x000fe400000000ff */
[----:B--2---:R-:W-:Y:S01]  /*6c080*/  ISETP.LT.AND P5, PT, R52, UR8, !P2 ;  /* 0x0000000834007c0c */ /* 0x004fe2000d7a1270 */
[----:B------:R-:W-:Y:S01]  /*6c090*/  IMAD.X R41, R46, 0x1, R3, P4 ;  /* 0x000000012e297824 */ /* 0x000fe200020e0603 */
[----:B------:R-:W1:Y:S01]  /*6c0a0*/  LDCU UR8, c[0x0][0x398] ;  /* 0x00007300ff0877ac */ /* 0x000e620008000800 */
[----:B------:R2:W-:Y:S01]  /*6c0b0*/  @P1 STG.E.U8 desc[UR42][R44.64], R47 ;  /* 0x0000002f2c001986 */ /* 0x0005e2000c10112a */
[----:B------:R-:W-:Y:S01]  /*6c0c0*/  ISETP.LT.AND P4, PT, R54, UR12, !P2 ;  /* 0x0000000c36007c0c */ /* 0x000fe2000d781270 */
[----:B------:R-:W3:Y:S02]  /*6c0d0*/  LDCU UR12, c[0x0][0x398] ;  /* 0x00007300ff0c77ac */ /* 0x000ee40008000800 */
[----:B------:R0:W-:Y:S01]  /*6c0e0*/  @P6 STG.E.U8 desc[UR42][R40.64], R51 ;  /* 0x0000003328006986 */ /* 0x0001e2000c10112a */
[C---:B--2---:R-:W-:Y:S01]  /*6c0f0*/  IADD3 R44, P1, PT, R48.reuse, R56, RZ ;  /* 0x00000038302c7210 */ /* 0x044fe20007f3e0ff */
[----:B0-----:R-:W-:Y:S01]  /*6c100*/  VIADD R41, R39, 0x16 ;  /* 0x0000001627297836 */ /* 0x001fe20000000000 */
[----:B------:R-:W-:-:S03]  /*6c110*/  IADD3 R40, P6, PT, R48, R58, RZ ;  /* 0x0000003a30287210 */ /* 0x000fc60007fde0ff */
[----:B------:R-:W-:Y:S01]  /*6c120*/  IMAD.X R45, R46, 0x1, R57, P1 ;  /* 0x000000012e2d7824 */ /* 0x000fe200008e0639 */
[----:B------:R-:W-:Y:S02]  /*6c130*/  PRMT R47, R42, 0x7771, RZ ;  /* 0x000077712a2f7816 */ /* 0x000fe400000000ff */
[----:B------:R-:W-:Y:S01]  /*6c140*/  ISETP.GE.AND P1, PT, R41, UR6, PT ;  /* 0x0000000629007c0c */ /* 0x000fe2000bf26270 */
[----:B------:R-:W-:Y:S01]  /*6c150*/  IMAD.X R41, R46, 0x1, R59, P6 ;  /* 0x000000012e297824 */ /* 0x000fe200030e063b */
[C---:B------:R-:W-:Y:S01]  /*6c160*/  PRMT R49, R42.reuse, 0x7772, RZ ;  /* 0x000077722a317816 */ /* 0x040fe200000000ff */
[----:B------:R0:W-:Y:S01]  /*6c170*/  @P5 STG.E.U8 desc[UR42][R44.64], R47 ;  /* 0x0000002f2c005986 */ /* 0x0001e2000c10112a */
[----:B------:R-:W-:Y:S01]  /*6c180*/  ISETP.LT.AND P2, PT, R55, UR10, !P2 ;  /* 0x0000000a37007c0c */ /* 0x000fe2000d741270 */
[----:B------:R-:W2:Y:S02]  /*6c190*/  LDCU UR10, c[0x0][0x398] ;  /* 0x00007300ff0a77ac */ /* 0x000ea40008000800 */
[----:B------:R3:W-:Y:S01]  /*6c1a0*/  @P4 STG.E.U8 desc[UR42][R40.64], R49 ;  /* 0x0000003128004986 */ /* 0x0007e2000c10112a */
[----:B-1----:R-:W-:Y:S01]  /*6c1b0*/  ISETP.LT.AND P6, PT, R7, UR8, !P3 ;  /* 0x0000000807007c0c */ /* 0x002fe2000dfc1270 */
[----:B------:R-:W1:Y:S01]  /*6c1c0*/  LDCU UR8, c[0x0][0x398] ;  /* 0x00007300ff0877ac */ /* 0x000e620008000800 */
[----:B------:R-:W-:-:S02]  /*6c1d0*/  PRMT R51, R42, 0x7773, RZ ;  /* 0x000077732a337816 */ /* 0x000fc400000000ff */
[----:B----4-:R-:W-:Y:S01]  /*6c1e0*/  PRMT R53, R50, 0x7770, RZ ;  /* 0x0000777032357816 */ /* 0x010fe200000000ff */
[----:B------:R-:W4:Y:S01]  /*6c1f0*/  LDCU UR6, c[0x0][0x39c] ;  /* 0x00007380ff0677ac */ /* 0x000f220008000800 */
[C---:B0-----:R-:W-:Y:S01]  /*6c200*/  VIADD R47, R48.reuse, UR4 ;  /* 0x00000004302f7c36 */ /* 0x041fe20008000000 */
[----:B------:R-:W0:Y:S01]  /*6c210*/  LDCU UR4, c[0x0][0x3b8] ;  /* 0x00007700ff0477ac */ /* 0x000e220008000800 */
[----:B---3--:R-:W-:-:S03]  /*6c220*/  IADD3 R40, P4, PT, R48, R60, RZ ;  /* 0x0000003c30287210 */ /* 0x008fc60007f9e0ff */
[----:B------:R-:W-:Y:S02]  /*6c230*/  SHF.R.S32.HI R48, RZ, 0x1f, R47 ;  /* 0x0000001fff307819 */ /* 0x000fe4000001142f */
[----:B------:R-:W-:Y:S01]  /*6c240*/  IADD3 R44, P5, PT, R47, R2, RZ ;  /* 0x000000022f2c7210 */ /* 0x000fe20007fbe0ff */
[----:B------:R-:W-:-:S04]  /*6c250*/  IMAD.X R41, R46, 0x1, R61, P4 ;  /* 0x000000012e297824 */ /* 0x000fc800020e063d */
[----:B------:R-:W-:Y:S01]  /*6c260*/  IMAD.X R45, R48, 0x1, R3, P5 ;  /* 0x00000001302d7824 */ /* 0x000fe200028e0603 */
[----:B------:R-:W-:Y:S01]  /*6c270*/  ISETP.LT.AND P5, PT, R52, UR12, !P3 ;  /* 0x0000000c34007c0c */ /* 0x000fe2000dfa1270 */
[----:B------:R3:W-:Y:S01]  /*6c280*/  @P2 STG.E.U8 desc[UR42][R40.64], R51 ;  /* 0x0000003328002986 */ /* 0x0007e2000c10112a */
[----:B--2---:R-:W-:Y:S01]  /*6c290*/  ISETP.LT.AND P4, PT, R54, UR10, !P3 ;  /* 0x0000000a36007c0c */ /* 0x004fe2000df81270 */
[----:B------:R-:W2:Y:S01]  /*6c2a0*/  LDCU UR12, c[0x0][0x398] ;  /* 0x00007300ff0c77ac */ /* 0x000ea20008000800 */
[----:B------:R-:W-:Y:S01]  /*6c2b0*/  PRMT R49, R50, 0x7771, RZ ;  /* 0x0000777132317816 */ /* 0x000fe200000000ff */
[----:B------:R0:W-:Y:S01]  /*6c2c0*/  @P6 STG.E.U8 desc[UR42][R44.64], R53 ;  /* 0x000000352c006986 */ /* 0x0001e2000c10112a */
[----:B------:R-:W-:Y:S01]  /*6c2d0*/  VIADD R42, R39, 0x17 ;  /* 0x00000017272a7836 */ /* 0x000fe20000000000 */
[----:B------:R-:W1:Y:S01]  /*6c2e0*/  LDCU UR10, c[0x0][0x398] ;  /* 0x00007300ff0a77ac */ /* 0x000e620008000800 */
[----:B---3--:R-:W-:-:S05]  /*6c2f0*/  IADD3 R40, P2, PT, R47, R56, RZ ;  /* 0x000000382f287210 */ /* 0x008fca0007f5e0ff */
[----:B------:R-:W-:Y:S01]  /*6c300*/  IMAD.X R41, R48, 0x1, R57, P2 ;  /* 0x0000000130297824 */ /* 0x000fe200010e0639 */
[----:B0-----:R-:W-:Y:S01]  /*6c310*/  IADD3 R44, P6, PT, R47, R58, RZ ;  /* 0x0000003a2f2c7210 */ /* 0x001fe20007fde0ff */
[----:B------:R-:W-:Y:S01]  /*6c320*/  VIADD R46, R39, 0x18 ;  /* 0x00000018272e7836 */ /* 0x000fe20000000000 */
[----:B------:R-:W-:Y:S01]  /*6c330*/  PRMT R51, R50, 0x7772, RZ ;  /* 0x0000777232337816 */ /* 0x000fe200000000ff */
[----:B------:R-:W3:Y:S02]  /*6c340*/  LDL.LU R39, [R1+0x283c] ;  /* 0x00283c0001277983 */ /* 0x000ee40000300800 */
[----:B------:R-:W-:Y:S02]  /*6c350*/  IMAD.X R45, R48, 0x1, R59, P6 ;  /* 0x00000001302d7824 */ /* 0x000fe400030e063b */
[----:B------:R0:W-:Y:S01]  /*6c360*/  @P5 STG.E.U8 desc[UR42][R40.64], R49 ;  /* 0x0000003128005986 */ /* 0x0001e2000c10112a */
[----:B-1----:R-:W-:Y:S01]  /*6c370*/  ISETP.LT.AND P3, PT, R55, UR8, !P3 ;  /* 0x0000000837007c0c */ /* 0x002fe2000df61270 */
[----:B------:R-:W1:Y:S02]  /*6c380*/  LDCU UR8, c[0x0][0x398] ;  /* 0x00007300ff0877ac */ /* 0x000e640008000800 */
[----:B------:R1:W-:Y:S01]  /*6c390*/  @P4 STG.E.U8 desc[UR42][R44.64], R51 ;  /* 0x000000332c004986 */ /* 0x0003e2000c10112a */
[----:B0-----:R-:W-:-:S03]  /*6c3a0*/  PRMT R49, R50, 0x7773, RZ ;  /* 0x0000777332317816 */ /* 0x001fc600000000ff */
[----:B------:R-:W3:Y:S01]  /*6c3b0*/  LDL.LU R50, [R1+0x2c] ;  /* 0x00002c0001327983 */ /* 0x000ee20000300800 */
[C---:B------:R-:W-:Y:S01]  /*6c3c0*/  IADD3 R40, P4, PT, R47.reuse, R60, RZ ;  /* 0x0000003c2f287210 */ /* 0x040fe20007f9e0ff */
[----:B------:R-:W-:Y:S01]  /*6c3d0*/  VIADD R47, R47, UR4 ;  /* 0x000000042f2f7c36 */ /* 0x000fe20008000000 */
[----:B----4-:R-:W-:Y:S01]  /*6c3e0*/  ISETP.GE.AND P2, PT, R42, UR6, PT ;  /* 0x000000062a007c0c */ /* 0x010fe2000bf46270 */
[----:B------:R-:W0:Y:S02]  /*6c3f0*/  LDCU UR6, c[0x0][0x39c] ;  /* 0x00007380ff0677ac */ /* 0x000e240008000800 */
[----:B------:R-:W-:Y:S01]  /*6c400*/  IMAD.X R41, R48, 0x1, R61, P4 ;  /* 0x0000000130297824 */ /* 0x000fe200020e063d */
[----:B------:R-:W-:Y:S01]  /*6c410*/  SHF.R.S32.HI R42, RZ, 0x1f, R47 ;  /* 0x0000001fff2a7819 */ /* 0x000fe2000001142f */
[----:B------:R-:W4:Y:S01]  /*6c420*/  LDCU UR4, c[0x0][0x3b8] ;  /* 0x00007700ff0477ac */ /* 0x000f220008000800 */
[----:B-1----:R-:W-:Y:S02]  /*6c430*/  IADD3 R44, P6, PT, R47, R2, RZ ;  /* 0x000000022f2c7210 */ /* 0x002fe40007fde0ff */
[----:B--2---:R-:W-:-:S02]  /*6c440*/  ISETP.LT.AND P5, PT, R7, UR12, !P1 ;  /* 0x0000000c07007c0c */ /* 0x004fc4000cfa1270 */
[----:B------:R-:W-:Y:S01]  /*6c450*/  ISETP.LT.AND P4, PT, R52, UR10, !P1 ;  /* 0x0000000a34007c0c */ /* 0x000fe2000cf81270 */
[C---:B------:R-:W-:Y:S01]  /*6c460*/  IMAD.X R45, R42.reuse, 0x1, R3, P6 ;  /* 0x000000012a2d7824 */ /* 0x040fe200030e0603 */
[----:B------:R1:W-:Y:S01]  /*6c470*/  @P3 STG.E.U8 desc[UR42][R40.64], R49 ;  /* 0x0000003128003986 */ /* 0x0003e2000c10112a */
[C---:B------:R-:W-:Y:S01]  /*6c480*/  PRMT R48, R43.reuse, 0x7770, RZ ;  /* 0x000077702b307816 */ /* 0x040fe200000000ff */
[----:B------:R-:W2:Y:S01]  /*6c490*/  LDCU UR10, c[0x0][0x398] ;  /* 0x00007300ff0a77ac */ /* 0x000ea20008000800 */
[C---:B------:R-:W-:Y:S02]  /*6c4a0*/  PRMT R53, R43.reuse, 0x7771, RZ ;  /* 0x000077712b357816 */ /* 0x040fe400000000ff */
[----:B------:R-:W-:Y:S01]  /*6c4b0*/  PRMT R51, R43, 0x7772, RZ ;  /* 0x000077722b337816 */ /* 0x000fe200000000ff */
[----:B------:R-:W0:Y:S01]  /*6c4c0*/  LDCU UR12, c[0x0][0x398] ;  /* 0x00007300ff0c77ac */ /* 0x000e220008000800 */
[----:B-1----:R-:W-:Y:S02]  /*6c4d0*/  IADD3 R40, P6, PT, R47, R56, RZ ;  /* 0x000000382f287210 */ /* 0x002fe40007fde0ff */
[----:B------:R-:W-:Y:S03]  /*6c4e0*/  @P5 STG.E.U8 desc[UR42][R44.64], R48 ;  /* 0x000000302c005986 */ /* 0x000fe6000c10112a */
[----:B------:R-:W-:-:S05]  /*6c4f0*/  IMAD.X R41, R42, 0x1, R57, P6 ;  /* 0x000000012a297824 */ /* 0x000fca00030e0639 */
[----:B------:R1:W-:Y:S04]  /*6c500*/  @P4 STG.E.U8 desc[UR42][R40.64], R53 ;  /* 0x0000003528004986 */ /* 0x0003e8000c10112a */
[----:B-1----:R-:W3:Y:S01]  /*6c510*/  LDL.LU R53, [R1+0xb54] ;  /* 0x000b540001357983 */ /* 0x002ee20000300800 */
[----:B------:R-:W-:Y:S01]  /*6c520*/  ISETP.LT.AND P5, PT, R54, UR14, !P1 ;  /* 0x0000000e36007c0c */ /* 0x000fe2000cfa1270 */
[----:B------:R-:W1:Y:S01]  /*6c530*/  LDCU UR14, c[0x0][0x398] ;  /* 0x00007300ff0e77ac */ /* 0x000e620008000800 */
[----:B------:R-:W-:Y:S01]  /*6c540*/  ISETP.LT.AND P1, PT, R55, UR8, !P1 ;  /* 0x0000000837007c0c */ /* 0x000fe2000cf21270 */
[----:B------:R-:W1:Y:S01]  /*6c550*/  LDCU UR8, c[0x0][0x398] ;  /* 0x00007300ff0877ac */ /* 0x000e620008000800 */
[C---:B------:R-:W-:Y:S02]  /*6c560*/  IADD3 R44, P6, PT, R47.reuse, R58, RZ ;  /* 0x0000003a2f2c7210 */ /* 0x040fe40007fde0ff */
[----:B------:R-:W-:-:S02]  /*6c570*/  IADD3 R40, P4, PT, R47, R60, RZ ;  /* 0x0000003c2f287210 */ /* 0x000fc40007f9e0ff */
[----:B0-----:R-:W-:Y:S01]  /*6c580*/  ISETP.GE.AND P3, PT, R46, UR6, PT ;  /* 0x000000062e007c0c */ /* 0x001fe2000bf66270 */
[C---:B------:R-:W-:Y:S01]  /*6c590*/  IMAD.X R45, R42.reuse, 0x1, R59, P6 ;  /* 0x000000012a2d7824 */ /* 0x040fe200030e063b */
[----:B------:R-:W-:Y:S01]  /*6c5a0*/  PRMT R49, R43, 0x7773, RZ ;  /* 0x000077732b317816 */ /* 0x000fe200000000ff */
[----:B------:R-:W-:Y:S01]  /*6c5b0*/  IMAD.X R41, R42, 0x1, R61, P4 ;  /* 0x000000012a297824 */ /* 0x000fe200020e063d */
[----:B------:R-:W0:Y:S01]  /*6c5c0*/  LDCU UR6, c[0x0][0x3b8] ;  /* 0x00007700ff0677ac */ /* 0x000e220008000800 */
[----:B----4-:R-:W-:Y:S01]  /*6c5d0*/  VIADD R46, R47, UR4 ;  /* 0x000000042f2e7c36 */ /* 0x010fe20008000000 */
[----:B--2---:R-:W-:Y:S01]  /*6c5e0*/  ISETP.LT.AND P6, PT, R7, UR10, !P2 ;  /* 0x0000000a07007c0c */ /* 0x004fe2000d7c1270 */
[----:B------:R2:W-:Y:S01]  /*6c5f0*/  @P5 STG.E.U8 desc[UR42][R44.64], R51 ;  /* 0x000000332c005986 */ /* 0x0005e2000c10112a */
[----:B------:R-:W4:Y:S03]  /*6c600*/  LDCU UR4, c[0x0][0x398] ;  /* 0x00007300ff0477ac */ /* 0x000f260008000800 */
[----:B------:R0:W-:Y:S01]  /*6c610*/  @P1 STG.E.U8 desc[UR42][R40.64], R49 ;  /* 0x0000003128001986 */ /* 0x0001e2000c10112a */
[----:B------:R-:W3:Y:S01]  /*6c620*/  LDCU UR10, c[0x0][0x398] ;  /* 0x00007300ff0a77ac */ /* 0x000ee20008000800 */
[----:B-1----:R-:W-:-:S02]  /*6c630*/  ISETP.LT.AND P4, PT, R52, UR8, !P2 ;  /* 0x0000000834007c0c */ /* 0x002fc4000d781270 */
[C---:B------:R-:W-:Y:S01]  /*6c640*/  IADD3 R42, P5, PT, R46.reuse, R56, RZ ;  /* 0x000000382e2a7210 */ /* 0x040fe20007fbe0ff */
[----:B------:R-:W1:Y:S01]  /*6c650*/  LDCU UR8, c[0x0][0x39c] ;  /* 0x00007380ff0877ac */ /* 0x000e620008000800 */
[----:B--2---:R-:W-:Y:S02]  /*6c660*/  SHF.R.S32.HI R44, RZ, 0x1f, R46 ;  /* 0x0000001fff2c7819 */ /* 0x004fe4000001142e */
[----:B0-----:R-:W-:-:S03]  /*6c670*/  IADD3 R40, P1, PT, R46, R2, RZ ;  /* 0x000000022e287210 */ /* 0x001fc60007f3e0ff */
[C---:B------:R-:W-:Y:S02]  /*6c680*/  IMAD.X R43, R44.reuse, 0x1, R57, P5 ;  /* 0x000000012c2b7824 */ /* 0x040fe400028e0639 */
[----:B------:R-:W-:Y:S01]  /*6c690*/  IMAD.X R41, R44, 0x1, R3, P1 ;  /* 0x000000012c297824 */ /* 0x000fe200008e0603 */
[----:B------:R-:W-:Y:S01]  /*6c6a0*/  ISETP.LT.AND P1, PT, R54, UR12, !P2 ;  /* 0x0000000c36007c0c */ /* 0x000fe2000d721270 */
[----:B------:R-:W0:Y:S01]  /*6c6b0*/  LDCU UR12, c[0x0][0x398] ;  /* 0x00007300ff0c77ac */ /* 0x000e220008000800 */
[----:B----4-:R-:W-:Y:S01]  /*6c6c0*/  ISETP.LT.AND P2, PT, R55, UR4, !P2 ;  /* 0x0000000437007c0c */ /* 0x010fe2000d741270 */
[----:B------:R-:W2:Y:S01]  /*6c6d0*/  LDCU UR4, c[0x0][0x3b8] ;  /* 0x00007700ff0477ac */ /* 0x000ea20008000800 */
[----:B------:R-:W-:Y:S02]  /*6c6e0*/  PRMT R51, R36, 0x7771, RZ ;  /* 0x0000777124337816 */ /* 0x000fe400000000ff */
[C---:B---3--:R-:W-:Y:S02]  /*6c6f0*/  PRMT R47, R50.reuse, 0x7770, RZ ;  /* 0x00007770322f7816 */ /* 0x048fe400000000ff */
[----:B------:R-:W-:-:S03]  /*6c700*/  PRMT R49, R50, 0x7771, RZ ;  /* 0x0000777132317816 */ /* 0x000fc600000000ff */
[----:B------:R3:W-:Y:S04]  /*6c710*/  @P6 STG.E.U8 desc[UR42][R40.64], R47 ;  /* 0x0000002f28006986 */ /* 0x0007e8000c10112a */
[----:B------:R4:W-:Y:S01]  /*6c720*/  @P4 STG.E.U8 desc[UR42][R42.64], R49 ;  /* 0x000000312a004986 */ /* 0x0009e2000c10112a */
[----:B------:R-:W-:Y:S02]  /*6c730*/  PRMT R45, R50, 0x7772, RZ ;  /* 0x00007772322d7816 */ /* 0x000fe400000000ff */
[C---:B---3--:R-:W-:Y:S02]  /*6c740*/  IADD3 R40, P4, PT, R46.reuse, R58, RZ ;  /* 0x0000003a2e287210 */ /* 0x048fe40007f9e0ff */
[C---:B----4-:R-:W-:Y:S01]  /*6c750*/  IADD3 R42, P5, PT, R46.reuse, R60, RZ ;  /* 0x0000003c2e2a7210 */ /* 0x050fe20007fbe0ff */
[----:B------:R-:W-:Y:S01]  /*6c760*/  VIADD R46, R46, UR6 ;  /* 0x000000062e2e7c36 */ /* 0x000fe20008000000 */
[----:B------:R-:W3:Y:S01]  /*6c770*/  LDCU UR6, c[0x0][0x398] ;  /* 0x00007300ff0677ac */ /* 0x000ee20008000800 */
[C---:B------:R-:W-:Y:S01]  /*6c780*/  IMAD.X R41, R44.reuse, 0x1, R59, P4 ;  /* 0x000000012c297824 */ /* 0x040fe200020e063b */
[----:B------:R-:W-:Y:S01]  /*6c790*/  ISETP.LT.AND P4, PT, R7, UR10, !P3 ;  /* 0x0000000a07007c0c */ /* 0x000fe2000df81270 */
[----:B------:R-:W-:Y:S01]  /*6c7a0*/  IMAD.X R43, R44, 0x1, R61, P5 ;  /* 0x000000012c2b7824 */ /* 0x000fe200028e063d */
[----:B------:R-:W-:Y:S01]  /*6c7b0*/  SHF.R.S32.HI R47, RZ, 0x1f, R46 ;  /* 0x0000001fff2f7819 */ /* 0x000fe2000001142e */
[----:B------:R-:W4:Y:S01]  /*6c7c0*/  LDCU UR10, c[0x0][0x398] ;  /* 0x00007300ff0a77ac */ /* 0x000f220008000800 */
[----:B------:R-:W-:Y:S01]  /*6c7d0*/  IADD3 R44, P5, PT, R46, R2, RZ ;  /* 0x000000022e2c7210 */ /* 0x000fe20007fbe0ff */
[----:B------:R0:W-:Y:S01]  /*6c7e0*/  @P1 STG.E.U8 desc[UR42][R40.64], R45 ;  /* 0x0000002d28001986 */ /* 0x0001e2000c10112a */
[----:B------:R-:W-:-:S02]  /*6c7f0*/  PRMT R48, R50, 0x7773, RZ ;  /* 0x0000777332307816 */ /* 0x000fc400000000ff */
[----:B------:R-:W-:-:S03]  /*6c800*/  PRMT R49, R36, 0x7770, RZ ;  /* 0x0000777024317816 */ /* 0x000fc600000000ff */
[----:B------:R1:W-:Y:S01]  /*6c810*/  @P2 STG.E.U8 desc[UR42][R42.64], R48 ;  /* 0x000000302a002986 */ /* 0x0003e2000c10112a */
[----:B------:R-:W-:Y:S01]  /*6c820*/  ISETP.LT.AND P2, PT, R54, UR16, !P3 ;  /* 0x0000001036007c0c */ /* 0x000fe2000df41270 */
[----:B------:R-:W2:Y:S01]  /*6c830*/  LDCU UR16, c[0x0][0x398] ;  /* 0x00007300ff1077ac */ /* 0x000ea20008000800 */
[----:B0-----:R-:W-:Y:S01]  /*6c840*/  IMAD.X R45, R47, 0x1, R3, P5 ;  /* 0x000000012f2d7824 */ /* 0x001fe200028e0603 */
[----:B------:R-:W-:Y:S01]  /*6c850*/  ISETP.LT.AND P5, PT, R52, UR14, !P3 ;  /* 0x0000000e34007c0c */ /* 0x000fe2000dfa1270 */
[----:B------:R-:W0:Y:S01]  /*6c860*/  LDCU UR14, c[0x0][0x398] ;  /* 0x00007300ff0e77ac */ /* 0x000e220008000800 */
[C---:B------:R-:W-:Y:S02]  /*6c870*/  IADD3 R40, P1, PT, R46.reuse, R56, RZ ;  /* 0x000000382e287210 */ /* 0x040fe40007f3e0ff */
[----:B------:R2:W-:Y:S01]  /*6c880*/  @P4 STG.E.U8 desc[UR42][R44.64], R49 ;  /* 0x000000312c004986 */ /* 0x0005e2000c10112a */
[----:B-1----:R-:W-:Y:S01]  /*6c890*/  IADD3 R42, P4, PT, R46, R58, RZ ;  /* 0x0000003a2e2a7210 */ /* 0x002fe20007f9e0ff */
[----:B------:R-:W-:-:S02]  /*6c8a0*/  VIADD R50, R53, 0x19 ;  /* 0x0000001935327836 */ /* 0x000fc40000000000 */
[C---:B------:R-:W-:Y:S02]  /*6c8b0*/  IMAD.X R41, R47.reuse, 0x1, R57, P1 ;  /* 0x000000012f297824 */ /* 0x040fe400008e0639 */
[----:B------:R-:W-:Y:S01]  /*6c8c0*/  IMAD.X R43, R47, 0x1, R59, P4 ;  /* 0x000000012f2b7824 */ /* 0x000fe200020e063b */
[----:B------:R-:W-:Y:S01]  /*6c8d0*/  ISETP.GE.AND P1, PT, R50, UR8, PT ;  /* 0x0000000832007c0c */ /* 0x000fe2000bf26270 */
[----:B------:R-:W1:Y:S01]  /*6c8e0*/  LDCU UR8, c[0x0][0x39c] ;  /* 0x00007380ff0877ac */ /* 0x000e620008000800 */
[----:B------:R0:W-:Y:S01]  /*6c8f0*/  @P5 STG.E.U8 desc[UR42][R40.64], R51 ;  /* 0x0000003328005986 */ /* 0x0001e2000c10112a */
[----:B--2---:R-:W-:Y:S02]  /*6c900*/  PRMT R49, R36, 0x7772, RZ ;  /* 0x0000777224317816 */ /* 0x004fe400000000ff */
[----:B---3--:R-:W-:Y:S01]  /*6c910*/  ISETP.LT.AND P3, PT, R55, UR6, !P3 ;  /* 0x0000000637007c0c */ /* 0x008fe2000df61270 */
[----:B------:R-:W2:Y:S02]  /*6c920*/  LDCU UR6, c[0x0][0x3b8] ;  /* 0x00007700ff0677ac */ /* 0x000ea40008000800 */
[----:B------:R3:W-:Y:S01]  /*6c930*/  @P2 STG.E.U8 desc[UR42][R42.64], R49 ;  /* 0x000000312a002986 */ /* 0x0007e2000c10112a */
[----:B----4-:R-:W-:Y:S01]  /*6c940*/  ISETP.LT.AND P2, PT, R7, UR10, !P1 ;  /* 0x0000000a07007c0c */ /* 0x010fe2000cf41270 */
[----:B------:R-:W4:Y:S01]  /*6c950*/  LDCU UR10, c[0x0][0x398] ;  /* 0x00007300ff0a77ac */ /* 0x000f220008000800 */
[C---:B0-----:R-:W-:Y:S01]  /*6c960*/  IADD3 R40, P4, PT, R46.reuse, R60, RZ ;  /* 0x0000003c2e287210 */ /* 0x041fe20007f9e0ff */
[----:B------:R-:W-:Y:S01]  /*6c970*/  VIADD R46, R46, UR4 ;  /* 0x000000042e2e7c36 */ /* 0x000fe20008000000 */
[----:B------:R-:W-:Y:S01]  /*6c980*/  PRMT R45, R36, 0x7773, RZ ;  /* 0x00007773242d7816 */ /* 0x000fe200000000ff */
[----:B------:R-:W0:Y:S02]  /*6c990*/  LDCU UR4, c[0x0][0x398] ;  /* 0x00007300ff0477ac */ /* 0x000e240008000800 */
[----:B------:R-:W-:Y:S01]  /*6c9a0*/  IMAD.X R41, R47, 0x1, R61, P4 ;  /* 0x000000012f297824 */ /* 0x000fe200020e063d */
[----:B------:R-:W-:-:S02]  /*6c9b0*/  SHF.R.S32.HI R36, RZ, 0x1f, R46 ;  /* 0x0000001fff247819 */ /* 0x000fc4000001142e */
[----:B---3--:R-:W-:Y:S02]  /*6c9c0*/  IADD3 R42, P4, PT, R46, R2, RZ ;  /* 0x000000022e2a7210 */ /* 0x008fe40007f9e0ff */
[----:B------:R-:W-:Y:S01]  /*6c9d0*/  PRMT R51, R32, 0x7770, RZ ;  /* 0x0000777020337816 */ /* 0x000fe200000000ff */
[----:B------:R3:W-:Y:S01]  /*6c9e0*/  @P3 STG.E.U8 desc[UR42][R40.64], R45 ;  /* 0x0000002d28003986 */ /* 0x0007e2000c10112a */
[----:B------:R-:W-:Y:S01]  /*6c9f0*/  ISETP.LT.AND P5, PT, R52, UR12, !P1 ;  /* 0x0000000c34007c0c */ /* 0x000fe2000cfa1270 */
[----:B------:R-:W-:Y:S01]  /*6ca00*/  IMAD.X R43, R36, 0x1, R3, P4 ;  /* 0x00000001242b7824 */ /* 0x000fe200020e0603 */
[----:B------:R-:W-:Y:S01]  /*6ca10*/  ISETP.LT.AND P3, PT, R54, UR14, !P1 ;  /* 0x0000000e36007c0c */ /* 0x000fe2000cf61270 */
[----:B------:R-:W0:Y:S03]  /*6ca20*/  LDCU UR12, c[0x0][0x398] ;  /* 0x00007300ff0c77ac */ /* 0x000e260008000800 */
[----:B------:R1:W-:Y:S01]  /*6ca30*/  @P2 STG.E.U8 desc[UR42][R42.64], R51 ;  /* 0x000000332a002986 */ /* 0x0003e2000c10112a */
[----:B------:R-:W-:Y:S01]  /*6ca40*/  VIADD R44, R53, 0x1a ;  /* 0x0000001a352c7836 */ /* 0x000fe20000000000 */
[----:B------:R-:W-:Y:S01]  /*6ca50*/  PRMT R47, R32, 0x7771, RZ ;  /* 0x00007771202f7816 */ /* 0x000fe200000000ff */
[----:B------:R-:W4:Y:S01]  /*6ca60*/  LDCU UR14, c[0x0][0x398] ;  /* 0x00007300ff0e77ac */ /* 0x000f220008000800 */
[----:B---3--:R-:W-:-:S02]  /*6ca70*/  IADD3 R40, P4, PT, R46, R56, RZ ;  /* 0x000000382e287210 */ /* 0x008fc40007f9e0ff */
[----:B------:R-:W-:Y:S02]  /*6ca80*/  PRMT R49, R32, 0x7772, RZ ;  /* 0x0000777220317816 */ /* 0x000fe400000000ff */
[----:B-1----:R-:W-:Y:S01]  /*6ca90*/  IADD3 R42, P2, PT, R46, R58, RZ ;  /* 0x0000003a2e2a7210 */ /* 0x002fe20007f5e0ff */
[----:B------:R-:W-:Y:S01]  /*6caa0*/  IMAD.X R41, R36, 0x1, R57, P4 ;  /* 0x0000000124297824 */ /* 0x000fe200020e0639 */
[----:B------:R-:W-:Y:S01]  /*6cab0*/  ISETP.GE.AND P4, PT, R44, UR8, PT ;  /* 0x000000082c007c0c */ /* 0x000fe2000bf86270 */
[----:B--2---:R-:W-:Y:S01]  /*6cac0*/  VIADD R45, R46, UR6 ;  /* 0x000000062e2d7c36 */ /* 0x004fe20008000000 */
[----:B0-----:R-:W-:Y:S01]  /*6cad0*/  ISETP.LT.AND P1, PT, R55, UR4, !P1 ;  /* 0x0000000437007c0c */ /* 0x001fe2000cf21270 */
[----:B------:R-:W-:Y:S01]  /*6cae0*/  IMAD.X R43, R36, 0x1, R59, P2 ;  /* 0x00000001242b7824 */ /* 0x000fe200010e063b */
[----:B------:R0:W-:Y:S01]  /*6caf0*/  @P5 STG.E.U8 desc[UR42][R40.64], R47 ;  /* 0x0000002f28005986 */ /* 0x0001e2000c10112a */
[----:B------:R-:W1:Y:S03]  /*6cb00*/  LDCU UR8, c[0x0][0x39c] ;  /* 0x00007380ff0877ac */ /* 0x000e660008000800 */
[----:B------:R2:W-:Y:S01]  /*6cb10*/  @P3 STG.E.U8 desc[UR42][R42.64], R49 ;  /* 0x000000312a003986 */ /* 0x0005e2000c10112a */
[----:B----4-:R-:W-:Y:S01]  /*6cb20*/  ISETP.LT.AND P3, PT, R7, UR10, !P4 ;  /* 0x0000000a07007c0c */ /* 0x010fe2000e761270 */
[----:B------:R-:W3:Y:S01]  /*6cb30*/  LDCU UR10, c[0x0][0x398] ;  /* 0x00007300ff0a77ac */ /* 0x000ee20008000800 */
[----:B------:R-:W4:Y:S01]  /*6cb40*/  LDCU UR6, c[0x0][0x39c] ;  /* 0x00007380ff0677ac */ /* 0x000f220008000800 */
[----:B0-----:R-:W-:Y:S01]  /*6cb50*/  IADD3 R40, P2, PT, R46, R60, RZ ;  /* 0x0000003c2e287210 */ /* 0x001fe20007f5e0ff */
[----:B------:R-:W0:Y:S04]  /*6cb60*/  LDCU UR4, c[0x0][0x3b8] ;  /* 0x00007700ff0477ac */ /* 0x000e280008000800 */
[----:B------:R-:W-:Y:S01]  /*6cb70*/  IMAD.X R41, R36, 0x1, R61, P2 ;  /* 0x0000000124297824 */ /* 0x000fe200010e063d */
[----:B------:R-:W-:-:S02]  /*6cb80*/  SHF.R.S32.HI R36, RZ, 0x1f, R45 ;  /* 0x0000001fff247819 */ /* 0x000fc4000001142d */
[----:B--2---:R-:W-:Y:S02]  /*6cb90*/  IADD3 R42, P2, PT, R45, R2, RZ ;  /* 0x000000022d2a7210 */ /* 0x004fe40007f5e0ff */
[----:B------:R-:W-:Y:S02]  /*6cba0*/  PRMT R47, R32, 0x7773, RZ ;  /* 0x00007773202f7816 */ /* 0x000fe400000000ff */
[----:B------:R-:W-:Y:S01]  /*6cbb0*/  ISETP.LT.AND P5, PT, R52, UR12, !P4 ;  /* 0x0000000c34007c0c */ /* 0x000fe2000e7a1270 */
[----:B------:R-:W2:Y:S01]  /*6cbc0*/  LDCU UR12, c[0x0][0x398] ;  /* 0x00007300ff0c77ac */ /* 0x000ea20008000800 */
[----:B------:R-:W-:Y:S01]  /*6cbd0*/  IMAD.X R43, R36, 0x1, R3, P2 ;  /* 0x00000001242b7824 */ /* 0x000fe200010e0603 */
[----:B------:R-:W-:Y:S01]  /*6cbe0*/  PRMT R49, R37, 0x7770, RZ ;  /* 0x0000777025317816 */ /* 0x000fe200000000ff */
[----:B------:R0:W-:Y:S01]  /*6cbf0*/  @P1 STG.E.U8 desc[UR42][R40.64], R47 ;  /* 0x0000002f28001986 */ /* 0x0001e2000c10112a */
[----:B------:R-:W-:Y:S01]  /*6cc00*/  ISETP.LT.AND P1, PT, R54, UR14, !P4 ;  /* 0x0000000e36007c0c */ /* 0x000fe2000e721270 */
[----:B------:R-:W-:-:S02]  /*6cc10*/  VIADD R44, R53, 0x1c ;  /* 0x0000001c352c7836 */ /* 0x000fc40000000000 */
[----:B------:R1:W-:Y:S01]  /*6cc20*/  @P3 STG.E.U8 desc[UR42][R42.64], R49 ;  /* 0x000000312a003986 */ /* 0x0003e2000c10112a */
[----:B------:R-:W-:Y:S01]  /*6cc30*/  VIADD R32, R53, 0x1b ;  /* 0x0000001b35207836 */ /* 0x000fe20000000000 */
[----:B0-----:R-:W-:Y:S01]  /*6cc40*/  IADD3 R40, P2, PT, R45, R56, RZ ;  /* 0x000000382d287210 */ /* 0x001fe20007f5e0ff */
[----:B------:R-:W0:Y:S01]  /*6cc50*/  LDCU UR14, c[0x0][0x398] ;  /* 0x00007300ff0e77ac */ /* 0x000e220008000800 */
[----:B------:R-:W-:Y:S02]  /*6cc60*/  PRMT R47, R37, 0x7771, RZ ;  /* 0x00007771252f7816 */ /* 0x000fe400000000ff */
[----:B-1----:R-:W-:Y:S01]  /*6cc70*/  IADD3 R42, P6, PT, R45, R58, RZ ;  /* 0x0000003a2d2a7210 */ /* 0x002fe20007fde0ff */
[----:B------:R-:W-:Y:S01]  /*6cc80*/  IMAD.X R41, R36, 0x1, R57, P2 ;  /* 0x0000000124297824 */ /* 0x000fe200010e0639 */
[----:B------:R-:W-:Y:S01]  /*6cc90*/  ISETP.GE.AND P2, PT, R44, UR8, PT ;  /* 0x000000082c007c0c */ /* 0x000fe2000bf46270 */
[----:B------:R-:W1:Y:S01]  /*6cca0*/  LDCU UR8, c[0x0][0x398] ;  /* 0x00007300ff0877ac */ /* 0x000e620008000800 */
[----:B---3--:R-:W-:Y:S01]  /*6ccb0*/  ISETP.LT.AND P4, PT, R55, UR10, !P4 ;  /* 0x0000000a37007c0c */ /* 0x008fe2000e781270 */
[----:B------:R-:W-:Y:S01]  /*6ccc0*/  IMAD.X R43, R36, 0x1, R59, P6 ;  /* 0x00000001242b7824 */ /* 0x000fe200030e063b */
[----:B------:R-:W-:Y:S01]  /*6ccd0*/  PRMT R49, R37, 0x7772, RZ ;  /* 0x0000777225317816 */ /* 0x000fe200000000ff */
[----:B------:R-:W3:Y:S01]  /*6cce0*/  LDCU UR10, c[0x0][0x398] ;  /* 0x00007300ff0a77ac */ /* 0x000ee20008000800 */
[----:B----4-:R-:W-:Y:S01]  /*6ccf0*/  ISETP.GE.AND P3, PT, R32, UR6, PT ;  /* 0x0000000620007c0c */ /* 0x010fe2000bf66270 */
[----:B------:R4:W-:Y:S01]  /*6cd00*/  @P5 STG.E.U8 desc[UR42][R40.64], R47 ;  /* 0x0000002f28005986 */ /* 0x0009e2000c10112a */
[----:B------:R-:W0:Y:S03]  /*6cd10*/  LDCU UR6, c[0x0][0x39c] ;  /* 0x00007380ff0677ac */ /* 0x000e260008000800 */
[----:B------:R0:W-:Y:S01]  /*6cd20*/  @P1 STG.E.U8 desc[UR42][R42.64], R49 ;  /* 0x000000312a001986 */ /* 0x0001e2000c10112a */
[----:B--2---:R-:W-:Y:S01]  /*6cd30*/  ISETP.LT.AND P1, PT, R7, UR12, !P3 ;  /* 0x0000000c07007c0c */ /* 0x004fe2000df21270 */
[----:B------:R-:W2:Y:S01]  /*6cd40*/  LDCU UR12, c[0x0][0x398] ;  /* 0x00007300ff0c77ac */ /* 0x000ea20008000800 */
[C---:B----4-:R-:W-:Y:S01]  /*6cd50*/  IADD3 R40, P5, PT, R45.reuse, R60, RZ ;  /* 0x0000003c2d287210 */ /* 0x050fe20007fbe0ff */
[----:B------:R-:W-:Y:S01]  /*6cd60*/  VIADD R45, R45, UR4 ;  /* 0x000000042d2d7c36 */ /* 0x000fe20008000000 */
[----:B------:R-:W-:Y:S01]  /*6cd70*/  PRMT R47, R37, 0x7773, RZ ;  /* 0x00007773252f7816 */ /* 0x000fe200000000ff */
[----:B------:R-:W4:Y:S02]  /*6cd80*/  LDCU UR4, c[0x0][0x3b8] ;  /* 0x00007700ff0477ac */ /* 0x000f240008000800 */
[----:B------:R-:W-:Y:S01]  /*6cd90*/  IMAD.X R41, R36, 0x1, R61, P5 ;  /* 0x0000000124297824 */ /* 0x000fe200028e063d */
[----:B------:R-:W-:-:S02]  /*6cda0*/  SHF.R.S32.HI R32, RZ, 0x1f, R45 ;  /* 0x0000001fff207819 */ /* 0x000fc4000001142d */
[----:B------:R-:W-:Y:S02]  /*6cdb0*/  IADD3 R36, P5, PT, R45, R2, RZ ;  /* 0x000000022d247210 */ /* 0x000fe40007fbe0ff */
[----:B0-----:R-:W-:-:S03]  /*6cdc0*/  PRMT R43, R33, 0x7770, RZ ;  /* 0x00007770212b7816 */ /* 0x001fc600000000ff */
[----:B------:R-:W-:Y:S01]  /*6cdd0*/  IMAD.X R37, R32, 0x1, R3, P5 ;  /* 0x0000000120257824 */ /* 0x000fe200028e0603 */
[----:B------:R0:W-:Y:S01]  /*6cde0*/  @P4 STG.E.U8 desc[UR42][R40.64], R47 ;  /* 0x0000002f28004986 */ /* 0x0001e2000c10112a */
[----:B-1----:R-:W-:Y:S02]  /*6cdf0*/  ISETP.LT.AND P5, PT, R52, UR8, !P3 ;  /* 0x0000000834007c0c */ /* 0x002fe4000dfa1270 */
[----:B------:R-:W-:Y:S01]  /*6ce00*/  PRMT R49, R33, 0x7771, RZ ;  /* 0x0000777121317816 */ /* 0x000fe200000000ff */
[----:B------:R1:W-:Y:S01]  /*6ce10*/  @P1 STG.E.U8 desc[UR42][R36.64], R43 ;  /* 0x0000002b24001986 */ /* 0x0003e2000c10112a */
[----:B---3--:R-:W-:Y:S01]  /*6ce20*/  ISETP.LT.AND P4, PT, R54, UR10, !P3 ;  /* 0x0000000a36007c0c */ /* 0x008fe2000df81270 */
[----:B------:R-:W3:Y:S01]  /*6ce30*/  LDCU UR10, c[0x0][0x398] ;  /* 0x00007300ff0a77ac */ /* 0x000ee20008000800 */
[----:B------:R-:W-:Y:S01]  /*6ce40*/  VIADD R42, R53, 0x1d ;  /* 0x0000001d352a7836 */ /* 0x000fe20000000000 */
[----:B------:R-:W3:Y:S01]  /*6ce50*/  LDCU UR8, c[0x0][0x39c] ;  /* 0x00007380ff0877ac */ /* 0x000ee20008000800 */
[----:B0-----:R-:W-:-:S02]  /*6ce60*/  IADD3 R40, P6, PT, R45, R58, RZ ;  /* 0x0000003a2d287210 */ /* 0x001fc40007fde0ff */
[----:B-1----:R-:W-:-:S03]  /*6ce70*/  IADD3 R36, P1, PT, R45, R56, RZ ;  /* 0x000000382d247210 */ /* 0x002fc60007f3e0ff */
[C---:B------:R-:W-:Y:S01]  /*6ce80*/  IMAD.X R41, R32.reuse, 0x1, R59, P6 ;  /* 0x0000000120297824 */ /* 0x040fe200030e063b */
[----:B------:R-:W-:Y:S01]  /*6ce90*/  PRMT R47, R33, 0x7772, RZ ;  /* 0x00007772212f7816 */ /* 0x000fe200000000ff */
[----:B------:R-:W-:Y:S01]  /*6cea0*/  IMAD.X R37, R32, 0x1, R57, P1 ;  /* 0x0000000120257824 */ /* 0x000fe200008e0639 */
[----:B--2---:R-:W-:Y:S01]  /*6ceb0*/  ISETP.LT.AND P3, PT, R55, UR12, !P3 ;  /* 0x0000000c37007c0c */ /* 0x004fe2000df61270 */
[----:B----4-:R-:W-:Y:S01]  /*6cec0*/  VIADD R43, R45, UR4 ;  /* 0x000000042d2b7c36 */ /* 0x010fe20008000000 */
[----:B------:R-:W-:Y:S01]  /*6ced0*/  ISETP.LT.AND P6, PT, R7, UR14, !P2 ;  /* 0x0000000e07007c0c */ /* 0x000fe2000d7c1270 */
[----:B------:R-:W0:Y:S01]  /*6cee0*/  LDCU UR4, c[0x0][0x398] ;  /* 0x00007300ff0477ac */ /* 0x000e220008000800 */
[----:B------:R1:W-:Y:S01]  /*6cef0*/  @P5 STG.E.U8 desc[UR42][R36.64], R49 ;  /* 0x0000003124005986 */ /* 0x0003e2000c10112a */
[----:B------:R-:W-:Y:S01]  /*6cf00*/  ISETP.GE.AND P1, PT, R42, UR6, PT ;  /* 0x000000062a007c0c */ /* 0x000fe2000bf26270 */
[----:B------:R-:W2:Y:S02]  /*6cf10*/  LDCU UR12, c[0x0][0x398] ;  /* 0x00007300ff0c77ac */ /* 0x000ea40008000800 */
[----:B------:R4:W-:Y:S01]  /*6cf20*/  @P4 STG.E.U8 desc[UR42][R40.64], R47 ;  /* 0x0000002f28004986 */ /* 0x0009e2000c10112a */
[----:B------:R-:W-:Y:S01]  /*6cf30*/  SHF.R.S32.HI R42, RZ, 0x1f, R43 ;  /* 0x0000001fff2a7819 */ /* 0x000fe2000001142b */
[----:B------:R-:W0:Y:S01]  /*6cf40*/  LDCU UR6, c[0x0][0x3b8] ;  /* 0x00007700ff0677ac */ /* 0x000e220008000800 */
[----:B------:R-:W0:Y:S01]  /*6cf50*/  LDCU UR14, c[0x0][0x398] ;  /* 0x00007300ff0e77ac */ /* 0x000e220008000800 */
[----:B-1----:R-:W-:-:S05]  /*6cf60*/  IADD3 R36, P4, PT, R45, R60, RZ ;  /* 0x0000003c2d247210 */ /* 0x002fca0007f9e0ff */
[----:B------:R-:W-:Y:S01]  /*6cf70*/  IMAD.X R37, R32, 0x1, R61, P4 ;  /* 0x0000000120257824 */ /* 0x000fe200020e063d */
[----:B------:R-:W-:Y:S02]  /*6cf80*/  IADD3 R32, P4, PT, R43, R2, RZ ;  /* 0x000000022b207210 */ /* 0x000fe40007f9e0ff */
[----:B------:R-:W-:Y:S02]  /*6cf90*/  PRMT R45, R33, 0x7773, RZ ;  /* 0x00007773212d7816 */ /* 0x000fe400000000ff */
[----:B----4-:R-:W-:Y:S01]  /*6cfa0*/  PRMT R41, R38, 0x7770, RZ ;  /* 0x0000777026297816 */ /* 0x010fe200000000ff */
[----:B------:R-:W-:Y:S01]  /*6cfb0*/  IMAD.X R33, R42, 0x1, R3, P4 ;  /* 0x000000012a217824 */ /* 0x000fe200020e0603 */
[----:B---3--:R-:W-:Y:S01]  /*6cfc0*/  ISETP.LT.AND P5, PT, R52, UR10, !P2 ;  /* 0x0000000a34007c0c */ /* 0x008fe2000d7a1270 */
[----:B------:R1:W-:Y:S01]  /*6cfd0*/  @P3 STG.E.U8 desc[UR42][R36.64], R45 ;  /* 0x0000002d24003986 */ /* 0x0003e2000c10112a */
[----:B------:R-:W-:Y:S01]  /*6cfe0*/  ISETP.LT.AND P4, PT, R54, UR16, !P2 ;  /* 0x0000001036007c0c */ /* 0x000fe2000d781270 */
[----:B------:R-:W3:Y:S02]  /*6cff0*/  LDCU UR10, c[0x0][0x398] ;  /* 0x00007300ff0a77ac */ /* 0x000ee40008000800 */
[----:B------:R4:W-:Y:S01]  /*6d000*/  @P6 STG.E.U8 desc[UR42][R32.64], R41 ;  /* 0x0000002920006986 */ /* 0x0009e2000c10112a */
[----:B------:R-:W-:Y:S01]  /*6d010*/  PRMT R47, R38, 0x7771, RZ ;  /* 0x00007771262f7816 */ /* 0x000fe200000000ff */
[----:B------:R-:W-:Y:S01]  /*6d020*/  VIADD R40, R53, 0x1e ;  /* 0x0000001e35287836 */ /* 0x000fe20000000000 */
[C---:B-1----:R-:W-:Y:S01]  /*6d030*/  IADD3 R36, P3, PT, R43.reuse, R56, RZ ;  /* 0x000000382b247210 */ /* 0x042fe20007f7e0ff */
[----:B------:R-:W1:Y:S01]  /*6d040*/  LDCU UR16, c[0x0][0x398] ;  /* 0x00007300ff1077ac */ /* 0x000e620008000800 */
[----:B----4-:R-:W-:-:S03]  /*6d050*/  IADD3 R32, P6, PT, R43, R58, RZ ;  /* 0x0000003a2b207210 */ /* 0x010fc60007fde0ff */
[----:B------:R-:W-:Y:S01]  /*6d060*/  IMAD.X R37, R42, 0x1, R57, P3 ;  /* 0x000000012a257824 */ /* 0x000fe200018e0639 */
[----:B------:R-:W-:Y:S01]  /*6d070*/  PRMT R45, R38, 0x7772, RZ ;  /* 0x00007772262d7816 */ /* 0x000fe200000000ff */
[----:B------:R-:W-:Y:S01]  /*6d080*/  IMAD.X R33, R42, 0x1, R59, P6 ;  /* 0x000000012a217824 */ /* 0x000fe200030e063b */
[----:B0-----:R-:W-:Y:S02]  /*6d090*/  ISETP.LT.AND P2, PT, R55, UR4, !P2 ;  /* 0x0000000437007c0c */ /* 0x001fe4000d741270 */
[----:B------:R-:W-:Y:S01]  /*6d0a0*/  @P5 STG.E.U8 desc[UR42][R36.64], R47 ;  /* 0x0000002f24005986 */ /* 0x000fe2000c10112a */
[----:B------:R-:W-:Y:S01]  /*6d0b0*/  VIADD R41, R43, UR6 ;  /* 0x000000062b297c36 */ /* 0x000fe20008000000 */
[----:B------:R-:W-:Y:S01]  /*6d0c0*/  ISETP.GE.AND P3, PT, R40, UR8, PT ;  /* 0x0000000828007c0c */ /* 0x000fe2000bf66270 */
[----:B------:R-:W0:Y:S01]  /*6d0d0*/  LDCU UR6, c[0x0][0x39c] ;  /* 0x00007380ff0677ac */ /* 0x000e220008000800 */
[----:B------:R4:W-:Y:S01]  /*6d0e0*/  @P4 STG.E.U8 desc[UR42][R32.64], R45 ;  /* 0x0000002d20004986 */ /* 0x0009e2000c10112a */
[----:B--2---:R-:W-:Y:S01]  /*6d0f0*/  ISETP.LT.AND P4, PT, R7, UR12, !P1 ;  /* 0x0000000c07007c0c */ /* 0x004fe2000cf81270 */
[----:B------:R-:W2:Y:S01]  /*6d100*/  LDCU UR12, c[0x0][0x398] ;  /* 0x00007300ff0c77ac */ /* 0x000ea20008000800 */
[----:B------:R-:W-:Y:S01]  /*6d110*/  SHF.R.S32.HI R40, RZ, 0x1f, R41 ;  /* 0x0000001fff287819 */ /* 0x000fe20000011429 */
[----:B------:R-:W0:Y:S01]  /*6d120*/  LDCU UR4, c[0x0][0x3b8] ;  /* 0x00007700ff0477ac */ /* 0x000e220008000800 */
[----:B------:R-:W0:Y:S01]  /*6d130*/  LDCU UR8, c[0x0][0x39c] ;  /* 0x00007380ff0877ac */ /* 0x000e220008000800 */
[----:B----4-:R-:W-:-:S02]  /*6d140*/  IADD3 R32, P5, PT, R43, R60, RZ ;  /* 0x0000003c2b207210 */ /* 0x010fc40007fbe0ff */
[----:B------:R-:W-:-:S03]  /*6d150*/  PRMT R43, R38, 0x7773, RZ ;  /* 0x00007773262b7816 */ /* 0x000fc600000000ff */
[----:B------:R-:W-:Y:S01]  /*6d160*/  IMAD.X R33, R42, 0x1, R61, P5 ;  /* 0x000000012a217824 */ /* 0x000fe200028e063d */
[----:B------:R-:W-:-:S04]  /*6d170*/  IADD3 R36, P5, PT, R41, R2, RZ ;  /* 0x0000000229247210 */ /* 0x000fc80007fbe0ff */
[----:B------:R4:W-:Y:S01]  /*6d180*/  @P2 STG.E.U8 desc[UR42][R32.64], R43 ;  /* 0x0000002b20002986 */ /* 0x0009e2000c10112a */
[----:B---3--:R-:W-:Y:S01]  /*6d190*/  ISETP.LT.AND P2, PT, R52, UR10, !P1 ;  /* 0x0000000a34007c0c */ /* 0x008fe2000cf41270 */
[----:B------:R-:W3:Y:S01]  /*6d1a0*/  LDCU UR10, c[0x0][0x398] ;  /* 0x00007300ff0a77ac */ /* 0x000ee20008000800 */
[----:B------:R-:W-:Y:S01]  /*6d1b0*/  IMAD.X R37, R40, 0x1, R3, P5 ;  /* 0x0000000128257824 */ /* 0x000fe200028e0603 */
[----:B------:R-:W-:Y:S02]  /*6d1c0*/  PRMT R45, R34, 0x7770, RZ ;  /* 0x00007770222d7816 */ /* 0x000fe400000000ff */
[----:B------:R-:W-:Y:S01]  /*6d1d0*/  ISETP.LT.AND P5, PT, R54, UR14, !P1 ;  /* 0x0000000e36007c0c */ /* 0x000fe2000cfa1270 */
[----:B------:R-:W0:Y:S01]  /*6d1e0*/  LDCU UR14, c[0x0][0x398] ;  /* 0x00007300ff0e77ac */ /* 0x000e220008000800 */
[----:B----4-:R-:W-:Y:S01]  /*6d1f0*/  IADD3 R32, P6, PT, R41, R56, RZ ;  /* 0x0000003829207210 */ /* 0x010fe20007fde0ff */
[----:B------:R4:W-:Y:S01]  /*6d200*/  @P4 STG.E.U8 desc[UR42][R36.64], R45 ;  /* 0x0000002d24004986 */ /* 0x0009e2000c10112a */
[----:B------:R-:W-:-:S03]  /*6d210*/  PRMT R43, R34, 0x7771, RZ ;  /* 0x00007771222b7816 */ /* 0x000fc600000000ff */
[----:B------:R-:W-:Y:S02]  /*6d220*/  IMAD.X R33, R40, 0x1, R57, P6 ;  /* 0x0000000128217824 */ /* 0x000fe400030e0639 */
[----:B------:R-:W-:Y:S01]  /*6d230*/  VIADD R38, R53, 0x1f ;  /* 0x0000001f35267836 */ /* 0x000fe20000000000 */
[----:B--2---:R-:W-:Y:S01]  /*6d240*/  ISETP.LT.AND P1, PT, R55, UR12, !P1 ;  /* 0x0000000c37007c0c */ /* 0x004fe2000cf21270 */
[----:B------:R-:W2:Y:S01]  /*6d250*/  LDCU UR12, c[0x0][0x398] ;  /* 0x00007300ff0c77ac */ /* 0x000ea20008000800 */
[----:B----4-:R-:W-:Y:S02]  /*6d260*/  IADD3 R36, P6, PT, R41, R58, RZ ;  /* 0x0000003a29247210 */ /* 0x010fe40007fde0ff */
[----:B------:R-:W-:Y:S01]  /*6d270*/  PRMT R45, R34, 0x7772, RZ ;  /* 0x00007772222d7816 */ /* 0x000fe200000000ff */
[----:B------:R4:W-:Y:S02]  /*6d280*/  @P2 STG.E.U8 desc[UR42][R32.64], R43 ;  /* 0x0000002b20002986 */ /* 0x0009e4000c10112a */
[----:B------:R-:W-:Y:S01]  /*6d290*/  IMAD.X R37, R40, 0x1, R59, P6 ;  /* 0x0000000128257824 */ /* 0x000fe200030e063b */
[----:B0-----:R-:W-:Y:S01]  /*6d2a0*/  ISETP.GE.AND P4, PT, R38, UR6, PT ;  /* 0x0000000626007c0c */ /* 0x001fe2000bf86270 */
[----:B------:R-:W-:Y:S01]  /*6d2b0*/  VIADD R38, R53, 0x20 ;  /* 0x0000002035267836 */ /* 0x000fe20000000000 */
[----:B------:R-:W-:Y:S01]  /*6d2c0*/  PRMT R47, R34, 0x7773, RZ ;  /* 0x00007773222f7816 */ /* 0x000fe200000000ff */
[----:B------:R-:W0:Y:S01]  /*6d2d0*/  LDCU UR6, c[0x0][0x3b8] ;  /* 0x00007700ff0677ac */ /* 0x000e220008000800 */
[----:B------:R1:W-:Y:S01]  /*6d2e0*/  @P5 STG.E.U8 desc[UR42][R36.64], R45 ;  /* 0x0000002d24005986 */ /* 0x0003e2000c10112a */
[----:B---3--:R-:W-:-:S02]  /*6d2f0*/  ISETP.LT.AND P5, PT, R7, UR10, !P3 ;  /* 0x0000000a07007c0c */ /* 0x008fc4000dfa1270 */
[C---:B----4-:R-:W-:Y:S01]  /*6d300*/  IADD3 R32, P6, PT, R41.reuse, R60, RZ ;  /* 0x0000003c29207210 */ /* 0x050fe20007fde0ff */
[----:B------:R-:W-:Y:S01]  /*6d310*/  VIADD R41, R41, UR4 ;  /* 0x0000000429297c36 */ /* 0x000fe20008000000 */
[----:B------:R-:W-:Y:S01]  /*6d320*/  ISETP.GE.AND P2, PT, R38, UR8, PT ;  /* 0x0000000826007c0c */ /* 0x000fe2000bf46270 */
[----:B------:R-:W3:Y:S02]  /*6d330*/  LDCU UR8, c[0x0][0x398] ;  /* 0x00007300ff0877ac */ /* 0x000ee40008000800 */
[----:B------:R-:W-:Y:S01]  /*6d340*/  IMAD.X R33, R40, 0x1, R61, P6 ;  /* 0x0000000128217824 */ /* 0x000fe200030e063d */
[----:B------:R-:W-:Y:S01]  /*6d350*/  SHF.R.S32.HI R43, RZ, 0x1f, R41 ;  /* 0x0000001fff2b7819 */ /* 0x000fe20000011429 */
[----:B------:R-:W4:Y:S01]  /*6d360*/  LDCU UR10, c[0x0][0x398] ;  /* 0x00007300ff0a77ac */ /* 0x000f220008000800 */
[----:B-1----:R-:W-:Y:S02]  /*6d370*/  IADD3 R36, P6, PT, R41, R2, RZ ;  /* 0x0000000229247210 */ /* 0x002fe40007fde0ff */
[----:B------:R1:W-:Y:S01]  /*6d380*/  @P1 STG.E.U8 desc[UR42][R32.64], R47 ;  /* 0x0000002f20001986 */ /* 0x0003e2000c10112a */
[----:B------:R-:W-:Y:S01]  /*6d390*/  PRMT R45, R39, 0x7770, RZ ;  /* 0x00007770272d7816 */ /* 0x000fe200000000ff */
[----:B------:R-:W0:Y:S01]  /*6d3a0*/  LDCU UR4, c[0x0][0x3b8] ;  /* 0x00007700ff0477ac */ /* 0x000e220008000800 */
[----:B------:R-:W-:Y:S01]  /*6d3b0*/  IMAD.X R37, R43, 0x1, R3, P6 ;  /* 0x000000012b257824 */ /* 0x000fe200030e0603 */
[----:B------:R-:W-:-:S02]  /*6d3c0*/  ISETP.LT.AND P1, PT, R52, UR14, !P3 ;  /* 0x0000000e34007c0c */ /* 0x000fc4000df21270 */
[----:B------:R-:W-:Y:S01]  /*6d3d0*/  PRMT R44, R39, 0x7771, RZ ;  /* 0x00007771272c7816 */ /* 0x000fe200000000ff */
[----:B------:R-:W0:Y:S01]  /*6d3e0*/  LDCU UR14, c[0x0][0x398] ;  /* 0x00007300ff0e77ac */ /* 0x000e220008000800 */
[----:B------:R0:W-:Y:S01]  /*6d3f0*/  @P5 STG.E.U8 desc[UR42][R36.64], R45 ;  /* 0x0000002d24005986 */ /* 0x0001e2000c10112a */
[----:B------:R-:W-:Y:S02]  /*6d400*/  ISETP.LT.AND P5, PT, R54, UR16, !P3 ;  /* 0x0000001036007c0c */ /* 0x000fe4000dfa1270 */
[----:B-1----:R-:W-:Y:S01]  /*6d410*/  IADD3 R32, P6, PT, R41, R56, RZ ;  /* 0x0000003829207210 */ /* 0x002fe20007fde0ff */
[----:B------:R-:W1:Y:S04]  /*6d420*/  LDCU UR16, c[0x0][0x398] ;  /* 0x00007300ff1077ac */ /* 0x000e680008000800 */
[----:B------:R-:W-:Y:S01]  /*6d430*/  IMAD.X R33, R43, 0x1, R57, P6 ;  /* 0x000000012b217824 */ /* 0x000fe200030e0639 */
[----:B------:R-:W-:-:S02]  /*6d440*/  IADD3 R34, P6, PT, R41, R58, RZ ;  /* 0x0000003a29227210 */ /* 0x000fc40007fde0ff */
[C---:B------:R-:W-:Y:S02]  /*6d450*/  PRMT R38, R39.reuse, 0x7773, RZ ;  /* 0x0000777327267816 */ /* 0x040fe400000000ff */
[----:B------:R-:W-:Y:S01]  /*6d460*/  PRMT R42, R39, 0x7772, RZ ;  /* 0x00007772272a7816 */ /* 0x000fe200000000ff */
[----:B------:R1:W-:Y:S01]  /*6d470*/  @P1 STG.E.U8 desc[UR42][R32.64], R44 ;  /* 0x0000002c20001986 */ /* 0x0003e2000c10112a */
[C---:B------:R-:W-:Y:S02]  /*6d480*/  PRMT R39, R35.reuse, 0x7773, RZ ;  /* 0x0000777323277816 */ /* 0x040fe400000000ff */
[C---:B------:R-:W-:Y:S02]  /*6d490*/  PRMT R40, R35.reuse, 0x7772, RZ ;  /* 0x0000777223287816 */ /* 0x040fe400000000ff */
[C---:B0-----:R-:W-:Y:S02]  /*6d4a0*/  PRMT R37, R35.reuse, 0x7771, RZ ;  /* 0x0000777123257816 */ /* 0x041fe400000000ff */
[----:B------:R-:W-:Y:S01]  /*6d4b0*/  PRMT R36, R35, 0x7770, RZ ;  /* 0x0000777023247816 */ /* 0x000fe200000000ff */
[----:B------:R-:W-:Y:S01]  /*6d4c0*/  IMAD.X R35, R43, 0x1, R59, P6 ;  /* 0x000000012b237824 */ /* 0x000fe200030e063b */
[----:B---3--:R-:W-:Y:S01]  /*6d4d0*/  ISETP.LT.AND P3, PT, R55, UR8, !P3 ;  /* 0x0000000837007c0c */ /* 0x008fe2000df61270 */
[----:B------:R-:W0:Y:S01]  /*6d4e0*/  LDCU UR8, c[0x0][0x398] ;  /* 0x00007300ff0877ac */ /* 0x000e220008000800 */
[C---:B-1----:R-:W-:Y:S01]  /*6d4f0*/  IADD3 R32, P1, PT, R41.reuse, R60, RZ ;  /* 0x0000003c29207210 */ /* 0x042fe20007f3e0ff */
[----:B------:R-:W-:Y:S01]  /*6d500*/  VIADD R41, R41, UR6 ;  /* 0x0000000629297c36 */ /* 0x000fe20008000000 */
[----:B----4-:R-:W-:Y:S01]  /*6d510*/  ISETP.LT.AND P6, PT, R7, UR10, !P4 ;  /* 0x0000000a07007c0c */ /* 0x010fe2000e7c1270 */
[----:B------:R1:W-:Y:S01]  /*6d520*/  @P5 STG.E.U8 desc[UR42][R34.64], R42 ;  /* 0x0000002a22005986 */ /* 0x0003e2000c10112a */
[----:B------:R-:W3:Y:S01]  /*6d530*/  LDCU UR10, c[0x0][0x398] ;  /* 0x00007300ff0a77ac */ /* 0x000ee20008000800 */
[----:B------:R-:W-:Y:S01]  /*6d540*/  IMAD.X R33, R43, 0x1, R61, P1 ;  /* 0x000000012b217824 */ /* 0x000fe200008e063d */
[----:B------:R-:W-:Y:S01]  /*6d550*/  SHF.R.S32.HI R46, RZ, 0x1f, R41 ;  /* 0x0000001fff2e7819 */ /* 0x000fe20000011429 */
[----:B------:R-:W4:Y:S01]  /*6d560*/  LDCU UR6, c[0x0][0x3b8] ;  /* 0x00007700ff0677ac */ /* 0x000f220008000800 */
[----:B-1----:R-:W-:-:S03]  /*6d570*/  IADD3 R34, P1, PT, R41, R2, RZ ;  /* 0x0000000229227210 */ /* 0x002fc60007f3e0ff */
[----:B------:R1:W-:Y:S01]  /*6d580*/  @P3 STG.E.U8 desc[UR42][R32.64], R38 ;  /* 0x0000002620003986 */ /* 0x0003e2000c10112a */
[----:B------:R-:W-:Y:S01]  /*6d590*/  ISETP.LT.AND P3, PT, R54, UR14, !P4 ;  /* 0x0000000e36007c0c */ /* 0x000fe2000e761270 */
[----:B------:R-:W3:Y:S01]  /*6d5a0*/  LDCU UR14, c[0x0][0x398] ;  /* 0x00007300ff0e77ac */ /* 0x000ee20008000800 */
[----:B------:R-:W-:Y:S01]  /*6d5b0*/  IMAD.X R35, R46, 0x1, R3, P1 ;  /* 0x000000012e237824 */ /* 0x000fe200008e0603 */
[----:B--2---:R-:W-:Y:S01]  /*6d5c0*/  ISETP.LT.AND P1, PT, R52, UR12, !P4 ;  /* 0x0000000c34007c0c */ /* 0x004fe2000e721270 */
[----:B------:R-:W2:Y:S03]  /*6d5d0*/  LDCU UR12, c[0x0][0x398] ;  /* 0x00007300ff0c77ac */ /* 0x000ea60008000800 */
[----:B------:R3:W-:Y:S01]  /*6d5e0*/  @P6 STG.E.U8 desc[UR42][R34.64], R36 ;  /* 0x0000002422006986 */ /* 0x0007e2000c10112a */
[----:B-1----:R-:W-:Y:S02]  /*6d5f0*/  IADD3 R32, P5, PT, R41, R56, RZ ;  /* 0x0000003829207210 */ /* 0x002fe40007fbe0ff */
[----:B0-----:R-:W-:Y:S01]  /*6d600*/  ISETP.LT.AND P4, PT, R55, UR8, !P4 ;  /* 0x0000000837007c0c */ /* 0x001fe2000e781270 */
[----:B------:R-:W0:Y:S02]  /*6d610*/  LDCU UR8, c[0x0][0x39c] ;  /* 0x00007380ff0877ac */ /* 0x000e240008000800 */
[----:B------:R-:W-:Y:S01]  /*6d620*/  IMAD.X R33, R46, 0x1, R57, P5 ;  /* 0x000000012e217824 */ /* 0x000fe200028e0639 */
[----:B---3--:R-:W-:-:S02]  /*6d630*/  IADD3 R34, P6, PT, R41, R58, RZ ;  /* 0x0000003a29227210 */ /* 0x008fc40007fde0ff */
[C---:B------:R-:W-:Y:S01]  /*6d640*/  IADD3 R36, P5, PT, R41.reuse, R60, RZ ;  /* 0x0000003c29247210 */ /* 0x040fe20007fbe0ff */
[----:B------:R-:W-:Y:S01]  /*6d650*/  VIADD R41, R41, UR4 ;  /* 0x0000000429297c36 */ /* 0x000fe20008000000 */
[----:B------:R1:W-:Y:S01]  /*6d660*/  @P1 STG.E.U8 desc[UR42][R32.64], R37 ;  /* 0x0000002520001986 */ /* 0x0003e2000c10112a */
[----:B------:R-:W-:Y:S01]  /*6d670*/  IMAD.X R35, R46, 0x1, R59, P6 ;  /* 0x000000012e237824 */ /* 0x000fe200030e063b */
[----:B------:R-:W-:Y:S01]  /*6d680*/  ISETP.LT.AND P1, PT, R7, UR10, !P2 ;  /* 0x0000000a07007c0c */ /* 0x000fe2000d721270 */
[----:B------:R-:W3:Y:S01]  /*6d690*/  LDCU UR4, c[0x0][0x398] ;  /* 0x00007300ff0477ac */ /* 0x000ee20008000800 */
[----:B------:R-:W-:Y:S02]  /*6d6a0*/  SHF.R.S32.HI R42, RZ, 0x1f, R41 ;  /* 0x0000001fff2a7819 */ /* 0x000fe40000011429 */
[----:B------:R0:W-:Y:S01]  /*6d6b0*/  @P3 STG.E.U8 desc[UR42][R34.64], R40 ;  /* 0x0000002822003986 */ /* 0x0001e2000c10112a */
[C---:B------:R-:W-:Y:S01]  /*6d6c0*/  PRMT R47, R24.reuse, 0x7770, RZ ;  /* 0x00007770182f7816 */ /* 0x040fe200000000ff */
[----:B------:R-:W-:Y:S01]  /*6d6d0*/  VIADD R38, R53, 0x21 ;  /* 0x0000002135267836 */ /* 0x000fe20000000000 */
[----:B------:R-:W-:Y:S01]  /*6d6e0*/  PRMT R43, R24, 0x7771, RZ ;  /* 0x00007771182b7816 */ /* 0x000fe200000000ff */
[----:B------:R-:W3:Y:S01]  /*6d6f0*/  LDCU UR10, c[0x0][0x398] ;  /* 0x00007300ff0a77ac */ /* 0x000ee20008000800 */
[----:B-1----:R-:W-:Y:S01]  /*6d700*/  IMAD.X R37, R46, 0x1, R61, P5 ;  /* 0x000000012e257824 */ /* 0x002fe200028e063d */
[----:B------:R-:W-:-:S04]  /*6d710*/  IADD3 R32, P3, PT, R41, R2, RZ ;  /* 0x0000000229207210 */ /* 0x000fc80007f7e0ff */
[----:B------:R1:W-:Y:S01]  /*6d720*/  @P4 STG.E.U8 desc[UR42][R36.64], R39 ;  /* 0x0000002724004986 */ /* 0x0003e2000c10112a */
[----:B--2---:R-:W-:Y:S01]  /*6d730*/  ISETP.LT.AND P4, PT, R52, UR12, !P2 ;  /* 0x0000000c34007c0c */ /* 0x004fe2000d781270 */
[----:B------:R-:W-:Y:S01]  /*6d740*/  IMAD.X R33, R42, 0x1, R3, P3 ;  /* 0x000000012a217824 */ /* 0x000fe200018e0603 */
[----:B------:R-:W-:Y:S01]  /*6d750*/  ISETP.LT.AND P3, PT, R54, UR14, !P2 ;  /* 0x0000000e36007c0c */ /* 0x000fe2000d761270 */
[----:B------:R-:W2:Y:S01]  /*6d760*/  LDCU UR12, c[0x0][0x398] ;  /* 0x00007300ff0c77ac */ /* 0x000ea20008000800 */
[C---:B0-----:R-:W-:Y:S02]  /*6d770*/  IADD3 R34, P6, PT, R41.reuse, R56, RZ ;  /* 0x0000003829227210 */ /* 0x041fe40007fde0ff */
[----:B------:R0:W-:Y:S01]  /*6d780*/  @P1 STG.E.U8 desc[UR42][R32.64], R47 ;  /* 0x0000002f20001986 */ /* 0x0001e2000c10112a */
[----:B------:R-:W-:Y:S01]  /*6d790*/  ISETP.GE.AND P1, PT, R38, UR8, PT ;  /* 0x0000000826007c0c */ /* 0x000fe2000bf26270 */
[----:B------:R-:W0:Y:S01]  /*6d7a0*/  LDCU UR8, c[0x0][0x398] ;  /* 0x00007300ff0877ac */ /* 0x000e220008000800 */
[----:B-1----:R-:W-:Y:S01]  /*6d7b0*/  IADD3 R36, P5, PT, R41, R58, RZ ;  /* 0x0000003a29247210 */ /* 0x002fe20007fbe0ff */
[----:B------:R-:W-:Y:S01]  /*6d7c0*/  IMAD.X R35, R42, 0x1, R57, P6 ;  /* 0x000000012a237824 */ /* 0x000fe200030e0639 */
[----:B------:R-:W-:Y:S01]  /*6d7d0*/  PRMT R45, R24, 0x7772, RZ ;  /* 0x00007772182d7816 */ /* 0x000fe200000000ff */
[----:B------:R-:W1:Y:S02]  /*6d7e0*/  LDCU UR14, c[0x0][0x398] ;  /* 0x00007300ff0e77ac */ /* 0x000e640008000800 */
[C---:B------:R-:W-:Y:S01]  /*6d7f0*/  IMAD.X R37, R42.reuse, 0x1, R59, P5 ;  /* 0x000000012a257824 */ /* 0x040fe200028e063b */
[----:B------:R0:W-:Y:S01]  /*6d800*/  @P4 STG.E.U8 desc[UR42][R34.64], R43 ;  /* 0x0000002b22004986 */ /* 0x0001e2000c10112a */
[----:B------:R-:W-:Y:S01]  /*6d810*/  ISETP.LT.AND P2, PT, R55, UR16, !P2 ;  /* 0x0000001037007c0c */ /* 0x000fe2000d741270 */
[----:B------:R-:W1:Y:S02]  /*6d820*/  LDCU UR16, c[0x0][0x398] ;  /* 0x00007300ff1077ac */ /* 0x000e640008000800 */
[----:B------:R2:W-:Y:S01]  /*6d830*/  @P3 STG.E.U8 desc[UR42][R36.64], R45 ;  /* 0x0000002d24003986 */ /* 0x0005e2000c10112a */
[C---:B------:R-:W-:Y:S01]  /*6d840*/  IADD3 R38, P3, PT, R41.reuse, R60, RZ ;  /* 0x0000003c29267210 */ /* 0x040fe20007f7e0ff */
[----:B----4-:R-:W-:Y:S01]  /*6d850*/  VIADD R41, R41, UR6 ;  /* 0x0000000629297c36 */ /* 0x010fe20008000000 */
[----:B---3--:R-:W-:Y:S01]  /*6d860*/  ISETP.LT.AND P5, PT, R7, UR4, !P1 ;  /* 0x0000000407007c0c */ /* 0x008fe2000cfa1270 */
[----:B------:R-:W3:Y:S02]  /*6d870*/  LDCU UR6, c[0x0][0x39c] ;  /* 0x00007380ff0677ac */ /* 0x000ee40008000800 */
[----:B------:R-:W-:Y:S01]  /*6d880*/  IMAD.X R39, R42, 0x1, R61, P3 ;  /* 0x000000012a277824 */ /* 0x000fe200018e063d */
[----:B------:R-:W-:Y:S01]  /*6d890*/  SHF.R.S32.HI R40, RZ, 0x1f, R41 ;  /* 0x0000001fff287819 */ /* 0x000fe20000011429 */
[----:B------:R-:W4:Y:S01]  /*6d8a0*/  LDCU UR4, c[0x0][0x3b8] ;  /* 0x00007700ff0477ac */ /* 0x000f220008000800 */
[----:B0-----:R-:W-:-:S02]  /*6d8b0*/  IADD3 R32, P3, PT, R41, R2, RZ ;  /* 0x0000000229207210 */ /* 0x001fc40007f7e0ff */
[----:B------:R-:W-:Y:S02]  /*6d8c0*/  PRMT R43, R24, 0x7773, RZ ;  /* 0x00007773182b7816 */ /* 0x000fe400000000ff */
[----:B--2---:R-:W-:Y:S01]  /*6d8d0*/  PRMT R45, R28, 0x7770, RZ ;  /* 0x000077701c2d7816 */ /* 0x004fe200000000ff */
[----:B------:R-:W-:Y:S01]  /*6d8e0*/  IMAD.X R33, R40, 0x1, R3, P3 ;  /* 0x0000000128217824 */ /* 0x000fe200018e0603 */
[----:B------:R-:W-:Y:S01]  /*6d8f0*/  ISETP.LT.AND P4, PT, R52, UR8, !P1 ;  /* 0x0000000834007c0c */ /* 0x000fe2000cf81270 */
[----:B------:R-:W-:Y:S01]  /*6d900*/  @P2 STG.E.U8 desc[UR42][R38.64], R43 ;  /* 0x0000002b26002986 */ /* 0x000fe2000c10112a */
[----:B------:R-:W-:Y:S01]  /*6d910*/  IADD3 R34, P2, PT, R41, R56, RZ ;  /* 0x0000003829227210 */ /* 0x000fe20007f5e0ff */
[----:B------:R-:W-:Y:S01]  /*6d920*/  VIADD R24, R53, 0x22 ;  /* 0x0000002235187836 */ /* 0x000fe20000000000 */
[----:B------:R-:W-:Y:S01]  /*6d930*/  ISETP.LT.AND P3, PT, R54, UR10, !P1 ;  /* 0x0000000a36007c0c */ /* 0x000fe2000cf61270 */
[----:B------:R0:W-:Y:S01]  /*6d940*/  @P5 STG.E.U8 desc[UR42][R32.64], R45 ;  /* 0x0000002d20005986 */ /* 0x0001e2000c10112a */
[----:B------:R-:W-:Y:S01]  /*6d950*/  IADD3 R36, P5, PT, R41, R58, RZ ;  /* 0x0000003a29247210 */ /* 0x000fe20007fbe0ff */
[----:B------:R-:W-:Y:S01]  /*6d960*/  IMAD.X R35, R40, 0x1, R57, P2 ;  /* 0x0000000128237824 */ /* 0x000fe200010e0639 */
[----:B------:R-:W-:Y:S01]  /*6d970*/  PRMT R47, R28, 0x7771, RZ ;  /* 0x000077711c2f7816 */ /* 0x000fe200000000ff */
[----:B------:R-:W2:Y:S02]  /*6d980*/  LDCU UR10, c[0x0][0x398] ;  /* 0x00007300ff0a77ac */ /* 0x000ea40008000800 */
[----:B------:R-:W-:Y:S01]  /*6d990*/  IMAD.X R37, R40, 0x1, R59, P5 ;  /* 0x0000000128257824 */ /* 0x000fe200028e063b */
[----:B---3--:R-:W-:Y:S01]  /*6d9a0*/  ISETP.GE.AND P2, PT, R24, UR6, PT ;  /* 0x0000000618007c0c */ /* 0x008fe2000bf46270 */
[----:B------:R-:W-:Y:S01]  /*6d9b0*/  @P4 STG.E.U8 desc[UR42][R34.64], R47 ;  /* 0x0000002f22004986 */ /* 0x000fe2000c10112a */
[----:B------:R-:W-:Y:S01]  /*6d9c0*/  ISETP.LT.AND P1, PT, R55, UR12, !P1 ;  /* 0x0000000c37007c0c */ /* 0x000fe2000cf21270 */
[----:B------:R-:W3:Y:S01]  /*6d9d0*/  LDCU UR8, c[0x0][0x39c] ;  /* 0x00007380ff0877ac */ /* 0x000ee20008000800 */
[----:B0-----:R-:W-:-:S02]  /*6d9e0*/  PRMT R45, R28, 0x7772, RZ ;  /* 0x000077721c2d7816 */ /* 0x001fc400000000ff */
[C---:B------:R-:W-:Y:S01]  /*6d9f0*/  IADD3 R38, P4, PT, R41.reuse, R60, RZ ;  /* 0x0000003c29267210 */ /* 0x040fe20007f9e0ff */
[----:B----4-:R-:W-:Y:S01]  /*6da00*/  VIADD R41, R41, UR4 ;  /* 0x0000000429297c36 */ /* 0x010fe20008000000 */
[----:B------:R-:W-:Y:S01]  /*6da10*/  PRMT R43, R28, 0x7773, RZ ;  /* 0x000077731c2b7816 */ /* 0x000fe200000000ff */
[----:B------:R0:W-:Y:S01]  /*6da20*/  @P3 STG.E.U8 desc[UR42][R36.64], R45 ;  /* 0x0000002d24003986 */ /* 0x0001e2000c10112a */
[----:B-1----:R-:W-:Y:S01]  /*6da30*/  ISETP.LT.AND P3, PT, R7, UR14, !P2 ;  /* 0x0000000e07007c0c */ /* 0x002fe2000d761270 */
[----:B------:R-:W-:Y:S01]  /*6da40*/  IMAD.X R39, R40, 0x1, R61, P4 ;  /* 0x0000000128277824 */ /* 0x000fe200020e063d */
[----:B------:R-:W-:Y:S01]  /*6da50*/  SHF.R.S32.HI R24, RZ, 0x1f, R41 ;  /* 0x0000001fff187819 */ /* 0x000fe20000011429 */
[----:B------:R-:W1:Y:S01]  /*6da60*/  LDCU UR4, c[0x0][0x398] ;  /* 0x00007300ff0477ac */ /* 0x000e620008000800 */
[----:B------:R-:W-:Y:S01]  /*6da70*/  IADD3 R32, P4, PT, R41, R2, RZ ;  /* 0x0000000229207210 */ /* 0x000fe20007f9e0ff */
[----:B------:R-:W4:Y:S04]  /*6da80*/  LDCU UR6, c[0x0][0x3b8] ;  /* 0x00007700ff0677ac */ /* 0x000f280008000800 */
[----:B------:R-:W-:Y:S01]  /*6da90*/  IMAD.X R33, R24, 0x1, R3, P4 ;  /* 0x0000000118217824 */ /* 0x000fe200020e0603 */
[----:B0-----:R-:W-:Y:S01]  /*6daa0*/  PRMT R45, R25, 0x7770, RZ ;  /* 0x00007770192d7816 */ /* 0x001fe200000000ff */
[----:B------:R-:W0:Y:S01]  /*6dab0*/  LDCU UR12, c[0x0][0x398] ;  /* 0x00007300ff0c77ac */ /* 0x000e220008000800 */
[----:B------:R1:W-:Y:S01]  /*6dac0*/  @P1 STG.E.U8 desc[UR42][R38.64], R43 ;  /* 0x0000002b26001986 */ /* 0x0003e2000c10112a */
[----:B--2---:R-:W-:-:S02]  /*6dad0*/  ISETP.LT.AND P5, PT, R52, UR10, !P2 ;  /* 0x0000000a34007c0c */ /* 0x004fc4000d7a1270 */
[----:B------:R-:W-:Y:S01]  /*6dae0*/  ISETP.LT.AND P1, PT, R54, UR16, !P2 ;  /* 0x0000001036007c0c */ /* 0x000fe2000d721270 */
[----:B------:R2:W-:Y:S01]  /*6daf0*/  @P3 STG.E.U8 desc[UR42][R32.64], R45 ;  /* 0x0000002d20003986 */ /* 0x0005e2000c10112a */
[C---:B------:R-:W-:Y:S01]  /*6db00*/  IADD3 R34, P4, PT, R41.reuse, R56, RZ ;  /* 0x0000003829227210 */ /* 0x040fe20007f9e0ff */
[----:B------:R-:W0:Y:S01]  /*6db10*/  LDCU UR10, c[0x0][0x398] ;  /* 0x00007300ff0a77ac */ /* 0x000e220008000800 */
[----:B------:R-:W-:Y:S01]  /*6db20*/  IADD3 R36, P3, PT, R41, R58, RZ ;  /* 0x0000003a29247210 */ /* 0x000fe20007f7e0ff */
[----:B------:R-:W-:Y:S02]  /*6db30*/  VIADD R28, R53, 0x23 ;  /* 0x00000023351c7836 */ /* 0x000fe40000000000 */
[C---:B------:R-:W-:Y:S01]  /*6db40*/  IMAD.X R35, R24.reuse, 0x1, R57, P4 ;  /* 0x0000000118237824 */ /* 0x040fe200020e0639 */
[----:B------:R-:W0:Y:S01]  /*6db50*/  LDCU UR14, c[0x0][0x398] ;  /* 0x00007300ff0e77ac */ /* 0x000e220008000800 */
[C---:B-1----:R-:W-:Y:S01]  /*6db60*/  PRMT R39, R25.reuse, 0x7771, RZ ;  /* 0x0000777119277816 */ /* 0x042fe200000000ff */
[----:B------:R-:W-:Y:S01]  /*6db70*/  IMAD.X R37, R24, 0x1, R59, P3 ;  /* 0x0000000118257824 */ /* 0x000fe200018e063b */
[----:B------:R-:W-:Y:S01]  /*6db80*/  PRMT R43, R25, 0x7772, RZ ;  /* 0x00007772192b7816 */ /* 0x000fe200000000ff */
[----:B------:R-:W-:Y:S01]  /*6db90*/  VIADD R38, R53, 0x25 ;  /* 0x0000002535267836 */ /* 0x000fe20000000000 */
[----:B---3--:R-:W-:Y:S01]  /*6dba0*/  ISETP.GE.AND P4, PT, R28, UR8, PT ;  /* 0x000000081c007c0c */ /* 0x008fe2000bf86270 */
[----:B------:R1:W-:Y:S01]  /*6dbb0*/  @P5 STG.E.U8 desc[UR42][R34.64], R39 ;  /* 0x0000002722005986 */ /* 0x0003e2000c10112a */
[----:B------:R-:W-:Y:S01]  /*6dbc0*/  ISETP.LT.AND P2, PT, R55, UR4, !P2 ;  /* 0x0000000437007c0c */ /* 0x000fe2000d741270 */
[----:B------:R-:W3:Y:S02]  /*6dbd0*/  LDCU UR8, c[0x0][0x39c] ;  /* 0x00007380ff0877ac */ /* 0x000ee40008000800 */
[----:B------:R3:W-:Y:S01]  /*6dbe0*/  @P1 STG.E.U8 desc[UR42][R36.64], R43 ;  /* 0x0000002b24001986 */ /* 0x0007e2000c10112a */
[C---:B--2---:R-:W-:Y:S01]  /*6dbf0*/  IADD3 R32, P1, PT, R41.reuse, R60, RZ ;  /* 0x0000003c29207210 */ /* 0x044fe20007f3e0ff */
[----:B----4-:R-:W-:Y:S01]  /*6dc00*/  VIADD R41, R41, UR6 ;  /* 0x0000000629297c36 */ /* 0x010fe20008000000 */
[----:B0-----:R-:W-:Y:S01]  /*6dc10*/  ISETP.LT.AND P3, PT, R7, UR12, !P4 ;  /* 0x0000000c07007c0c */ /* 0x001fe2000e761270 */
[----:B------:R-:W0:Y:S01]  /*6dc20*/  LDCU UR6, c[0x0][0x39c] ;  /* 0x00007380ff0677ac */ /* 0x000e220008000800 */
[----:B------:R-:W2:Y:S01]  /*6dc30*/  LDCU UR12, c[0x0][0x398] ;  /* 0x00007300ff0c77ac */ /* 0x000ea20008000800 */
[----:B------:R-:W-:Y:S01]  /*6dc40*/  IMAD.X R33, R24, 0x1, R61, P1 ;  /* 0x0000000118217824 */ /* 0x000fe200008e063d */
[----:B------:R-:W-:Y:S01]  /*6dc50*/  SHF.R.S32.HI R28, RZ, 0x1f, R41 ;  /* 0x0000001fff1c7819 */ /* 0x000fe20000011429 */
[----:B------:R-:W4:Y:S01]  /*6dc60*/  LDCU UR4, c[0x0][0x3b8] ;  /* 0x00007700ff0477ac */ /* 0x000f220008000800 */
[----:B------:R-:W-:-:S02]  /*6dc70*/  IADD3 R24, P1, PT, R41, R2, RZ ;  /* 0x0000000229187210 */ /* 0x000fc40007f3e0ff */
[----:B-1----:R-:W-:Y:S01]  /*6dc80*/  PRMT R39, R25, 0x7773, RZ ;  /* 0x0000777319277816 */ /* 0x002fe200000000ff */
[----:B------:R-:W1:Y:S01]  /*6dc90*/  LDCU UR16, c[0x0][0x398] ;  /* 0x00007300ff1077ac */ /* 0x000e620008000800 */
[----:B------:R-:W-:Y:S01]  /*6dca0*/  ISETP.LT.AND P5, PT, R52, UR10, !P4 ;  /* 0x0000000a34007c0c */ /* 0x000fe2000e7a1270 */
[----:B------:R-:W1:Y:S01]  /*6dcb0*/  LDCU UR10, c[0x0][0x398] ;  /* 0x00007300ff0a77ac */ /* 0x000e620008000800 */
[----:B------:R-:W-:Y:S01]  /*6dcc0*/  IMAD.X R25, R28, 0x1, R3, P1 ;  /* 0x000000011c197824 */ /* 0x000fe200008e0603 */
[----:B------:R0:W-:Y:S01]  /*6dcd0*/  @P2 STG.E.U8 desc[UR42][R32.64], R39 ;  /* 0x0000002720002986 */ /* 0x0001e2000c10112a */
[----:B------:R-:W-:Y:S02]  /*6dce0*/  IADD3 R34, P1, PT, R41, R56, RZ ;  /* 0x0000003829227210 */ /* 0x000fe40007f3e0ff */
[----:B------:R-:W-:Y:S01]  /*6dcf0*/  ISETP.LT.AND P2, PT, R54, UR14, !P4 ;  /* 0x0000000e36007c0c */ /* 0x000fe2000e741270 */
[----:B---3--:R-:W-:Y:S01]  /*6dd00*/  VIADD R37, R53, 0x24 ;  /* 0x0000002435257836 */ /* 0x008fe20000000000 */
[----:B------:R-:W-:-:S02]  /*6dd10*/  PRMT R43, R29, 0x7770, RZ ;  /* 0x000077701d2b7816 */ /* 0x000fc400000000ff */
[----:B------:R-:W-:Y:S01]  /*6dd20*/  IADD3 R36, P6, PT, R41, R58, RZ ;  /* 0x0000003a29247210 */ /* 0x000fe20007fde0ff */
[----:B------:R-:W-:Y:S01]  /*6dd30*/  IMAD.X R35, R28, 0x1, R57, P1 ;  /* 0x000000011c237824 */ /* 0x000fe200008e0639 */
[----:B------:R-:W-:Y:S01]  /*6dd40*/  ISETP.GE.AND P1, PT, R38, UR8, PT ;  /* 0x0000000826007c0c */ /* 0x000fe2000bf26270 */
[----:B------:R3:W-:Y:S01]  /*6dd50*/  @P3 STG.E.U8 desc[UR42][R24.64], R43 ;  /* 0x0000002b18003986 */ /* 0x0007e2000c10112a */
[----:B0-----:R-:W-:Y:S01]  /*6dd60*/  PRMT R39, R29, 0x7771, RZ ;  /* 0x000077711d277816 */ /* 0x001fe200000000ff */
[----:B------:R-:W0:Y:S01]  /*6dd70*/  LDCU UR8, c[0x0][0x398] ;  /* 0x00007300ff0877ac */ /* 0x000e220008000800 */
[----:B------:R-:W-:Y:S01]  /*6dd80*/  ISETP.GE.AND P3, PT, R37, UR6, PT ;  /* 0x0000000625007c0c */ /* 0x000fe2000bf66270 */
[C---:B------:R-:W-:Y:S01]  /*6dd90*/  IMAD.X R37, R28.reuse, 0x1, R59, P6 ;  /* 0x000000011c257824 */ /* 0x040fe200030e063b */
[----:B------:R-:W-:Y:S01]  /*6dda0*/  PRMT R33, R29, 0x7772, RZ ;  /* 0x000077721d217816 */ /* 0x000fe200000000ff */
[----:B------:R-:W0:Y:S01]  /*6ddb0*/  LDCU UR14, c[0x0][0x398] ;  /* 0x00007300ff0e77ac */ /* 0x000e220008000800 */
[----:B--2---:R-:W-:Y:S01]  /*6ddc0*/  ISETP.LT.AND P4, PT, R55, UR12, !P4 ;  /* 0x0000000c37007c0c */ /* 0x004fe2000e781270 */
[----:B------:R2:W-:Y:S01]  /*6ddd0*/  @P5 STG.E.U8 desc[UR42][R34.64], R39 ;  /* 0x0000002722005986 */ /* 0x0005e2000c10112a */
[----:B------:R-:W0:Y:S01]  /*6dde0*/  LDCU UR12, c[0x0][0x398] ;  /* 0x00007300ff0c77ac */ /* 0x000e220008000800 */
[C---:B---3--:R-:W-:Y:S01]  /*6ddf0*/  IADD3 R24, P5, PT, R41.reuse, R60, RZ ;  /* 0x0000003c29187210 */ /* 0x048fe20007fbe0ff */
[----:B----4-:R-:W-:Y:S01]  /*6de00*/  VIADD R41, R41, UR4 ;  /* 0x0000000429297c36 */ /* 0x010fe20008000000 */
[----:B------:R3:W-:Y:S01]  /*6de10*/  @P2 STG.E.U8 desc[UR42][R36.64], R33 ;  /* 0x0000002124002986 */ /* 0x0007e2000c10112a */
[----:B-1----:R-:W-:Y:S01]  /*6de20*/  ISETP.LT.AND P2, PT, R7, UR10, !P3 ;  /* 0x0000000a07007c0c */ /* 0x002fe2000df41270 */
[----:B------:R-:W1:Y:S01]  /*6de30*/  LDCU UR6, c[0x0][0x39c] ;  /* 0x00007380ff0677ac */ /* 0x000e620008000800 */
[----:B------:R-:W-:Y:S01]  /*6de40*/  IMAD.X R25, R28, 0x1, R61, P5 ;  /* 0x000000011c197824 */ /* 0x000fe200028e063d */
[----:B------:R-:W-:Y:S01]  /*6de50*/  SHF.R.S32.HI R38, RZ, 0x1f, R41 ;  /* 0x0000001fff267819 */ /* 0x000fe20000011429 */
[----:B------:R-:W4:Y:S01]  /*6de60*/  LDCU UR4, c[0x0][0x3b8] ;  /* 0x00007700ff0477ac */ /* 0x000f220008000800 */
[----:B--2---:R-:W-:-:S02]  /*6de70*/  IADD3 R34, P5, PT, R41, R2, RZ ;  /* 0x0000000229227210 */ /* 0x004fc40007fbe0ff */
[----:B------:R-:W-:Y:S01]  /*6de80*/  PRMT R39, R29, 0x7773, RZ ;  /* 0x000077731d277816 */ /* 0x000fe200000000ff */
[----:B------:R-:W2:Y:S02]  /*6de90*/  LDCU UR10, c[0x0][0x398] ;  /* 0x00007300ff0a77ac */ /* 0x000ea40008000800 */
[----:B------:R-:W-:Y:S01]  /*6dea0*/  IMAD.X R35, R38, 0x1, R3, P5 ;  /* 0x0000000126237824 */ /* 0x000fe200028e0603 */
[----:B---3--:R-:W-:Y:S01]  /*6deb0*/  PRMT R37, R26, 0x7770, RZ ;  /* 0x000077701a257816 */ /* 0x008fe200000000ff */
[----:B------:R3:W-:Y:S01]  /*6dec0*/  @P4 STG.E.U8 desc[UR42][R24.64], R39 ;  /* 0x0000002718004986 */ /* 0x0007e2000c10112a */
[----:B0-----:R-:W-:Y:S01]  /*6ded0*/  ISETP.LT.AND P5, PT, R52, UR8, !P3 ;  /* 0x0000000834007c0c */ /* 0x001fe2000dfa1270 */
[----:B------:R-:W-:Y:S01]  /*6dee0*/  VIADD R33, R53, 0x26 ;  /* 0x0000002635217836 */ /* 0x000fe20000000000 */
[----:B------:R-:W-:Y:S01]  /*6def0*/  ISETP.LT.AND P4, PT, R54, UR12, !P3 ;  /* 0x0000000c36007c0c */ /* 0x000fe2000df81270 */
[----:B------:R0:W-:Y:S01]  /*6df00*/  @P2 STG.E.U8 desc[UR42][R34.64], R37 ;  /* 0x0000002522002986 */ /* 0x0001e2000c10112a */
[C---:B------:R-:W-:Y:S01]  /*6df10*/  IADD3 R28, P2, PT, R41.reuse, R56, RZ ;  /* 0x00000038291c7210 */ /* 0x040fe20007f5e0ff */
[----:B------:R-:W4:Y:S01]  /*6df20*/  LDCU UR12, c[0x0][0x398] ;  /* 0x00007300ff0c77ac */ /* 0x000f220008000800 */
[----:B------:R-:W-:-:S03]  /*6df30*/  IADD3 R32, P6, PT, R41, R58, RZ ;  /* 0x0000003a29207210 */ /* 0x000fc60007fde0ff */
[C---:B------:R-:W-:Y:S01]  /*6df40*/  IMAD.X R29, R38.reuse, 0x1, R57, P2 ;  /* 0x00000001261d7824 */ /* 0x040fe200010e0639 */
[----:B-1----:R-:W-:Y:S01]  /*6df50*/  ISETP.GE.AND P2, PT, R33, UR6, PT ;  /* 0x0000000621007c0c */ /* 0x002fe2000bf46270 */
[----:B------:R-:W-:Y:S01]  /*6df60*/  IMAD.X R33, R38, 0x1, R59, P6 ;  /* 0x0000000126217824 */ /* 0x000fe200030e063b */
[C---:B---3--:R-:W-:Y:S01]  /*6df70*/  PRMT R39, R26.reuse, 0x7771, RZ ;  /* 0x000077711a277816 */ /* 0x048fe200000000ff */
[----:B------:R-:W1:Y:S01]  /*6df80*/  LDCU UR8, c[0x0][0x39c] ;  /* 0x00007380ff0877ac */ /* 0x000e620008000800 */
[----:B0-----:R-:W-:-:S03]  /*6df90*/  PRMT R37, R26, 0x7772, RZ ;  /* 0x000077721a257816 */ /* 0x001fc600000000ff */
[----:B------:R0:W-:Y:S01]  /*6dfa0*/  @P5 STG.E.U8 desc[UR42][R28.64], R39 ;  /* 0x000000271c005986 */ /* 0x0001e2000c10112a */
[----:B--2---:R-:W-:Y:S01]  /*6dfb0*/  ISETP.LT.AND P3, PT, R55, UR10, !P3 ;  /* 0x0000000a37007c0c */ /* 0x004fe2000df61270 */
[----:B------:R-:W2:Y:S02]  /*6dfc0*/  LDCU UR6, c[0x0][0x3b8] ;  /* 0x00007700ff0677ac */ /* 0x000ea40008000800 */
[----:B------:R3:W-:Y:S01]  /*6dfd0*/  @P4 STG.E.U8 desc[UR42][R32.64], R37 ;  /* 0x0000002520004986 */ /* 0x0007e2000c10112a */
[C---:B------:R-:W-:Y:S01]  /*6dfe0*/  IADD3 R24, P4, PT, R41.reuse, R60, RZ ;  /* 0x0000003c29187210 */ /* 0x040fe20007f9e0ff */
[----:B----4-:R-:W-:Y:S01]  /*6dff0*/  VIADD R41, R41, UR4 ;  /* 0x0000000429297c36 */ /* 0x010fe20008000000 */
[----:B------:R-:W-:Y:S01]  /*6e000*/  ISETP.LT.AND P6, PT, R7, UR14, !P1 ;  /* 0x0000000e07007c0c */ /* 0x000fe2000cfc1270 */
[----:B------:R-:W4:Y:S01]  /*6e010*/  LDCU UR4, c[0x0][0x398] ;  /* 0x00007300ff0477ac */ /* 0x000f220008000800 */
[----:B------:R-:W-:Y:S01]  /*6e020*/  PRMT R35, R26, 0x7773, RZ ;  /* 0x000077731a237816 */ /* 0x000fe200000000ff */
[----:B------:R-:W-:Y:S01]  /*6e030*/  IMAD.X R25, R38, 0x1, R61, P4 ;  /* 0x0000000126197824 */ /* 0x000fe200020e063d */
[----:B------:R-:W-:Y:S01]  /*6e040*/  SHF.R.S32.HI R26, RZ, 0x1f, R41 ;  /* 0x0000001fff1a7819 */ /* 0x000fe20000011429 */
[----:B------:R-:W2:Y:S01]  /*6e050*/  LDCU UR10, c[0x0][0x398] ;  /* 0x00007300ff0a77ac */ /* 0x000ea20008000800 */
[----:B0-----:R-:W-:-:S02]  /*6e060*/  IADD3 R28, P4, PT, R41, R2, RZ ;  /* 0x00000002291c7210 */ /* 0x001fc40007f9e0ff */
[----:B------:R-:W-:Y:S01]  /*6e070*/  PRMT R39, R30, 0x7770, RZ ;  /* 0x000077701e277816 */ /* 0x000fe200000000ff */
[----:B------:R-:W-:Y:S01]  /*6e080*/  VIADD R34, R53, 0x27 ;  /* 0x0000002735227836 */ /* 0x000fe20000000000 */
[----:B------:R-:W-:Y:S01]  /*6e090*/  ISETP.LT.AND P5, PT, R52, UR12, !P1 ;  /* 0x0000000c34007c0c */ /* 0x000fe2000cfa1270 */
[----:B------:R-:W-:Y:S01]  /*6e0a0*/  IMAD.X R29, R26, 0x1, R3, P4 ;  /* 0x000000011a1d7824 */ /* 0x000fe200020e0603 */
[----:B------:R-:W-:Y:S01]  /*6e0b0*/  ISETP.LT.AND P4, PT, R54, UR16, !P1 ;  /* 0x0000001036007c0c */ /* 0x000fe2000cf81270 */
[----:B------:R0:W-:Y:S01]  /*6e0c0*/  @P3 STG.E.U8 desc[UR42][R24.64], R35 ;  /* 0x0000002318003986 */ /* 0x0001e2000c10112a */
[C---:B---3--:R-:W-:Y:S01]  /*6e0d0*/  IADD3 R32, P3, PT, R41.reuse, R56, RZ ;  /* 0x0000003829207210 */ /* 0x048fe20007f7e0ff */
[----:B------:R-:W3:Y:S02]  /*6e0e0*/  LDCU UR12, c[0x0][0x398] ;  /* 0x00007300ff0c77ac */ /* 0x000ee40008000800 */
[----:B------:R2:W-:Y:S01]  /*6e0f0*/  @P6 STG.E.U8 desc[UR42][R28.64], R39 ;  /* 0x000000271c006986 */ /* 0x0005e2000c10112a */
[----:B------:R-:W-:Y:S01]  /*6e100*/  IADD3 R36, P6, PT, R41, R58, RZ ;  /* 0x0000003a29247210 */ /* 0x000fe20007fde0ff */
[----:B------:R-:W-:Y:S01]  /*6e110*/  IMAD.X R33, R26, 0x1, R57, P3 ;  /* 0x000000011a217824 */ /* 0x000fe200018e0639 */
[----:B------:R-:W-:Y:S01]  /*6e120*/  PRMT R43, R30, 0x7772, RZ ;  /* 0x000077721e2b7816 */ /* 0x000fe200000000ff */
[----:B------:R-:W3:Y:S01]  /*6e130*/  LDCU UR14, c[0x0][0x398] ;  /* 0x00007300ff0e77ac */ /* 0x000ee20008000800 */
[----:B-1----:R-:W-:Y:S01]  /*6e140*/  ISETP.GE.AND P3, PT, R34, UR8, PT ;  /* 0x0000000822007c0c */ /* 0x002fe2000bf66270 */
[----:B------:R-:W-:Y:S01]  /*6e150*/  IMAD.X R37, R26, 0x1, R59, P6 ;  /* 0x000000011a257824 */ /* 0x000fe200030e063b */
[----:B0-----:R-:W-:Y:S01]  /*6e160*/  PRMT R25, R30, 0x7771, RZ ;  /* 0x000077711e197816 */ /* 0x001fe200000000ff */
[----:B------:R-:W0:Y:S01]  /*6e170*/  LDCU UR8, c[0x0][0x398] ;  /* 0x00007300ff0877ac */ /* 0x000e220008000800 */
[----:B----4-:R-:W-:-:S03]  /*6e180*/  ISETP.LT.AND P1, PT, R55, UR4, !P1 ;  /* 0x0000000437007c0c */ /* 0x010fc6000cf21270 */
[----:B------:R1:W-:Y:S01]  /*6e190*/  @P5 STG.E.U8 desc[UR42][R32.64], R25 ;  /* 0x0000001920005986 */ /* 0x0003e2000c10112a */
[----:B--2---:R-:W-:Y:S01]  /*6e1a0*/  ISETP.LT.AND P6, PT, R7, UR10, !P2 ;  /* 0x0000000a07007c0c */ /* 0x004fe2000d7c1270 */
[----:B------:R-:W2:Y:S02]  /*6e1b0*/  LDCU UR10, c[0x0][0x398] ;  /* 0x00007300ff0a77ac */ /* 0x000ea40008000800 */
[----:B------:R4:W-:Y:S01]  /*6e1c0*/  @P4 STG.E.U8 desc[UR42][R36.64], R43 ;  /* 0x0000002b24004986 */ /* 0x0009e2000c10112a */
[C---:B------:R-:W-:Y:S01]  /*6e1d0*/  IADD3 R34, P4, PT, R41.reuse, R60, RZ ;  /* 0x0000003c29227210 */ /* 0x040fe20007f9e0ff */
[----:B------:R-:W-:Y:S01]  /*6e1e0*/  VIADD R41, R41, UR6 ;  /* 0x0000000629297c36 */ /* 0x000fe20008000000 */
[----:B------:R-:W2:Y:S01]  /*6e1f0*/  LDCU UR6, c[0x0][0x39c] ;  /* 0x00007380ff0677ac */ /* 0x000ea20008000800 */
[----:B------:R-:W-:Y:S02]  /*6e200*/  PRMT R39, R30, 0x7773, RZ ;  /* 0x000077731e277816 */ /* 0x000fe400000000ff */
[----:B------:R-:W-:Y:S01]  /*6e210*/  IMAD.X R35, R26, 0x1, R61, P4 ;  /* 0x000000011a237824 */ /* 0x000fe200020e063d */
[----:B------:R-:W-:Y:S01]  /*6e220*/  SHF.R.S32.HI R26, RZ, 0x1f, R41 ;  /* 0x0000001fff1a7819 */ /* 0x000fe20000011429 */
[----:B------:R-:W2:Y:S01]  /*6e230*/  LDCU UR4, c[0x0][0x3b8] ;  /* 0x00007700ff0477ac */ /* 0x000ea20008000800 */
[----:B------:R-:W-:-:S02]  /*6e240*/  IADD3 R24, P4, PT, R41, R2, RZ ;  /* 0x0000000229187210 */ /* 0x000fc40007f9e0ff */
[----:B------:R2:W-:Y:S01]  /*6e250*/  @P1 STG.E.U8 desc[UR42][R34.64], R39 ;  /* 0x0000002722001986 */ /* 0x0005e2000c10112a */
[----:B0-----:R-:W-:Y:S01]  /*6e260*/  ISETP.LT.AND P5, PT, R52, UR8, !P2 ;  /* 0x0000000834007c0c */ /* 0x001fe2000d7a1270 */
[----:B------:R-:W-:Y:S01]  /*6e270*/  VIADD R30, R53, 0x28 ;  /* 0x00000028351e7836 */ /* 0x000fe20000000000 */
[----:B------:R-:W-:Y:S01]  /*6e280*/  IADD3 R28, P1, PT, R41, R56, RZ ;  /* 0x00000038291c7210 */ /* 0x000fe20007f3e0ff */
[----:B------:R-:W0:Y:S01]  /*6e290*/  LDCU UR8, c[0x0][0x398] ;  /* 0x00007300ff0877ac */ /* 0x000e220008000800 */
[C---:B-1----:R-:W-:Y:S01]  /*6e2a0*/  IMAD.X R25, R26.reuse, 0x1, R3, P4 ;  /* 0x000000011a197824 */ /* 0x042fe200020e0603 */
[C---:B----4-:R-:W-:Y:S02]  /*6e2b0*/  PRMT R37, R27.reuse, 0x7770, RZ ;  /* 0x000077701b257816 */ /* 0x050fe400000000ff */
[----:B------:R-:W-:Y:S01]  /*6e2c0*/  IMAD.X R29, R26, 0x1, R57, P1 ;  /* 0x000000011a1d7824 */ /* 0x000fe200008e0639 */
[----:B---3--:R-:W-:Y:S01]  /*6e2d0*/  ISETP.LT.AND P4, PT, R54, UR12, !P2 ;  /* 0x0000000c36007c0c */ /* 0x008fe2000d781270 */
[----:B------:R-:W1:Y:S01]  /*6e2e0*/  LDCU UR12, c[0x0][0x398] ;  /* 0x00007300ff0c77ac */ /* 0x000e620008000800 */
[----:B--2---:R-:W-:Y:S01]  /*6e2f0*/  ISETP.GE.AND P1, PT, R30, UR6, PT ;  /* 0x000000061e007c0c */ /* 0x004fe2000bf26270 */
[----:B------:R2:W-:Y:S01]  /*6e300*/  @P6 STG.E.U8 desc[UR42][R24.64], R37 ;  /* 0x0000002518006986 */ /* 0x0005e2000c10112a */
[----:B------:R-:W-:Y:S01]  /*6e310*/  PRMT R35, R27, 0x7771, RZ ;  /* 0x000077711b237816 */ /* 0x000fe200000000ff */
[----:B------:R-:W3:Y:S01]  /*6e320*/  LDCU UR6, c[0x0][0x398] ;  /* 0x00007300ff0677ac */ /* 0x000ee20008000800 */
[----:B------:R-:W-:-:S02]  /*6e330*/  IADD3 R32, P6, PT, R41, R58, RZ ;  /* 0x0000003a29207210 */ /* 0x000fc40007fde0ff */
[----:B------:R-:W-:Y:S01]  /*6e340*/  ISETP.LT.AND P2, PT, R55, UR10, !P2 ;  /* 0x0000000a37007c0c */ /* 0x000fe2000d741270 */
[----:B------:R4:W-:Y:S01]  /*6e350*/  @P5 STG.E.U8 desc[UR42][R28.64], R35 ;  /* 0x000000231c005986 */ /* 0x0009e2000c10112a */
[----:B------:R-:W-:Y:S01]  /*6e360*/  PRMT R39, R27, 0x7772, RZ ;  /* 0x000077721b277816 */ /* 0x000fe200000000ff */
[C---:B------:R-:W-:Y:S01]  /*6e370*/  IMAD.X R33, R26.reuse, 0x1, R59, P6 ;  /* 0x000000011a217824 */ /* 0x040fe200030e063b */
[----:B------:R-:W1:Y:S01]  /*6e380*/  LDCU UR10, c[0x0][0x398] ;  /* 0x00007300ff0a77ac */ /* 0x000e620008000800 */
[C---:B--2---:R-:W-:Y:S01]  /*6e390*/  IADD3 R24, P5, PT, R41.reuse, R60, RZ ;  /* 0x0000003c29187210 */ /* 0x044fe20007fbe0ff */
[----:B------:R-:W-:Y:S02]  /*6e3a0*/  VIADD R41, R41, UR4 ;  /* 0x0000000429297c36 */ /* 0x000fe40008000000 */
[----:B------:R-:W-:Y:S01]  /*6e3b0*/  @P4 STG.E.U8 desc[UR42][R32.64], R39 ;  /* 0x0000002720004986 */ /* 0x000fe2000c10112a */
[----:B------:R-:W-:Y:S01]  /*6e3c0*/  PRMT R37, R27, 0x7773, RZ ;  /* 0x000077731b257816 */ /* 0x000fe200000000ff */
[----:B------:R-:W2:Y:S01]  /*6e3d0*/  LDCU UR4, c[0x0][0x3b8] ;  /* 0x00007700ff0477ac */ /* 0x000ea20008000800 */
[----:B------:R-:W-:Y:S01]  /*6e3e0*/  IMAD.X R25, R26, 0x1, R61, P5 ;  /* 0x000000011a197824 */ /* 0x000fe200028e063d */
[----:B0-----:R-:W-:Y:S01]  /*6e3f0*/  ISETP.LT.AND P4, PT, R7, UR8, !P3 ;  /* 0x0000000807007c0c */ /* 0x001fe2000df81270 */
[----:B------:R-:W0:Y:S01]  /*6e400*/  LDCU UR8, c[0x0][0x398] ;  /* 0x00007300ff0877ac */ /* 0x000e220008000800 */
[----:B------:R-:W-:-:S02]  /*6e410*/  SHF.R.S32.HI R30, RZ, 0x1f, R41 ;  /* 0x0000001fff1e7819 */ /* 0x000fc40000011429 */
[----:B------:R1:W-:Y:S01]  /*6e420*/  @P2 STG.E.U8 desc[UR42][R24.64], R37 ;  /* 0x0000002518002986 */ /* 0x0003e2000c10112a */
[----:B------:R-:W-:Y:S01]  /*6e430*/  IADD3 R34, P5, PT, R41, R2, RZ ;  /* 0x0000000229227210 */ /* 0x000fe20007fbe0ff */
[----:B------:R-:W0:Y:S01]  /*6e440*/  LDCU UR16, c[0x0][0x398] ;  /* 0x00007300ff1077ac */ /* 0x000e220008000800 */
[----:B---3--:R-:W-:Y:S02]  /*6e450*/  ISETP.LT.AND P2, PT, R52, UR6, !P3 ;  /* 0x0000000634007c0c */ /* 0x008fe4000df41270 */
[----:B------:R-:W-:Y:S01]  /*6e460*/  PRMT R43, R31, 0x7770, RZ ;  /* 0x000077701f2b7816 */ /* 0x000fe200000000ff */
[C---:B----4-:R-:W-:Y:S01]  /*6e470*/  IMAD.X R35, R30.reuse, 0x1, R3, P5 ;  /* 0x000000011e237824 */ /* 0x050fe200028e0603 */
[----:B------:R-:W-:Y:S01]  /*6e480*/  IADD3 R28, P6, PT, R41, R56, RZ ;  /* 0x00000038291c7210 */ /* 0x000fe20007fde0ff */
[----:B------:R-:W3:Y:S03]  /*6e490*/  LDCU UR6, c[0x0][0x3b8] ;  /* 0x00007700ff0677ac */ /* 0x000ee60008000800 */
[----:B------:R-:W-:Y:S01]  /*6e4a0*/  @P4 STG.E.U8 desc[UR42][R34.64], R43 ;  /* 0x0000002b22004986 */ /* 0x000fe2000c10112a */
[----:B------:R-:W-:Y:S01]  /*6e4b0*/  IMAD.X R29, R30, 0x1, R57, P6 ;  /* 0x000000011e1d7824 */ /* 0x000fe200030e0639 */
[----:B-1----:R-:W-:-:S02]  /*6e4c0*/  PRMT R37, R31, 0x7771, RZ ;  /* 0x000077711f257816 */ /* 0x002fc400000000ff */
[----:B------:R-:W-:Y:S01]  /*6e4d0*/  ISETP.LT.AND P4, PT, R54, UR10, !P3 ;  /* 0x0000000a36007c0c */ /* 0x000fe2000df81270 */
[----:B------:R-:W1:Y:S01]  /*6e4e0*/  LDCU UR10, c[0x0][0x398] ;  /* 0x00007300ff0a77ac */ /* 0x000e620008000800 */
[C---:B------:R-:W-:Y:S01]  /*6e4f0*/  IADD3 R26, P5, PT, R41.reuse, R58, RZ ;  /* 0x0000003a291a7210 */ /* 0x040fe20007fbe0ff */
[----:B------:R4:W-:Y:S01]  /*6e500*/  @P2 STG.E.U8 desc[UR42][R28.64], R37 ;  /* 0x000000251c002986 */ /* 0x0009e2000c10112a */
[C---:B------:R-:W-:Y:S01]  /*6e510*/  IADD3 R24, P2, PT, R41.reuse, R60, RZ ;  /* 0x0000003c29187210 */ /* 0x040fe20007f5e0ff */
[----:B--2---:R-:W-:Y:S01]  /*6e520*/  VIADD R41, R41, UR4 ;  /* 0x0000000429297c36 */ /* 0x004fe20008000000 */
[----:B0-----:R-:W-:Y:S01]  /*6e530*/  ISETP.LT.AND P3, PT, R55, UR8, !P3 ;  /* 0x0000000837007c0c */ /* 0x001fe2000df61270 */
[C---:B------:R-:W-:Y:S01]  /*6e540*/  IMAD.X R27, R30.reuse, 0x1, R59, P5 ;  /* 0x000000011e1b7824 */ /* 0x040fe200028e063b */
[----:B------:R-:W0:Y:S01]  /*6e550*/  LDCU UR8, c[0x0][0x39c] ;  /* 0x00007380ff0877ac */ /* 0x000e220008000800 */
[----:B------:R-:W-:Y:S01]  /*6e560*/  ISETP.LT.AND P5, PT, R7, UR12, !P1 ;  /* 0x0000000c07007c0c */ /* 0x000fe2000cfa1270 */
[----:B------:R-:W-:Y:S01]  /*6e570*/  IMAD.X R25, R30, 0x1, R61, P2 ;  /* 0x000000011e197824 */ /* 0x000fe200010e063d */
[----:B------:R-:W-:Y:S01]  /*6e580*/  SHF.R.S32.HI R32, RZ, 0x1f, R41 ;  /* 0x0000001fff207819 */ /* 0x000fe20000011429 */
[----:B------:R-:W2:Y:S01]  /*6e590*/  LDCU UR4, c[0x0][0x398] ;  /* 0x00007300ff0477ac */ /* 0x000ea20008000800 */
[----:B------:R-:W-:-:S02]  /*6e5a0*/  IADD3 R30, P2, PT, R41, R2, RZ ;  /* 0x00000002291e7210 */ /* 0x000fc40007f5e0ff */
[C---:B------:R-:W-:Y:S01]  /*6e5b0*/  PRMT R39, R31.reuse, 0x7772, RZ ;  /* 0x000077721f277816 */ /* 0x040fe200000000ff */
[----:B------:R-:W0:Y:S01]  /*6e5c0*/  LDCU UR12, c[0x0][0x398] ;  /* 0x00007300ff0c77ac */ /* 0x000e220008000800 */
[----:B------:R-:W-:Y:S01]  /*6e5d0*/  PRMT R33, R31, 0x7773, RZ ;  /* 0x000077731f217816 */ /* 0x000fe200000000ff */
[----:B------:R-:W-:Y:S01]  /*6e5e0*/  IMAD.X R31, R32, 0x1, R3, P2 ;  /* 0x00000001201f7824 */ /* 0x000fe200010e0603 */
[----:B----4-:R-:W-:Y:S01]  /*6e5f0*/  PRMT R37, R20, 0x7770, RZ ;  /* 0x0000777014257816 */ /* 0x010fe200000000ff */
[----:B------:R4:W-:Y:S01]  /*6e600*/  @P4 STG.E.U8 desc[UR42][R26.64], R39 ;  /* 0x000000271a004986 */ /* 0x0009e2000c10112a */
[----:B------:R-:W-:Y:S01]  /*6e610*/  ISETP.LT.AND P4, PT, R52, UR14, !P1 ;  /* 0x0000000e34007c0c */ /* 0x000fe2000cf81270 */
[----:B------:R-:W-:Y:S01]  /*6e620*/  VIADD R29, R53, 0x29 ;  /* 0x00000029351d7836 */ /* 0x000fe20000000000 */
[----:B-1----:R-:W-:Y:S01]  /*6e630*/  ISETP.LT.AND P2, PT, R54, UR10, !P1 ;  /* 0x0000000a36007c0c */ /* 0x002fe2000cf41270 */
[----:B------:R1:W-:Y:S01]  /*6e640*/  @P3 STG.E.U8 desc[UR42][R24.64], R33 ;  /* 0x0000002118003986 */ /* 0x0003e2000c10112a */
[----:B------:R-:W3:Y:S03]  /*6e650*/  LDCU UR10, c[0x0][0x398] ;  /* 0x00007300ff0a77ac */ /* 0x000ee60008000800 */
[----:B------:R2:W-:Y:S01]  /*6e660*/  @P5 STG.E.U8 desc[UR42][R30.64], R37 ;  /* 0x000000251e005986 */ /* 0x0005e2000c10112a */
[C---:B------:R-:W-:Y:S01]  /*6e670*/  IADD3 R28, P5, PT, R41.reuse, R58, RZ ;  /* 0x0000003a291c7210 */ /* 0x040fe20007fbe0ff */
[----:B------:R-:W3:Y:S01]  /*6e680*/  LDCU UR14, c[0x0][0x398] ;  /* 0x00007300ff0e77ac */ /* 0x000ee20008000800 */
[----:B----4-:R-:W-:-:S02]  /*6e690*/  IADD3 R26, P3, PT, R41, R56, RZ ;  /* 0x00000038291a7210 */ /* 0x010fc40007f7e0ff */
[C---:B------:R-:W-:Y:S02]  /*6e6a0*/  PRMT R35, R20.reuse, 0x7772, RZ ;  /* 0x0000777214237816 */ /* 0x040fe400000000ff */
[----:B-1----:R-:W-:Y:S01]  /*6e6b0*/  PRMT R33, R20, 0x7771, RZ ;  /* 0x0000777114217816 */ /* 0x002fe200000000ff */
[C---:B------:R-:W-:Y:S01]  /*6e6c0*/  IMAD.X R27, R32.reuse, 0x1, R57, P3 ;  /* 0x00000001201b7824 */ /* 0x040fe200018e0639 */
[----:B0-----:R-:W-:Y:S01]  /*6e6d0*/  ISETP.GE.AND P3, PT, R29, UR8, PT ;  /* 0x000000081d007c0c */ /* 0x001fe2000bf66270 */
[----:B------:R-:W-:Y:S01]  /*6e6e0*/  IMAD.X R29, R32, 0x1, R59, P5 ;  /* 0x00000001201d7824 */ /* 0x000fe200028e063b */
[----:B--2---:R-:W-:Y:S01]  /*6e6f0*/  ISETP.LT.AND P1, PT, R55, UR4, !P1 ;  /* 0x0000000437007c0c */ /* 0x004fe2000cf21270 */
[----:B------:R-:W0:Y:S01]  /*6e700*/  LDCU UR8, c[0x0][0x39c] ;  /* 0x00007380ff0877ac */ /* 0x000e220008000800 */
[----:B------:R1:W-:Y:S01]  /*6e710*/  @P4 STG.E.U8 desc[UR42][R26.64], R33 ;  /* 0x000000211a004986 */ /* 0x0003e2000c10112a */
[----:B------:R-:W-:Y:S01]  /*6e720*/  PRMT R37, R16, 0x7770, RZ ;  /* 0x0000777010257816 */ /* 0x000fe200000000ff */
[----:B------:R-:W2:Y:S02]  /*6e730*/  LDCU UR4, c[0x0][0x3b8] ;  /* 0x00007700ff0477ac */ /* 0x000ea40008000800 */
[----:B------:R4:W-:Y:S01]  /*6e740*/  @P2 STG.E.U8 desc[UR42][R28.64], R35 ;  /* 0x000000231c002986 */ /* 0x0009e2000c10112a */
[C---:B------:R-:W-:Y:S01]  /*6e750*/  IADD3 R24, P2, PT, R41.reuse, R60, RZ ;  /* 0x0000003c29187210 */ /* 0x040fe20007f5e0ff */
[----:B---3--:R-:W-:Y:S01]  /*6e760*/  VIADD R41, R41, UR6 ;  /* 0x0000000629297c36 */ /* 0x008fe20008000000 */
[----:B------:R-:W-:Y:S01]  /*6e770*/  ISETP.LT.AND P4, PT, R7, UR12, !P3 ;  /* 0x0000000c07007c0c */ /* 0x000fe2000df81270 */
[----:B------:R-:W3:Y:S02]  /*6e780*/  LDCU UR12, c[0x0][0x398] ;  /* 0x00007300ff0c77ac */ /* 0x000ee40008000800 */
[----:B------:R-:W-:Y:S01]  /*6e790*/  IMAD.X R25, R32, 0x1, R61, P2 ;  /* 0x0000000120197824 */ /* 0x000fe200010e063d */
[----:B------:R-:W-:Y:S01]  /*6e7a0*/  SHF.R.S32.HI R32, RZ, 0x1f, R41 ;  /* 0x0000001fff207819 */ /* 0x000fe20000011429 */
[----:B------:R-:W0:Y:S01]  /*6e7b0*/  LDCU UR6, c[0x0][0x39c] ;  /* 0x00007380ff0677ac */ /* 0x000e220008000800 */
[----:B------:R-:W-:-:S02]  /*6e7c0*/  IADD3 R30, P2, PT, R41, R2, RZ ;  /* 0x00000002291e7210 */ /* 0x000fc40007f5e0ff */
[----:B-1----:R-:W-:Y:S02]  /*6e7d0*/  PRMT R33, R20, 0x7773, RZ ;  /* 0x0000777314217816 */ /* 0x002fe400000000ff */
[----:B------:R-:W-:Y:S01]  /*6e7e0*/  ISETP.LT.AND P5, PT, R52, UR10, !P3 ;  /* 0x0000000a34007c0c */ /* 0x000fe2000dfa1270 */
[----:B------:R-:W-:Y:S01]  /*6e7f0*/  IMAD.X R31, R32, 0x1, R3, P2 ;  /* 0x00000001201f7824 */ /* 0x000fe200010e0603 */
[----:B------:R-:W1:Y:S01]  /*6e800*/  LDCU UR10, c[0x0][0x398] ;  /* 0x00007300ff0a77ac */ /* 0x000e620008000800 */
[----:B------:R2:W-:Y:S01]  /*6e810*/  @P1 STG.E.U8 desc[UR42][R24.64], R33 ;  /* 0x0000002118001986 */ /* 0x0005e2000c10112a */
[----:B------:R-:W-:-:S03]  /*6e820*/  IADD3 R26, P1, PT, R41, R56, RZ ;  /* 0x00000038291a7210 */ /* 0x000fc60007f3e0ff */
[----:B------:R1:W-:Y:S01]  /*6e830*/  @P4 STG.E.U8 desc[UR42][R30.64], R37 ;  /* 0x000000251e004986 */ /* 0x0003e2000c10112a */
[----:B------:R-:W-:Y:S01]  /*6e840*/  ISETP.LT.AND P4, PT, R54, UR14, !P3 ;  /* 0x0000000e36007c0c */ /* 0x000fe2000df81270 */
[----:B----4-:R-:W-:Y:S01]  /*6e850*/  VIADD R29, R53, 0x2b ;  /* 0x0000002b351d7836 */ /* 0x010fe20000000000 */
[----:B------:R-:W-:Y:S01]  /*6e860*/  IADD3 R28, P6, PT, R41, R58, RZ ;  /* 0x0000003a291c7210 */ /* 0x000fe20007fde0ff */
[----:B------:R-:W-:Y:S01]  /*6e870*/  VIADD R20, R53, 0x2a ;  /* 0x0000002a35147836 */ /* 0x000fe20000000000 */
[----:B------:R-:W-:Y:S01]  /*6e880*/  PRMT R35, R16, 0x7771, RZ ;  /* 0x0000777110237816 */ /* 0x000fe200000000ff */
[C---:B------:R-:W-:Y:S01]  /*6e890*/  IMAD.X R27, R32.reuse, 0x1, R57, P1 ;  /* 0x00000001201b7824 */ /* 0x040fe200008e0639 */
[----:B0-----:R-:W-:Y:S01]  /*6e8a0*/  ISETP.GE.AND P1, PT, R29, UR8, PT ;  /* 0x000000081d007c0c */ /* 0x001fe2000bf26270 */
[----:B------:R-:W-:Y:S01]  /*6e8b0*/  IMAD.X R29, R32, 0x1, R59, P6 ;  /* 0x00000001201d7824 */ /* 0x000fe200030e063b */
[----:B--2---:R-:W-:Y:S01]  /*6e8c0*/  PRMT R33, R16, 0x7772, RZ ;  /* 0x0000777210217816 */ /* 0x004fe200000000ff */
[----:B------:R-:W0:Y:S01]  /*6e8d0*/  LDCU UR8, c[0x0][0x398] ;  /* 0x00007300ff0877ac */ /* 0x000e220008000800 */
[----:B---3--:R-:W-:Y:S01]  /*6e8e0*/  ISETP.LT.AND P3, PT, R55, UR12, !P3 ;  /* 0x0000000c37007c0c */ /* 0x008fe2000df61270 */
[----:B------:R2:W-:Y:S01]  /*6e8f0*/  @P5 STG.E.U8 desc[UR42][R26.64], R35 ;  /* 0x000000231a005986 */ /* 0x0005e2000c10112a */
[----:B------:R-:W-:Y:S01]  /*6e900*/  ISETP.GE.AND P2, PT, R20, UR6, PT ;  /* 0x0000000614007c0c */ /* 0x000fe2000bf46270 */
[----:B------:R-:W3:Y:S01]  /*6e910*/  LDCU UR12, c[0x0][0x398] ;  /* 0x00007300ff0c77ac */ /* 0x000ee20008000800 */
[C---:B------:R-:W-:Y:S01]  /*6e920*/  IADD3 R24, P5, PT, R41.reuse, R60, RZ ;  /* 0x0000003c29187210 */ /* 0x040fe20007fbe0ff */
[----:B------:R-:W-:Y:S01]  /*6e930*/  VIADD R41, R41, UR4 ;  /* 0x0000000429297c36 */ /* 0x000fe20008000000 */
[----:B------:R4:W-:Y:S01]  /*6e940*/  @P4 STG.E.U8 desc[UR42][R28.64], R33 ;  /* 0x000000211c004986 */ /* 0x0009e2000c10112a */
[----:B-1----:R-:W-:Y:S01]  /*6e950*/  ISETP.LT.AND P4, PT, R7, UR10, !P2 ;  /* 0x0000000a07007c0c */ /* 0x002fe2000d781270 */
[----:B------:R-:W1:Y:S01]  /*6e960*/  LDCU UR10, c[0x0][0x398] ;  /* 0x00007300ff0a77ac */ /* 0x000e620008000800 */
[----:B------:R-:W-:Y:S01]  /*6e970*/  IMAD.X R25, R32, 0x1, R61, P5 ;  /* 0x0000000120197824 */ /* 0x000fe200028e063d */
[----:B------:R-:W-:-:S02]  /*6e980*/  SHF.R.S32.HI R20, RZ, 0x1f, R41 ;  /* 0x0000001fff147819 */ /* 0x000fc40000011429 */
[----:B------:R-:W-:Y:S01]  /*6e990*/  IADD3 R30, P5, PT, R41, R2, RZ ;  /* 0x00000002291e7210 */ /* 0x000fe20007fbe0ff */
[----:B------:R-:W1:Y:S01]  /*6e9a0*/  LDCU UR4, c[0x0][0x3b8] ;  /* 0x00007700ff0477ac */ /* 0x000e620008000800 */
[----:B--2---:R-:W-:-:S03]  /*6e9b0*/  PRMT R35, R16, 0x7773, RZ ;  /* 0x0000777310237816 */ /* 0x004fc600000000ff */
[----:B------:R-:W-:Y:S01]  /*6e9c0*/  IMAD.X R31, R20, 0x1, R3, P5 ;  /* 0x00000001141f7824 */ /* 0x000fe200028e0603 */
[----:B----4-:R-:W-:Y:S01]  /*6e9d0*/  PRMT R33, R21, 0x7770, RZ ;  /* 0x0000777015217816 */ /* 0x010fe200000000ff */
[----:B------:R2:W-:Y:S01]  /*6e9e0*/  @P3 STG.E.U8 desc[UR42][R24.64], R35 ;  /* 0x0000002318003986 */ /* 0x0005e2000c10112a */
[----:B0-----:R-:W-:Y:S01]  /*6e9f0*/  ISETP.LT.AND P5, PT, R52, UR8, !P2 ;  /* 0x0000000834007c0c */ /* 0x001fe2000d7a1270 */
[----:B------:R-:W0:Y:S02]  /*6ea00*/  LDCU UR14, c[0x0][0x398] ;  /* 0x00007300ff0e77ac */ /* 0x000e240008000800 */
[----:B------:R4:W-:Y:S01]  /*6ea10*/  @P4 STG.E.U8 desc[UR42][R30.64], R33 ;  /* 0x000000211e004986 */ /* 0x0009e2000c10112a */
[----:B---3--:R-:W-:Y:S01]  /*6ea20*/  ISETP.LT.AND P4, PT, R54, UR12, !P2 ;  /* 0x0000000c36007c0c */ /* 0x008fe2000d781270 */
[----:B------:R-:W3:Y:S01]  /*6ea30*/  LDCU UR6, c[0x0][0x39c] ;  /* 0x00007380ff0677ac */ /* 0x000ee20008000800 */
[C---:B------:R-:W-:Y:S02]  /*6ea40*/  IADD3 R26, P3, PT, R41.reuse, R56, RZ ;  /* 0x00000038291a7210 */ /* 0x040fe40007f7e0ff */
[----:B------:R-:W-:Y:S01]  /*6ea50*/  IADD3 R28, P6, PT, R41, R58, RZ ;  /* 0x0000003a291c7210 */ /* 0x000fe20007fde0ff */
[----:B------:R-:W3:Y:S02]  /*6ea60*/  LDCU UR12, c[0x0][0x398] ;  /* 0x00007300ff0c77ac */ /* 0x000ee40008000800 */
[C---:B------:R-:W-:Y:S01]  /*6ea70*/  IMAD.X R27, R20.reuse, 0x1, R57, P3 ;  /* 0x00000001141b7824 */ /* 0x040fe200018e0639 */
[C---:B--2---:R-:W-:Y:S01]  /*6ea80*/  PRMT R35, R21.reuse, 0x7771, RZ ;  /* 0x0000777115237816 */ /* 0x044fe200000000ff */
[----:B------:R-:W-:Y:S01]  /*6ea90*/  IMAD.X R29, R20, 0x1, R59, P6 ;  /* 0x00000001141d7824 */ /* 0x000fe200030e063b */
[----:B------:R-:W2:Y:S01]  /*6eaa0*/  LDCU UR8, c[0x0][0x39c] ;  /* 0x00007380ff0877ac */ /* 0x000ea20008000800 */
[----:B----4-:R-:W-:-:S02]  /*6eab0*/  PRMT R33, R21, 0x7772, RZ ;  /* 0x0000777215217816 */ /* 0x010fc400000000ff */
[----:B-1----:R-:W-:Y:S01]  /*6eac0*/  ISETP.LT.AND P2, PT, R55, UR10, !P2 ;  /* 0x0000000a37007c0c */ /* 0x002fe2000d741270 */
[----:B------:R1:W-:Y:S01]  /*6ead0*/  @P5 STG.E.U8 desc[UR42][R26.64], R35 ;  /* 0x000000231a005986 */ /* 0x0003e2000c10112a */
[----:B------:R-:W-:Y:S01]  /*6eae0*/  VIADD R16, R53, 0x2c ;  /* 0x0000002c35107836 */ /* 0x000fe20000000000 */
[----:B0-----:R-:W-:Y:S01]  /*6eaf0*/  ISETP.LT.AND P6, PT, R7, UR14, !P1 ;  /* 0x0000000e07007c0c */ /* 0x001fe2000cfc1270 */
[----:B------:R-:W0:Y:S01]  /*6eb00*/  LDCU UR10, c[0x0][0x398] ;  /* 0x00007300ff0a77ac */ /* 0x000e220008000800 */
[----:B------:R4:W-:Y:S01]  /*6eb10*/  @P4 STG.E.U8 desc[UR42][R28.64], R33 ;  /* 0x000000211c004986 */ /* 0x0009e2000c10112a */
[C---:B------:R-:W-:Y:S01]  /*6eb20*/  IADD3 R24, P4, PT, R41.reuse, R60, RZ ;  /* 0x0000003c29187210 */ /* 0x040fe20007f9e0ff */
[----:B------:R-:W-:Y:S01]  /*6eb30*/  VIADD R41, R41, UR4 ;  /* 0x0000000429297c36 */ /* 0x000fe20008000000 */
[----:B---3--:R-:W-:Y:S01]  /*6eb40*/  ISETP.GE.AND P3, PT, R16, UR6, PT ;  /* 0x0000000610007c0c */ /* 0x008fe2000bf66270 */
[----:B------:R-:W3:Y:S01]  /*6eb50*/  LDCU UR6, c[0x0][0x3b8] ;  /* 0x00007700ff0677ac */ /* 0x000ee20008000800 */
[----:B------:R-:W-:Y:S01]  /*6eb60*/  PRMT R31, R21, 0x7773, RZ ;  /* 0x00007773151f7816 */ /* 0x000fe200000000ff */
[----:B------:R-:W-:Y:S01]  /*6eb70*/  IMAD.X R25, R20, 0x1, R61, P4 ;  /* 0x0000000114197824 */ /* 0x000fe200020e063d */
[----:B------:R-:W-:Y:S01]  /*6eb80*/  SHF.R.S32.HI R16, RZ, 0x1f, R41 ;  /* 0x0000001fff107819 */ /* 0x000fe20000011429 */
[----:B------:R-:W0:Y:S01]  /*6eb90*/  LDCU UR4, c[0x0][0x398] ;  /* 0x00007300ff0477ac */ /* 0x000e220008000800 */
[----:B-1----:R-:W-:-:S02]  /*6eba0*/  IADD3 R26, P4, PT, R41, R2, RZ ;  /* 0x00000002291a7210 */ /* 0x002fc40007f9e0ff */
[----:B------:R-:W-:Y:S01]  /*6ebb0*/  ISETP.LT.AND P5, PT, R52, UR12, !P1 ;  /* 0x0000000c34007c0c */ /* 0x000fe2000cfa1270 */
[----:B------:R1:W-:Y:S01]  /*6ebc0*/  @P2 STG.E.U8 desc[UR42][R24.64], R31 ;  /* 0x0000001f18002986 */ /* 0x0003e2000c10112a */
[----:B------:R-:W-:Y:S01]  /*6ebd0*/  PRMT R35, R17, 0x7770, RZ ;  /* 0x0000777011237816 */ /* 0x000fe200000000ff */
[----:B------:R-:W-:Y:S01]  /*6ebe0*/  IMAD.X R27, R16, 0x1, R3, P4 ;  /* 0x00000001101b7824 */ /* 0x000fe200020e0603 */
[----:B------:R-:W-:Y:S01]  /*6ebf0*/  IADD3 R20, P2, PT, R41, R56, RZ ;  /* 0x0000003829147210 */ /* 0x000fe20007f5e0ff */
[----:B----4-:R-:W-:Y:S01]  /*6ec00*/  VIADD R29, R53, 0x2d ;  /* 0x0000002d351d7836 */ /* 0x010fe20000000000 */
[----:B------:R-:W-:Y:S01]  /*6ec10*/  ISETP.LT.AND P4, PT, R54, UR16, !P1 ;  /* 0x0000001036007c0c */ /* 0x000fe2000cf81270 */
[----:B------:R-:W4:Y:S01]  /*6ec20*/  LDCU UR12, c[0x0][0x398] ;  /* 0x00007300ff0c77ac */ /* 0x000f220008000800 */
[----:B------:R-:W-:Y:S01]  /*6ec30*/  @P6 STG.E.U8 desc[UR42][R26.64], R35 ;  /* 0x000000231a006986 */ /* 0x000fe2000c10112a */
[----:B------:R-:W-:Y:S01]  /*6ec40*/  IMAD.X R21, R16, 0x1, R57, P2 ;  /* 0x0000000110157824 */ /* 0x000fe200010e0639 */
[----:B------:R-:W-:Y:S01]  /*6ec50*/  IADD3 R28, P6, PT, R41, R58, RZ ;  /* 0x0000003a291c7210 */ /* 0x000fe20007fde0ff */
[----:B------:R-:W4:Y:S01]  /*6ec60*/  LDCU UR14, c[0x0][0x398] ;  /* 0x00007300ff0e77ac */ /* 0x000f220008000800 */
[----:B--2---:R-:W-:-:S02]  /*6ec70*/  ISETP.GE.AND P2, PT, R29, UR8, PT ;  /* 0x000000081d007c0c */ /* 0x004fc4000bf46270 */
[C---:B-1----:R-:W-:Y:S01]  /*6ec80*/  PRMT R31, R17.reuse, 0x7771, RZ ;  /* 0x00007771111f7816 */ /* 0x042fe200000000ff */
[----:B------:R-:W1:Y:S01]  /*6ec90*/  LDCU UR8, c[0x0][0x398] ;  /* 0x00007300ff0877ac */ /* 0x000e620008000800 */
[C---:B------:R-:W-:Y:S01]  /*6eca0*/  IMAD.X R29, R16.reuse, 0x1, R59, P6 ;  /* 0x00000001101d7824 */ /* 0x040fe200030e063b */
[----:B------:R-:W-:Y:S02]  /*6ecb0*/  PRMT R33, R17, 0x7772, RZ ;  /* 0x0000777211217816 */ /* 0x000fe400000000ff */
[----:B------:R2:W-:Y:S01]  /*6ecc0*/  @P5 STG.E.U8 desc[UR42][R20.64], R31 ;  /* 0x0000001f14005986 */ /* 0x0005e2000c10112a */
[C---:B------:R-:W-:Y:S01]  /*6ecd0*/  IADD3 R24, P5, PT, R41.reuse, R60, RZ ;  /* 0x0000003c29187210 */ /* 0x040fe20007fbe0ff */
[----:B---3--:R-:W-:Y:S01]  /*6ece0*/  VIADD R41, R41, UR6 ;  /* 0x0000000629297c36 */ /* 0x008fe20008000000 */
[----:B------:R-:W3:Y:S01]  /*6ecf0*/  LDCU UR6, c[0x0][0x39c] ;  /* 0x00007380ff0677ac */ /* 0x000ee20008000800 */
[----:B------:R1:W-:Y:S01]  /*6ed00*/  @P4 STG.E.U8 desc[UR42][R28.64], R33 ;  /* 0x000000211c004986 */ /* 0x0003e2000c10112a */
[----:B0-----:R-:W-:Y:S01]  /*6ed10*/  ISETP.LT.AND P4, PT, R7, UR10, !P3 ;  /* 0x0000000a07007c0c */ /* 0x001fe2000df81270 */
[----:B------:R-:W-:Y:S01]  /*6ed20*/  IMAD.X R25, R16, 0x1, R61, P5 ;  /* 0x0000000110197824 */ /* 0x000fe200028e063d */
[----:B------:R-:W-:Y:S01]  /*6ed30*/  ISETP.LT.AND P1, PT, R55, UR4, !P1 ;  /* 0x0000000437007c0c */ /* 0x000fe2000cf21270 */
[----:B------:R-:W0:Y:S01]  /*6ed40*/  LDCU UR10, c[0x0][0x398] ;  /* 0x00007300ff0a77ac */ /* 0x000e220008000800 */
[----:B------:R-:W-:-:S02]  /*6ed50*/  SHF.R.S32.HI R30, RZ, 0x1f, R41 ;  /* 0x0000001fff1e7819 */ /* 0x000fc40000011429 */
[----:B------:R-:W-:Y:S01]  /*6ed60*/  IADD3 R16, P5, PT, R41, R2, RZ ;  /* 0x0000000229107210 */ /* 0x000fe20007fbe0ff */
[----:B------:R-:W0:Y:S01]  /*6ed70*/  LDCU UR4, c[0x0][0x3b8] ;  /* 0x00007700ff0477ac */ /* 0x000e220008000800 */
[----:B--2---:R-:W-:-:S03]  /*6ed80*/  PRMT R31, R17, 0x7773, RZ ;  /* 0x00007773111f7816 */ /* 0x004fc600000000ff */
[----:B------:R-:W-:Y:S01]  /*6ed90*/  IMAD.X R17, R30, 0x1, R3, P5 ;  /* 0x000000011e117824 */ /* 0x000fe200028e0603 */
[----:B-1----:R-:W-:Y:S01]  /*6eda0*/  ISETP.LT.AND P5, PT, R52, UR8, !P3 ;  /* 0x0000000834007c0c */ /* 0x002fe2000dfa1270 */
[----:B------:R-:W-:Y:S01]  /*6edb0*/  VIADD R21, R53, 0x2e ;  /* 0x0000002e35157836 */ /* 0x000fe20000000000 */
[----:B------:R-:W-:Y:S01]  /*6edc0*/  PRMT R29, R22, 0x7770, RZ ;  /* 0x00007770161d7816 */ /* 0x000fe200000000ff */
[----:B------:R-:W1:Y:S01]  /*6edd0*/  LDCU UR16, c[0x0][0x398] ;  /* 0x00007300ff1077ac */ /* 0x000e620008000800 */
[----:B------:R-:W-:Y:S01]  /*6ede0*/  IADD3 R20, P6, PT, R41, R56, RZ ;  /* 0x0000003829147210 */ /* 0x000fe20007fde0ff */
[----:B------:R2:W-:Y:S01]  /*6edf0*/  @P1 STG.E.U8 desc[UR42][R24.64], R31 ;  /* 0x0000001f18001986 */ /* 0x0005e2000c10112a */
[----:B---3--:R-:W-:Y:S01]  /*6ee00*/  ISETP.GE.AND P1, PT, R21, UR6, PT ;  /* 0x0000000615007c0c */ /* 0x008fe2000bf26270 */
[----:B------:R-:W3:Y:S02]  /*6ee10*/  LDCU UR8, c[0x0][0x398] ;  /* 0x00007300ff0877ac */ /* 0x000ee40008000800 */
[----:B------:R1:W-:Y:S01]  /*6ee20*/  @P4 STG.E.U8 desc[UR42][R16.64], R29 ;  /* 0x0000001d10004986 */ /* 0x0003e2000c10112a */
[----:B----4-:R-:W-:Y:S01]  /*6ee30*/  ISETP.LT.AND P4, PT, R54, UR12, !P3 ;  /* 0x0000000c36007c0c */ /* 0x010fe2000df81270 */
[----:B------:R-:W-:Y:S01]  /*6ee40*/  IMAD.X R21, R30, 0x1, R57, P6 ;  /* 0x000000011e157824 */ /* 0x000fe200030e0639 */
[----:B------:R-:W-:Y:S01]  /*6ee50*/  IADD3 R26, P6, PT, R41, R58, RZ ;  /* 0x0000003a291a7210 */ /* 0x000fe20007fde0ff */
[----:B------:R-:W4:Y:S01]  /*6ee60*/  LDCU UR6, c[0x0][0x39c] ;  /* 0x00007380ff0677ac */ /* 0x000f220008000800 */
[----:B0-----:R-:W-:-:S02]  /*6ee70*/  ISETP.LT.AND P3, PT, R55, UR10, !P3 ;  /* 0x0000000a37007c0c */ /* 0x001fc4000df61270 */
[----:B--2---:R-:W-:Y:S01]  /*6ee80*/  PRMT R31, R22, 0x7771, RZ ;  /* 0x00007771161f7816 */ /* 0x004fe200000000ff */
[----:B------:R-:W-:Y:S01]  /*6ee90*/  IMAD.X R27, R30, 0x1, R59, P6 ;  /* 0x000000011e1b7824 */ /* 0x000fe200030e063b */
[C---:B------:R-:W-:Y:S01]  /*6eea0*/  PRMT R25, R22.reuse, 0x7772, RZ ;  /* 0x0000777216197816 */ /* 0x040fe200000000ff */
[----:B------:R-:W0:Y:S02]  /*6eeb0*/  LDCU UR10, c[0x0][0x398] ;  /* 0x00007300ff0a77ac */ /* 0x000e240008000800 */
[----:B------:R2:W-:Y:S01]  /*6eec0*/  @P5 STG.E.U8 desc[UR42][R20.64], R31 ;  /* 0x0000001f14005986 */ /* 0x0005e2000c10112a */
[C---:B-1----:R-:W-:Y:S01]  /*6eed0*/  IADD3 R16, P5, PT, R41.reuse, R60, RZ ;  /* 0x0000003c29107210 */ /* 0x042fe20007fbe0ff */
[----:B------:R-:W-:Y:S01]  /*6eee0*/  VIADD R41, R41, UR4 ;  /* 0x0000000429297c36 */ /* 0x000fe20008000000 */
[----:B------:R-:W-:Y:S01]  /*6eef0*/  PRMT R29, R22, 0x7773, RZ ;  /* 0x00007773161d7816 */ /* 0x000fe200000000ff */
[----:B------:R1:W-:Y:S01]  /*6ef00*/  @P4 STG.E.U8 desc[UR42][R26.64], R25 ;  /* 0x000000191a004986 */ /* 0x0003e2000c10112a */
[----:B------:R-:W0:Y:S01]  /*6ef10*/  LDCU UR12, c[0x0][0x398] ;  /* 0x00007300ff0c77ac */ /* 0x000e220008000800 */
[----:B------:R-:W-:Y:S01]  /*6ef20*/  IMAD.X R17, R30, 0x1, R61, P5 ;  /* 0x000000011e117824 */ /* 0x000fe200028e063d */
[----:B------:R-:W-:Y:S01]  /*6ef30*/  ISETP.LT.AND P4, PT, R7, UR14, !P2 ;  /* 0x0000000e07007c0c */ /* 0x000fe2000d781270 */
[----:B------:R-:W-:Y:S01]  /*6ef40*/  VIADD R24, R53, 0x2f ;  /* 0x0000002f35187836 */ /* 0x000fe20000000000 */
[----:B------:R-:W-:Y:S01]  /*6ef50*/  SHF.R.S32.HI R22, RZ, 0x1f, R41 ;  /* 0x0000001fff167819 */ /* 0x000fe20000011429 */
[----:B------:R-:W1:Y:S01]  /*6ef60*/  LDCU UR4, c[0x0][0x3b8] ;  /* 0x00007700ff0477ac */ /* 0x000e620008000800 */
[----:B------:R0:W-:Y:S01]  /*6ef70*/  @P3 STG.E.U8 desc[UR42][R16.64], R29 ;  /* 0x0000001d10003986 */ /* 0x0001e2000c10112a */
[----:B--2---:R-:W-:-:S02]  /*6ef80*/  IADD3 R20, P3, PT, R41, R2, RZ ;  /* 0x0000000229147210 */ /* 0x004fc40007f7e0ff */
[----:B---3--:R-:W-:Y:S01]  /*6ef90*/  ISETP.LT.AND P5, PT, R52, UR8, !P2 ;  /* 0x0000000834007c0c */ /* 0x008fe2000d7a1270 */
[----:B------:R-:W2:Y:S01]  /*6efa0*/  LDCU UR14, c[0x0][0x398] ;  /* 0x00007300ff0e77ac */ /* 0x000ea20008000800 */
[----:B------:R-:W-:Y:S01]  /*6efb0*/  PRMT R31, R18, 0x7770, RZ ;  /* 0x00007770121f7816 */ /* 0x000fe200000000ff */
[----:B------:R-:W-:Y:S01]  /*6efc0*/  IMAD.X R21, R22, 0x1, R3, P3 ;  /* 0x0000000116157824 */ /* 0x000fe200018e0603 */
[----:B----4-:R-:W-:Y:S01]  /*6efd0*/  ISETP.GE.AND P3, PT, R24, UR6, PT ;  /* 0x0000000618007c0c */ /* 0x010fe2000bf66270 */
[----:B------:R-:W3:Y:S01]  /*6efe0*/  LDCU UR8, c[0x0][0x39c] ;  /* 0x00007380ff0877ac */ /* 0x000ee20008000800 */
[----:B------:R-:W-:Y:S02]  /*6eff0*/  IADD3 R24, P6, PT, R41, R56, RZ ;  /* 0x0000003829187210 */ /* 0x000fe40007fde0ff */
[----:B------:R4:W-:Y:S01]  /*6f000*/  @P4 STG.E.U8 desc[UR42][R20.64], R31 ;  /* 0x0000001f14004986 */ /* 0x0009e2000c10112a */
[----:B0-----:R-:W-:Y:S01]  /*6f010*/  ISETP.LT.AND P4, PT, R54, UR10, !P2 ;  /* 0x0000000a36007c0c */ /* 0x001fe2000d781270 */
[----:B------:R-:W0:Y:S01]  /*6f020*/  LDCU UR10, c[0x0][0x398] ;  /* 0x00007300ff0a77ac */ /* 0x000e220008000800 */
[----:B-1----:R-:W-:Y:S01]  /*6f030*/  IMAD.X R25, R22, 0x1, R57, P6 ;  /* 0x0000000116197824 */ /* 0x002fe200030e0639 */
[----:B------:R-:W-:-:S02]  /*6f040*/  PRMT R33, R18, 0x7771, RZ ;  /* 0x0000777112217816 */ /* 0x000fc400000000ff */
[----:B------:R-:W-:Y:S01]  /*6f050*/  IADD3 R16, P6, PT, R41, R58, RZ ;  /* 0x0000003a29107210 */ /* 0x000fe20007fde0ff */
[----:B------:R-:W1:Y:S01]  /*6f060*/  LDCU UR6, c[0x0][0x3b8] ;  /* 0x00007700ff0677ac */ /* 0x000e620008000800 */
[----:B------:R-:W-:Y:S01]  /*6f070*/  ISETP.LT.AND P2, PT, R55, UR12, !P2 ;  /* 0x0000000c37007c0c */ /* 0x000fe2000d741270 */
[----:B------:R-:W-:Y:S01]  /*6f080*/  @P5 STG.E.U8 desc[UR42][R24.64], R33 ;  /* 0x0000002118005986 */ /* 0x000fe2000c10112a */
[C---:B------:R-:W-:Y:S01]  /*6f090*/  IADD3 R26, P5, PT, R41.reuse, R60, RZ ;  /* 0x0000003c291a7210 */ /* 0x040fe20007fbe0ff */
[----:B------:R-:W-:Y:S01]  /*6f0a0*/  IMAD.X R17, R22, 0x1, R59, P6 ;  /* 0x0000000116117824 */ /* 0x000fe200030e063b */
[C---:B----4-:R-:W-:Y:S01]  /*6f0b0*/  PRMT R31, R18.reuse, 0x7772, RZ ;  /* 0x00007772121f7816 */ /* 0x050fe200000000ff */
[----:B------:R-:W-:Y:S01]  /*6f0c0*/  VIADD R41, R41, UR4 ;  /* 0x0000000429297c36 */ /* 0x000fe20008000000 */
[----:B------:R-:W-:Y:S01]  /*6f0d0*/  PRMT R29, R18, 0x7773, RZ ;  /* 0x00007773121d7816 */ /* 0x000fe200000000ff */
[----:B------:R-:W-:Y:S01]  /*6f0e0*/  IMAD.X R27, R22, 0x1, R61, P5 ;  /* 0x00000001161b7824 */ /* 0x000fe200028e063d */
[----:B------:R-:W4:Y:S01]  /*6f0f0*/  LDCU UR12, c[0x0][0x398] ;  /* 0x00007300ff0c77ac */ /* 0x000f220008000800 */
[----:B------:R0:W-:Y:S01]  /*6f100*/  @P4 STG.E.U8 desc[UR42][R16.64], R31 ;  /* 0x0000001f10004986 */ /* 0x0001e2000c10112a */
[----:B------:R-:W-:-:S02]  /*6f110*/  SHF.R.S32.HI R18, RZ, 0x1f, R41 ;  /* 0x0000001fff127819 */ /* 0x000fc40000011429 */
[----:B------:R-:W-:Y:S01]  /*6f120*/  IADD3 R20, P6, PT, R41, R2, RZ ;  /* 0x0000000229147210 */ /* 0x000fe20007fde0ff */
[----:B------:R-:W1:Y:S01]  /*6f130*/  LDCU UR4, c[0x0][0x39c] ;  /* 0x00007380ff0477ac */ /* 0x000e620008000800 */
[----:B--2---:R-:W-:Y:S01]  /*6f140*/  ISETP.LT.AND P4, PT, R7, UR14, !P1 ;  /* 0x0000000e07007c0c */ /* 0x004fe2000cf81270 */
[----:B------:R2:W-:Y:S01]  /*6f150*/  @P2 STG.E.U8 desc[UR42][R26.64], R29 ;  /* 0x0000001d1a002986 */ /* 0x0005e2000c10112a */
[----:B------:R-:W-:Y:S01]  /*6f160*/  ISETP.LT.AND P2, PT, R52, UR16, !P1 ;  /* 0x0000001034007c0c */ /* 0x000fe2000cf41270 */
[----:B------:R-:W1:Y:S01]  /*6f170*/  LDCU UR14, c[0x0][0x398] ;  /* 0x00007300ff0e77ac */ /* 0x000e620008000800 */
[----:B------:R-:W-:Y:S01]  /*6f180*/  IMAD.X R21, R18, 0x1, R3, P6 ;  /* 0x0000000112157824 */ /* 0x000fe200030e0603 */
[----:B0-----:R-:W-:Y:S01]  /*6f190*/  IADD3 R16, P5, PT, R41, R56, RZ ;  /* 0x0000003829107210 */ /* 0x001fe20007fbe0ff */
[----:B------:R-:W-:Y:S01]  /*6f1a0*/  VIADD R22, R53, 0x30 ;  /* 0x0000003035167836 */ /* 0x000fe20000000000 */
[----:B------:R-:W-:Y:S01]  /*6f1b0*/  ISETP.LT.AND P6, PT, R54, UR10, !P1 ;  /* 0x0000000a36007c0c */ /* 0x000fe2000cfc1270 */
[----:B------:R-:W0:Y:S01]  /*6f1c0*/  LDCU UR10, c[0x0][0x398] ;  /* 0x00007300ff0a77ac */ /* 0x000e220008000800 */
[----:B------:R-:W-:Y:S01]  /*6f1d0*/  PRMT R31, R23, 0x7770, RZ ;  /* 0x00007770171f7816 */ /* 0x000fe200000000ff */
[C---:B------:R-:W-:Y:S01]  /*6f1e0*/  IMAD.X R17, R18.reuse, 0x1, R57, P5 ;  /* 0x0000000112117824 */ /* 0x040fe200028e0639 */
[----:B------:R-:W-:Y:S01]  /*6f1f0*/  IADD3 R24, P5, PT, R41, R58, RZ ;  /* 0x0000003a29187210 */ /* 0x000fe20007fbe0ff */
[----:B------:R-:W0:Y:S01]  /*6f200*/  LDCU UR16, c[0x0][0x398] ;  /* 0x00007300ff1077ac */ /* 0x000e220008000800 */
[C---:B--2---:R-:W-:Y:S01]  /*6f210*/  PRMT R27, R23.reuse, 0x7771, RZ ;  /* 0x00007771171b7816 */ /* 0x044fe200000000ff */
[----:B------:R2:W-:Y:S01]  /*6f220*/  @P4 STG.E.U8 desc[UR42][R20.64], R31 ;  /* 0x0000001f14004986 */ /* 0x0005e2000c10112a */
[----:B------:R-:W-:Y:S01]  /*6f230*/  PRMT R29, R23, 0x7772, RZ ;  /* 0x00007772171d7816 */ /* 0x000fe200000000ff */
[----:B------:R-:W-:Y:S01]  /*6f240*/  IMAD.X R25, R18, 0x1, R59, P5 ;  /* 0x0000000112197824 */ /* 0x000fe200028e063b */
[----:B---3--:R-:W-:Y:S01]  /*6f250*/  ISETP.GE.AND P4, PT, R22, UR8, PT ;  /* 0x0000000816007c0c */ /* 0x008fe2000bf86270 */
[----:B------:R-:W3:Y:S01]  /*6f260*/  LDCU UR8, c[0x0][0x398] ;  /* 0x00007300ff0877ac */ /* 0x000ee20008000800 */
[----:B------:R0:W-:Y:S01]  /*6f270*/  @P2 STG.E.U8 desc[UR42][R16.64], R27 ;  /* 0x0000001b10002986 */ /* 0x0001e2000c10112a */
[----:B----4-:R-:W-:-:S03]  /*6f280*/  ISETP.LT.AND P5, PT, R55, UR12, !P1 ;  /* 0x0000000c37007c0c */ /* 0x010fc6000cfa1270 */
[----:B------:R4:W-:Y:S01]  /*6f290*/  @P6 STG.E.U8 desc[UR42][R24.64], R29 ;  /* 0x0000001d18006986 */ /* 0x0009e2000c10112a */
[----:B------:R-:W-:Y:S01]  /*6f2a0*/  VIADD R22, R53, 0x31 ;  /* 0x0000003135167836 */ /* 0x000fe20000000000 */
[----:B------:R-:W3:Y:S01]  /*6f2b0*/  LDCU UR12, c[0x0][0x398] ;  /* 0x00007300ff0c77ac */ /* 0x000ee20008000800 */
[C---:B--2---:R-:W-:Y:S01]  /*6f2c0*/  IADD3 R20, P6, PT, R41.reuse, R60, RZ ;  /* 0x0000003c29147210 */ /* 0x044fe20007fde0ff */
[----:B-1----:R-:W-:Y:S01]  /*6f2d0*/  VIADD R41, R41, UR6 ;  /* 0x0000000629297c36 */ /* 0x002fe20008000000 */
[----:B------:R-:W-:Y:S01]  /*6f2e0*/  ISETP.LT.AND P1, PT, R7, UR14, !P3 ;  /* 0x0000000e07007c0c */ /* 0x000fe2000df21270 */
[----:B------:R-:W1:Y:S02]  /*6f2f0*/  LDCU UR6, c[0x0][0x398] ;  /* 0x00007300ff0677ac */ /* 0x000e640008000800 */
[----:B------:R-:W-:Y:S01]  /*6f300*/  IMAD.X R21, R18, 0x1, R61, P6 ;  /* 0x0000000112157824 */ /* 0x000fe200030e063d */
[----:B------:R-:W-:Y:S01]  /*6f310*/  SHF.R.S32.HI R26, RZ, 0x1f, R41 ;  /* 0x0000001fff1a7819 */ /* 0x000fe20000011429 */
[----:B------:R-:W2:Y:S01]  /*6f320*/  LDCU UR14, c[0x0][0x398] ;  /* 0x00007300ff0e77ac */ /* 0x000ea20008000800 */
[----:B0-----:R-:W-:-:S02]  /*6f330*/  IADD3 R16, P6, PT, R41, R2, RZ ;  /* 0x0000000229107210 */ /* 0x001fc40007fde0ff */
[----:B------:R-:W-:Y:S02]  /*6f340*/  PRMT R27, R23, 0x7773, RZ ;  /* 0x00007773171b7816 */ /* 0x000fe400000000ff */
[----:B------:R-:W-:Y:S01]  /*6f350*/  ISETP.GE.AND P2, PT, R22, UR4, PT ;  /* 0x0000000416007c0c */ /* 0x000fe2000bf46270 */
[----:B------:R-:W0:Y:S01]  /*6f360*/  LDCU UR4, c[0x0][0x3b8] ;  /* 0x00007700ff0477ac */ /* 0x000e220008000800 */
[----:B------:R-:W-:Y:S01]  /*6f370*/  IMAD.X R17, R26, 0x1, R3, P6 ;  /* 0x000000011a117824 */ /* 0x000fe200030e0603 */
[----:B------:R-:W-:Y:S01]  /*6f380*/  PRMT R31, R19, 0x7770, RZ ;  /* 0x00007770131f7816 */ /* 0x000fe200000000ff */
[----:B------:R0:W-:Y:S01]  /*6f390*/  @P5 STG.E.U8 desc[UR42][R20.64], R27 ;  /* 0x0000001b14005986 */ /* 0x0001e2000c10112a */
[----:B---3--:R-:W-:Y:S01]  /*6f3a0*/  ISETP.LT.AND P5, PT, R52, UR8, !P3 ;  /* 0x0000000834007c0c */ /* 0x008fe2000dfa1270 */
[----:B------:R-:W3:Y:S01]  /*6f3b0*/  LDCU UR8, c[0x0][0x398] ;  /* 0x00007300ff0877ac */ /* 0x000ee20008000800 */
[C---:B------:R-:W-:Y:S01]  /*6f3c0*/  IADD3 R22, P6, PT, R41.reuse, R56, RZ ;  /* 0x0000003829167210 */ /* 0x040fe20007fde0ff */
[----:B------:R1:W-:Y:S01]  /*6f3d0*/  @P1 STG.E.U8 desc[UR42][R16.64], R31 ;  /* 0x0000001f10001986 */ /* 0x0003e2000c10112a */
[----:B------:R-:W-:Y:S01]  /*6f3e0*/  ISETP.LT.AND P1, PT, R54, UR10, !P3 ;  /* 0x0000000a36007c0c */ /* 0x000fe2000df21270 */
[----:B------:R-:W2:Y:S02]  /*6f3f0*/  LDCU UR10, c[0x0][0x398] ;  /* 0x00007300ff0a77ac */ /* 0x000ea40008000800 */
[----:B------:R-:W-:Y:S01]  /*6f400*/  IMAD.X R23, R26, 0x1, R57, P6 ;  /* 0x000000011a177824 */ /* 0x000fe200030e0639 */
[----:B------:R-:W-:-:S02]  /*6f410*/  IADD3 R18, P6, PT, R41, R58, RZ ;  /* 0x0000003a29127210 */ /* 0x000fc40007fde0ff */
[C---:B----4-:R-:W-:Y:S02]  /*6f420*/  PRMT R29, R19.reuse, 0x7771, RZ ;  /* 0x00007771131d7816 */ /* 0x050fe400000000ff */
[C---:B------:R-:W-:Y:S02]  /*6f430*/  PRMT R25, R19.reuse, 0x7773, RZ ;  /* 0x0000777313197816 */ /* 0x040fe400000000ff */
[----:B0-----:R-:W-:Y:S01]  /*6f440*/  PRMT R27, R19, 0x7772, RZ ;  /* 0x00007772131b7816 */ /* 0x001fe200000000ff */
[----:B------:R-:W-:Y:S01]  /*6f450*/  IMAD.X R19, R26, 0x1, R59, P6 ;  /* 0x000000011a137824 */ /* 0x000fe200030e063b */
[----:B------:R0:W-:Y:S01]  /*6f460*/  @P5 STG.E.U8 desc[UR42][R22.64], R29 ;  /* 0x0000001d16005986 */ /* 0x0001e2000c10112a */
[C---:B-1----:R-:W-:Y:S01]  /*6f470*/  IADD3 R16, P5, PT, R41.reuse, R60, RZ ;  /* 0x0000003c29107210 */ /* 0x042fe20007fbe0ff */
[----:B------:R-:W-:Y:S01]  /*6f480*/  VIADD R41, R41, UR4 ;  /* 0x0000000429297c36 */ /* 0x000fe20008000000 */
[----:B------:R-:W-:Y:S01]  /*6f490*/  ISETP.LT.AND P3, PT, R55, UR6, !P3 ;  /* 0x0000000637007c0c */ /* 0x000fe2000df61270 */
[----:B------:R1:W-:Y:S01]  /*6f4a0*/  @P1 STG.E.U8 desc[UR42][R18.64], R27 ;  /* 0x0000001b12001986 */ /* 0x0003e2000c10112a */
[----:B------:R-:W-:Y:S01]  /*6f4b0*/  ISETP.LT.AND P1, PT, R7, UR12, !P4 ;  /* 0x0000000c07007c0c */ /* 0x000fe2000e721270 */
[----:B------:R-:W4:Y:S01]  /*6f4c0*/  LDCU UR6, c[0x0][0x3b8] ;  /* 0x00007700ff0677ac */ /* 0x000f220008000800 */
[----:B------:R-:W-:-:S02]  /*6f4d0*/  SHF.R.S32.HI R24, RZ, 0x1f, R41 ;  /* 0x0000001fff187819 */ /* 0x000fc40000011429 */
[C---:B------:R-:W-:Y:S01]  /*6f4e0*/  IADD3 R20, P6, PT, R41.reuse, R2, RZ ;  /* 0x0000000229147210 */ /* 0x040fe20007fde0ff */
[----:B------:R-:W-:Y:S01]  /*6f4f0*/  IMAD.X R17, R26, 0x1, R61, P5 ;  /* 0x000000011a117824 */ /* 0x000fe200028e063d */
[----:B------:R-:W4:Y:S01]  /*6f500*/  LDCU UR12, c[0x0][0x398] ;  /* 0x00007300ff0c77ac */ /* 0x000f220008000800 */
[----:B------:R-:W-:Y:S02]  /*6f510*/  PRMT R31, R12, 0x7770, RZ ;  /* 0x000077700c1f7816 */ /* 0x000fe400000000ff */
[----:B------:R-:W-:Y:S01]  /*6f520*/  IMAD.X R21, R24, 0x1, R3, P6 ;  /* 0x0000000118157824 */ /* 0x000fe200030e0603 */
[----:B---3--:R-:W-:Y:S01]  /*6f530*/  ISETP.LT.AND P5, PT, R52, UR8, !P4 ;  /* 0x0000000834007c0c */ /* 0x008fe2000e7a1270 */
[----:B------:R3:W-:Y:S01]  /*6f540*/  @P3 STG.E.U8 desc[UR42][R16.64], R25 ;  /* 0x0000001910003986 */ /* 0x0007e2000c10112a */
[----:B--2---:R-:W-:Y:S01]  /*6f550*/  ISETP.LT.AND P3, PT, R54, UR10, !P4 ;  /* 0x0000000a36007c0c */ /* 0x004fe2000e761270 */
[----:B------:R-:W2:Y:S02]  /*6f560*/  LDCU UR8, c[0x0][0x39c] ;  /* 0x00007380ff0877ac */ /* 0x000ea40008000800 */
[----:B------:R-:W-:Y:S01]  /*6f570*/  @P1 STG.E.U8 desc[UR42][R20.64], R31 ;  /* 0x0000001f14001986 */ /* 0x000fe2000c10112a */
[C---:B0-----:R-:W-:Y:S01]  /*6f580*/  IADD3 R22, P1, PT, R41.reuse, R58, RZ ;  /* 0x0000003a29167210 */ /* 0x041fe20007f3e0ff */
[----:B------:R-:W0:Y:S01]  /*6f590*/  LDCU UR10, c[0x0][0x398] ;  /* 0x00007300ff0a77ac */ /* 0x000e220008000800 */
[----:B-1----:R-:W-:-:S02]  /*6f5a0*/  IADD3 R18, P6, PT, R41, R56, RZ ;  /* 0x0000003829127210 */ /* 0x002fc40007fde0ff */
[----:B------:R-:W-:Y:S01]  /*6f5b0*/  ISETP.LT.AND P4, PT, R55, UR14, !P4 ;  /* 0x0000000e37007c0c */ /* 0x000fe2000e781270 */
[----:B------:R-:W-:Y:S01]  /*6f5c0*/  IMAD.X R23, R24, 0x1, R59, P1 ;  /* 0x0000000118177824 */ /* 0x000fe200008e063b */
[----:B------:R-:W-:Y:S01]  /*6f5d0*/  PRMT R29, R12, 0x7771, RZ ;  /* 0x000077710c1d7816 */ /* 0x000fe200000000ff */
[----:B------:R-:W-:Y:S01]  /*6f5e0*/  IMAD.X R19, R24, 0x1, R57, P6 ;  /* 0x0000000118137824 */ /* 0x000fe200030e0639 */
[C---:B---3--:R-:W-:Y:S01]  /*6f5f0*/  IADD3 R16, P1, PT, R41.reuse, R60, RZ ;  /* 0x0000003c29107210 */ /* 0x048fe20007f3e0ff */
[----:B----4-:R-:W-:Y:S01]  /*6f600*/  VIADD R41, R41, UR6 ;  /* 0x0000000629297c36 */ /* 0x010fe20008000000 */
[----:B------:R-:W-:Y:S01]  /*6f610*/  PRMT R27, R12, 0x7772, RZ ;  /* 0x000077720c1b7816 */ /* 0x000fe200000000ff */
[----:B------:R-:W1:Y:S01]  /*6f620*/  LDCU UR4, c[0x0][0x3b8] ;  /* 0x00007700ff0477ac */ /* 0x000e620008000800 */
[----:B------:R3:W-:Y:S01]  /*6f630*/  @P5 STG.E.U8 desc[UR42][R18.64], R29 ;  /* 0x0000001d12005986 */ /* 0x0007e2000c10112a */
[----:B------:R-:W-:Y:S01]  /*6f640*/  IMAD.X R17, R24, 0x1, R61, P1 ;  /* 0x0000000118117824 */ /* 0x000fe200008e063d */
[----:B------:R-:W-:Y:S01]  /*6f650*/  ISETP.LT.AND P1, PT, R7, UR12, !P2 ;  /* 0x0000000c07007c0c */ /* 0x000fe2000d721270 */
[----:B------:R-:W4:Y:S01]  /*6f660*/  LDCU UR6, c[0x0][0x398] ;  /* 0x00007300ff0677ac */ /* 0x000f220008000800 */
[----:B------:R0:W-:Y:S01]  /*6f670*/  @P3 STG.E.U8 desc[UR42][R22.64], R27 ;  /* 0x0000001b16003986 */ /* 0x0001e2000c10112a */
[----:B------:R-:W-:-:S02]  /*6f680*/  PRMT R25, R12, 0x7773, RZ ;  /* 0x000077730c197816 */ /* 0x000fc400000000ff */
[----:B------:R-:W-:Y:S01]  /*6f690*/  SHF.R.S32.HI R12, RZ, 0x1f, R41 ;  /* 0x0000001fff0c7819 */ /* 0x000fe20000011429 */
[----:B------:R-:W1:Y:S01]  /*6f6a0*/  LDCU UR12, c[0x0][0x398] ;  /* 0x00007300ff0c77ac */ /* 0x000e620008000800 */
[----:B---3--:R-:W-:Y:S01]  /*6f6b0*/  IADD3 R18, P3, PT, R41, R2, RZ ;  /* 0x0000000229127210 */ /* 0x008fe20007f7e0ff */
[----:B------:R3:W-:Y:S01]  /*6f6c0*/  @P4 STG.E.U8 desc[UR42][R16.64], R25 ;  /* 0x0000001910004986 */ /* 0x0007e2000c10112a */
[----:B------:R-:W-:Y:S01]  /*6f6d0*/  ISETP.LT.AND P4, PT, R52, UR16, !P2 ;  /* 0x0000001034007c0c */ /* 0x000fe2000d781270 */
[----:B------:R-:W1:Y:S01]  /*6f6e0*/  LDCU UR14, c[0x0][0x398] ;  /* 0x00007300ff0e77ac */ /* 0x000e620008000800 */
[----:B------:R-:W-:Y:S01]  /*6f6f0*/  PRMT R29, R8, 0x7770, RZ ;  /* 0x00007770081d7816 */ /* 0x000fe200000000ff */
[----:B------:R-:W-:Y:S01]  /*6f700*/  IMAD.X R19, R12, 0x1, R3, P3 ;  /* 0x000000010c137824 */ /* 0x000fe200018e0603 */
[----:B------:R-:W-:Y:S01]  /*6f710*/  ISETP.LT.AND P3, PT, R54, UR18, !P2 ;  /* 0x0000001236007c0c */ /* 0x000fe2000d761270 */
[----:B0-----:R-:W-:Y:S01]  /*6f720*/  VIADD R23, R53, 0x32 ;  /* 0x0000003235177836 */ /* 0x001fe20000000000 */
[C---:B------:R-:W-:Y:S01]  /*6f730*/  IADD3 R20, P6, PT, R41.reuse, R56, RZ ;  /* 0x0000003829147210 */ /* 0x040fe20007fde0ff */
[----:B------:R-:W0:Y:S01]  /*6f740*/  LDCU UR16, c[0x0][0x398] ;  /* 0x00007300ff1077ac */ /* 0x000e220008000800 */
[----:B------:R-:W-:Y:S01]  /*6f750*/  IADD3 R22, P5, PT, R41, R58, RZ ;  /* 0x0000003a29167210 */ /* 0x000fe20007fbe0ff */
[----:B------:R0:W-:Y:S01]  /*6f760*/  @P1 STG.E.U8 desc[UR42][R18.64], R29 ;  /* 0x0000001d12001986 */ /* 0x0001e2000c10112a */
[----:B--2---:R-:W-:Y:S01]  /*6f770*/  ISETP.GE.AND P1, PT, R23, UR8, PT ;  /* 0x0000000817007c0c */ /* 0x004fe2000bf26270 */
[----:B------:R-:W-:Y:S01]  /*6f780*/  IMAD.X R21, R12, 0x1, R57, P6 ;  /* 0x000000010c157824 */ /* 0x000fe200030e0639 */
[----:B------:R-:W-:Y:S01]  /*6f790*/  PRMT R27, R8, 0x7771, RZ ;  /* 0x00007771081b7816 */ /* 0x000fe200000000ff */
[----:B------:R-:W2:Y:S01]  /*6f7a0*/  LDCU UR8, c[0x0][0x398] ;  /* 0x00007300ff0877ac */ /* 0x000ea20008000800 */
[----:B------:R-:W-:Y:S01]  /*6f7b0*/  IMAD.X R23, R12, 0x1, R59, P5 ;  /* 0x000000010c177824 */ /* 0x000fe200028e063b */
[----:B---3--:R-:W-:-:S02]  /*6f7c0*/  PRMT R25, R8, 0x7772, RZ ;  /* 0x0000777208197816 */ /* 0x008fc400000000ff */
[----:B------:R-:W-:Y:S01]  /*6f7d0*/  ISETP.LT.AND P2, PT, R55, UR10, !P2 ;  /* 0x0000000a37007c0c */ /* 0x000fe2000d741270 */
[----:B------:R-:W3:Y:S01]  /*6f7e0*/  LDCU UR10, c[0x0][0x398] ;  /* 0x00007300ff0a77ac */ /* 0x000ee20008000800 */
[----:B------:R0:W-:Y:S04]  /*6f7f0*/  @P4 STG.E.U8 desc[UR42][R20.64], R27 ;  /* 0x0000001b14004986 */ /* 0x0001e8000c10112a */
[----:B------:R2:W-:Y:S01]  /*6f800*/  @P3 STG.E.U8 desc[UR42][R22.64], R25 ;  /* 0x0000001916003986 */ /* 0x0005e2000c10112a */
[C---:B------:R-:W-:Y:S01]  /*6f810*/  IADD3 R16, P3, PT, R41.reuse, R60, RZ ;  /* 0x0000003c29107210 */ /* 0x040fe20007f7e0ff */
[----:B-1----:R-:W-:Y:S01]  /*6f820*/  VIADD R41, R41, UR4 ;  /* 0x0000000429297c36 */ /* 0x002fe20008000000 */
[----:B----4-:R-:W-:Y:S01]  /*6f830*/  ISETP.LT.AND P5, PT, R7, UR6, !P1 ;  /* 0x0000000607007c0c */ /* 0x010fe2000cfa1270 */
[----:B------:R-:W1:Y:S02]  /*6f840*/  LDCU UR6, c[0x0][0x39c] ;  /* 0x00007380ff0677ac */ /* 0x000e640008000800 */
        /* <DEDUP_REMOVED lines=8> */
[----:B------:R0:W-:Y:S01]  /*6f8d0*/  @P2 STG.E.U8 desc[UR42][R16.64], R27 ;  /* 0x0000001b10002986 */ /* 0x0001e2000c10112a */
[----:B------:R-:W-:Y:S01]  /*6f8e0*/  IADD3 R20, P2, PT, R41, R56, RZ ;  /* 0x0000003829147210 */ /* 0x000fe20007f5e0ff */
[----:B------:R-:W-:Y:S01]  /*6f8f0*/  VIADD R8, R53, 0x33 ;  /* 0x0000003335087836 */ /* 0x000fe20000000000 */
[----:B---3--:R-:W-:Y:S01]  /*6f900*/  ISETP.LT.AND P3, PT, R54, UR10, !P1 ;  /* 0x0000000a36007c0c */ /* 0x008fe2000cf61270 */
[----:B------:R2:W-:Y:S01]  /*6f910*/  @P5 STG.E.U8 desc[UR42][R18.64], R25 ;  /* 0x0000001912005986 */ /* 0x0005e2000c10112a */
[----:B------:R-:W-:Y:S01]  /*6f920*/  IADD3 R22, P5, PT, R41, R58, RZ ;  /* 0x0000003a29167210 */ /* 0x000fe20007fbe0ff */
[C---:B------:R-:W-:Y:S01]  /*6f930*/  IMAD.X R21, R12.reuse, 0x1, R57, P2 ;  /* 0x000000010c157824 */ /* 0x040fe200010e0639 */
[----:B------:R-:W3:Y:S01]  /*6f940*/  LDCU UR10, c[0x0][0x398] ;  /* 0x00007300ff0a77ac */ /* 0x000ee20008000800 */
[----:B------:R-:W3:Y:S01]  /*6f950*/  LDCU UR8, c[0x0][0x39c] ;  /* 0x00007380ff0877ac */ /* 0x000ee20008000800 */
[C---:B0-----:R-:W-:Y:S01]  /*6f960*/  PRMT R27, R13.reuse, 0x7771, RZ ;  /* 0x000077710d1b7816 */ /* 0x041fe200000000ff */
[----:B------:R-:W-:Y:S01]  /*6f970*/  IMAD.X R23, R12, 0x1, R59, P5 ;  /* 0x000000010c177824 */ /* 0x000fe200028e063b */
[----:B-1----:R-:W-:Y:S01]  /*6f980*/  ISETP.GE.AND P2, PT, R8, UR6, PT ;  /* 0x0000000608007c0c */ /* 0x002fe2000bf46270 */
[----:B------:R-:W0:Y:S01]  /*6f990*/  LDCU UR6, c[0x0][0x3b8] ;  /* 0x00007700ff0677ac */ /* 0x000e220008000800 */
[----:B--2---:R-:W-:Y:S01]  /*6f9a0*/  PRMT R19, R13, 0x7772, RZ ;  /* 0x000077720d137816 */ /* 0x004fe200000000ff */
[----:B------:R1:W-:Y:S01]  /*6f9b0*/  @P4 STG.E.U8 desc[UR42][R20.64], R27 ;  /* 0x0000001b14004986 */ /* 0x0003e2000c10112a */
[C---:B------:R-:W-:Y:S01]  /*6f9c0*/  IADD3 R16, P4, PT, R41.reuse, R60, RZ ;  /* 0x0000003c29107210 */ /* 0x040fe20007f9e0ff */
[----:B----4-:R-:W-:Y:S01]  /*6f9d0*/  VIADD R41, R41, UR4 ;  /* 0x0000000429297c36 */ /* 0x010fe20008000000 */
[----:B------:R-:W-:Y:S01]  /*6f9e0*/  ISETP.LT.AND P1, PT, R55, UR12, !P1 ;  /* 0x0000000c37007c0c */ /* 0x000fe2000cf21270 */
[----:B------:R2:W-:Y:S01]  /*6f9f0*/  @P3 STG.E.U8 desc[UR42][R22.64], R19 ;  /* 0x0000001316003986 */ /* 0x0005e2000c10112a */
[----:B------:R-:W-:Y:S01]  /*6fa00*/  ISETP.LT.AND P3, PT, R7, UR14, !P2 ;  /* 0x0000000e07007c0c */ /* 0x000fe2000d761270 */
[----:B------:R-:W-:Y:S01]  /*6fa10*/  IMAD.X R17, R12, 0x1, R61, P4 ;  /* 0x000000010c117824 */ /* 0x000fe200020e063d */
[----:B------:R-:W-:Y:S01]  /*6fa20*/  SHF.R.S32.HI R8, RZ, 0x1f, R41 ;  /* 0x0000001fff087819 */ /* 0x000fe20000011429 */
[----:B------:R-:W4:Y:S01]  /*6fa30*/  LDCU UR4, c[0x0][0x398] ;  /* 0x00007300ff0477ac */ /* 0x000f220008000800 */
[----:B------:R-:W-:-:S02]  /*6fa40*/  IADD3 R12, P4, PT, R41, R2, RZ ;  /* 0x00000002290c7210 */ /* 0x000fc40007f9e0ff */
[----:B------:R-:W-:Y:S01]  /*6fa50*/  PRMT R25, R13, 0x7773, RZ ;  /* 0x000077730d197816 */ /* 0x000fe200000000ff */
[----:B------:R-:W0:Y:S01]  /*6fa60*/  LDCU UR12, c[0x0][0x398] ;  /* 0x00007300ff0c77ac */ /* 0x000e220008000800 */
[----:B-1----:R-:W-:Y:S01]  /*6fa70*/  PRMT R27, R9, 0x7770, RZ ;  /* 0x00007770091b7816 */ /* 0x002fe200000000ff */
[----:B------:R-:W-:Y:S01]  /*6fa80*/  IMAD.X R13, R8, 0x1, R3, P4 ;  /* 0x00000001080d7824 */ /* 0x000fe200020e0603 */
[----:B---3--:R-:W-:Y:S01]  /*6fa90*/  ISETP.LT.AND P5, PT, R52, UR10, !P2 ;  /* 0x0000000a34007c0c */ /* 0x008fe2000d7a1270 */
[----:B------:R1:W-:Y:S01]  /*6faa0*/  @P1 STG.E.U8 desc[UR42][R16.64], R25 ;  /* 0x0000001910001986 */ /* 0x0003e2000c10112a */
[----:B------:R-:W-:Y:S01]  /*6fab0*/  ISETP.LT.AND P4, PT, R54, UR16, !P2 ;  /* 0x0000001036007c0c */ /* 0x000fe2000d781270 */
[----:B------:R-:W-:Y:S01]  /*6fac0*/  VIADD R21, R53, 0x34 ;  /* 0x0000003435157836 */ /* 0x000fe20000000000 */
[C---:B------:R-:W-:Y:S01]  /*6fad0*/  IADD3 R18, P1, PT, R41.reuse, R56, RZ ;  /* 0x0000003829127210 */ /* 0x040fe20007f3e0ff */
[----:B------:R3:W-:Y:S01]  /*6fae0*/  @P3 STG.E.U8 desc[UR42][R12.64], R27 ;  /* 0x0000001b0c003986 */ /* 0x0007e2000c10112a */
[----:B------:R-:W-:Y:S01]  /*6faf0*/  IADD3 R20, P3, PT, R41, R58, RZ ;  /* 0x0000003a29147210 */ /* 0x000fe20007f7e0ff */
[----:B------:R-:W0:Y:S01]  /*6fb00*/  LDCU UR10, c[0x0][0x398] ;  /* 0x00007300ff0a77ac */ /* 0x000e220008000800 */
[----:B--2---:R-:W-:Y:S01]  /*6fb10*/  PRMT R23, R9, 0x7771, RZ ;  /* 0x0000777109177816 */ /* 0x004fe200000000ff */
[C---:B------:R-:W-:Y:S01]  /*6fb20*/  IMAD.X R19, R8.reuse, 0x1, R57, P1 ;  /* 0x0000000108137824 */ /* 0x040fe200008e0639 */
[----:B------:R-:W-:Y:S01]  /*6fb30*/  ISETP.GE.AND P1, PT, R21, UR8, PT ;  /* 0x0000000815007c0c */ /* 0x000fe2000bf26270 */
[C---:B------:R-:W-:Y:S01]  /*6fb40*/  IMAD.X R21, R8.reuse, 0x1, R59, P3 ;  /* 0x0000000108157824 */ /* 0x040fe200018e063b */
[----:B------:R-:W2:Y:S01]  /*6fb50*/  LDCU UR14, c[0x0][0x398] ;  /* 0x00007300ff0e77ac */ /* 0x000ea20008000800 */
[----:B-1----:R-:W-:Y:S01]  /*6fb60*/  PRMT R17, R9, 0x7772, RZ ;  /* 0x0000777209117816 */ /* 0x002fe200000000ff */
[----:B------:R1:W-:Y:S01]  /*6fb70*/  @P5 STG.E.U8 desc[UR42][R18.64], R23 ;  /* 0x0000001712005986 */ /* 0x0003e2000c10112a */
[----:B----4-:R-:W-:Y:S01]  /*6fb80*/  ISETP.LT.AND P2, PT, R55, UR4, !P2 ;  /* 0x0000000437007c0c */ /* 0x010fe2000d741270 */
[----:B------:R-:W4:Y:S01]  /*6fb90*/  LDCU UR8, c[0x0][0x39c] ;  /* 0x00007380ff0877ac */ /* 0x000f220008000800 */
[C---:B---3--:R-:W-:Y:S01]  /*6fba0*/  IADD3 R12, P3, PT, R41.reuse, R60, RZ ;  /* 0x0000003c290c7210 */ /* 0x048fe20007f7e0ff */
[----:B0-----:R-:W-:Y:S01]  /*6fbb0*/  VIADD R41, R41, UR6 ;  /* 0x0000000629297c36 */ /* 0x001fe20008000000 */
[----:B------:R0:W-:Y:S01]  /*6fbc0*/  @P4 STG.E.U8 desc[UR42][R20.64], R17 ;  /* 0x0000001114004986 */ /* 0x0001e2000c10112a */
[----:B------:R-:W-:Y:S01]  /*6fbd0*/  ISETP.LT.AND P4, PT, R7, UR12, !P1 ;  /* 0x0000000c07007c0c */ /* 0x000fe2000cf81270 */
[----:B------:R-:W3:Y:S01]  /*6fbe0*/  LDCU UR6, c[0x0][0x39c] ;  /* 0x00007380ff0677ac */ /* 0x000ee20008000800 */
[----:B------:R-:W-:Y:S01]  /*6fbf0*/  IMAD.X R13, R8, 0x1, R61, P3 ;  /* 0x00000001080d7824 */ /* 0x000fe200018e063d */
[----:B------:R-:W-:-:S02]  /*6fc00*/  SHF.R.S32.HI R22, RZ, 0x1f, R41 ;  /* 0x0000001fff167819 */ /* 0x000fc40000011429 */
[----:B------:R-:W-:Y:S01]  /*6fc10*/  IADD3 R8, P3, PT, R41, R2, RZ ;  /* 0x0000000229087210 */ /* 0x000fe20007f7e0ff */
[----:B------:R-:W3:Y:S01]  /*6fc20*/  LDCU UR12, c[0x0][0x398] ;  /* 0x00007300ff0c77ac */ /* 0x000ee20008000800 */
[----:B-1----:R-:W-:Y:S01]  /*6fc30*/  PRMT R23, R9, 0x7773, RZ ;  /* 0x0000777309177816 */ /* 0x002fe200000000ff */
[----:B------:R-:W1:Y:S02]  /*6fc40*/  LDCU UR4, c[0x0][0x3b8] ;  /* 0x00007700ff0477ac */ /* 0x000e640008000800 */
[----:B------:R-:W-:Y:S01]  /*6fc50*/  IMAD.X R9, R22, 0x1, R3, P3 ;  /* 0x0000000116097824 */ /* 0x000fe200018e0603 */
[----:B0-----:R-:W-:Y:S01]  /*6fc60*/  PRMT R21, R14, 0x7770, RZ ;  /* 0x000077700e157816 */ /* 0x001fe200000000ff */
[----:B------:R0:W-:Y:S01]  /*6fc70*/  @P2 STG.E.U8 desc[UR42][R12.64], R23 ;  /* 0x000000170c002986 */ /* 0x0001e2000c10112a */
[----:B------:R-:W-:Y:S01]  /*6fc80*/  ISETP.LT.AND P5, PT, R52, UR10, !P1 ;  /* 0x0000000a34007c0c */ /* 0x000fe2000cfa1270 */
[----:B------:R-:W1:Y:S01]  /*6fc90*/  LDCU UR10, c[0x0][0x398] ;  /* 0x00007300ff0a77ac */ /* 0x000e620008000800 */
[----:B------:R-:W-:Y:S01]  /*6fca0*/  IADD3 R16, P2, PT, R41, R56, RZ ;  /* 0x0000003829107210 */ /* 0x000fe20007f5e0ff */
[C---:B------:R-:W-:Y:S01]  /*6fcb0*/  VIADD R20, R53.reuse, 0x36 ;  /* 0x0000003635147836 */ /* 0x040fe20000000000 */
[----:B------:R1:W-:Y:S01]  /*6fcc0*/  @P4 STG.E.U8 desc[UR42][R8.64], R21 ;  /* 0x0000001508004986 */ /* 0x0003e2000c10112a */
[----:B--2---:R-:W-:Y:S01]  /*6fcd0*/  ISETP.LT.AND P4, PT, R54, UR14, !P1 ;  /* 0x0000000e36007c0c */ /* 0x004fe2000cf81270 */
[----:B------:R-:W-:Y:S01]  /*6fce0*/  VIADD R19, R53, 0x35 ;  /* 0x0000003535137836 */ /* 0x000fe20000000000 */
[----:B------:R-:W-:Y:S01]  /*6fcf0*/  IADD3 R18, P6, PT, R41, R58, RZ ;  /* 0x0000003a29127210 */ /* 0x000fe20007fde0ff */
[----:B------:R-:W-:Y:S01]  /*6fd00*/  IMAD.X R17, R22, 0x1, R57, P2 ;  /* 0x0000000116117824 */ /* 0x000fe200010e0639 */
[----:B----4-:R-:W-:Y:S01]  /*6fd10*/  ISETP.GE.AND P2, PT, R20, UR8, PT ;  /* 0x0000000814007c0c */ /* 0x010fe2000bf46270 */
[----:B------:R-:W2:Y:S01]  /*6fd20*/  LDCU UR8, c[0x0][0x398] ;  /* 0x00007300ff0877ac */ /* 0x000ea20008000800 */
[----:B0-----:R-:W-:-:S02]  /*6fd30*/  PRMT R13, R14, 0x7771, RZ ;  /* 0x000077710e0d7816 */ /* 0x001fc400000000ff */
[----:B---3--:R-:W-:Y:S01]  /*6fd40*/  ISETP.GE.AND P3, PT, R19, UR6, PT ;  /* 0x0000000613007c0c */ /* 0x008fe2000bf66270 */
[----:B------:R-:W-:Y:S01]  /*6fd50*/  IMAD.X R19, R22, 0x1, R59, P6 ;  /* 0x0000000116137824 */ /* 0x000fe200030e063b */
[----:B------:R-:W-:Y:S01]  /*6fd60*/  PRMT R23, R14, 0x7772, RZ ;  /* 0x000077720e177816 */ /* 0x000fe200000000ff */
[----:B------:R0:W-:Y:S01]  /*6fd70*/  @P5 STG.E.U8 desc[UR42][R16.64], R13 ;  /* 0x0000000d10005986 */ /* 0x0001e2000c10112a */
[----:B------:R-:W-:Y:S01]  /*6fd80*/  ISETP.LT.AND P1, PT, R55, UR12, !P1 ;  /* 0x0000000c37007c0c */ /* 0x000fe2000cf21270 */
[----:B------:R-:W3:Y:S01]  /*6fd90*/  LDCU UR12, c[0x0][0x398] ;  /* 0x00007300ff0c77ac */ /* 0x000ee20008000800 */
[C---:B-1----:R-:W-:Y:S01]  /*6fda0*/  IADD3 R8, P5, PT, R41.reuse, R60, RZ ;  /* 0x0000003c29087210 */ /* 0x042fe20007fbe0ff */
[----:B------:R-:W-:Y:S01]  /*6fdb0*/  VIADD R41, R41, UR4 ;  /* 0x0000000429297c36 */ /* 0x000fe20008000000 */
[----:B------:R1:W-:Y:S01]  /*6fdc0*/  @P4 STG.E.U8 desc[UR42][R18.64], R23 ;  /* 0x0000001712004986 */ /* 0x0003e2000c10112a */
[----:B------:R-:W-:Y:S01]  /*6fdd0*/  ISETP.LT.AND P4, PT, R7, UR10, !P3 ;  /* 0x0000000a07007c0c */ /* 0x000fe2000df81270 */
[----:B------:R-:W4:Y:S01]  /*6fde0*/  LDCU UR10, c[0x0][0x398] ;  /* 0x00007300ff0a77ac */ /* 0x000f220008000800 */
[----:B------:R-:W-:Y:S01]  /*6fdf0*/  IMAD.X R9, R22, 0x1, R61, P5 ;  /* 0x0000000116097824 */ /* 0x000fe200028e063d */
[----:B------:R-:W-:-:S02]  /*6fe00*/  SHF.R.S32.HI R20, RZ, 0x1f, R41 ;  /* 0x0000001fff147819 */ /* 0x000fc40000011429 */
[----:B------:R-:W-:Y:S01]  /*6fe10*/  IADD3 R12, P5, PT, R41, R2, RZ ;  /* 0x00000002290c7210 */ /* 0x000fe20007fbe0ff */
[----:B------:R-:W4:Y:S01]  /*6fe20*/  LDCU UR4, c[0x0][0x3b8] ;  /* 0x00007700ff0477ac */ /* 0x000f220008000800 */
[----:B------:R-:W-:-:S03]  /*6fe30*/  PRMT R21, R14, 0x7773, RZ ;  /* 0x000077730e157816 */ /* 0x000fc600000000ff */
[----:B0-----:R-:W-:Y:S01]  /*6fe40*/  IMAD.X R13, R20, 0x1, R3, P5 ;  /* 0x00000001140d7824 */ /* 0x001fe200028e0603 */
[----:B-1----:R-:W-:Y:S01]  /*6fe50*/  PRMT R23, R10, 0x7770, RZ ;  /* 0x000077700a177816 */ /* 0x002fe200000000ff */
[----:B------:R-:W0:Y:S01]  /*6fe60*/  LDCU UR6, c[0x0][0x39c] ;  /* 0x00007380ff0677ac */ /* 0x000e220008000800 */
[----:B--2---:R-:W-:Y:S01]  /*6fe70*/  ISETP.LT.AND P5, PT, R52, UR8, !P3 ;  /* 0x0000000834007c0c */ /* 0x004fe2000dfa1270 */
[----:B------:R1:W-:Y:S01]  /*6fe80*/  @P1 STG.E.U8 desc[UR42][R8.64], R21 ;  /* 0x0000001508001986 */ /* 0x0003e2000c10112a */
[----:B------:R-:W-:Y:S01]  /*6fe90*/  IADD3 R16, P6, PT, R41, R56, RZ ;  /* 0x0000003829107210 */ /* 0x000fe20007fde0ff */
[----:B------:R-:W2:Y:S02]  /*6fea0*/  LDCU UR8, c[0x0][0x398] ;  /* 0x00007300ff0877ac */ /* 0x000ea40008000800 */
[----:B------:R0:W-:Y:S01]  /*6feb0*/  @P4 STG.E.U8 desc[UR42][R12.64], R23 ;  /* 0x000000170c004986 */ /* 0x0001e2000c10112a */
[----:B---3--:R-:W-:Y:S01]  /*6fec0*/  ISETP.LT.AND P4, PT, R54, UR12, !P3 ;  /* 0x0000000c36007c0c */ /* 0x008fe2000df81270 */
[----:B------:R-:W3:Y:S01]  /*6fed0*/  LDCU UR12, c[0x0][0x398] ;  /* 0x00007300ff0c77ac */ /* 0x000ee20008000800 */
[----:B------:R-:W-:Y:S01]  /*6fee0*/  IMAD.X R17, R20, 0x1, R57, P6 ;  /* 0x0000000114117824 */ /* 0x000fe200030e0639 */
[----:B------:R-:W-:-:S02]  /*6fef0*/  PRMT R25, R10, 0x7771, RZ ;  /* 0x000077710a197816 */ /* 0x000fc400000000ff */
[----:B----4-:R-:W-:Y:S01]  /*6ff00*/  ISETP.LT.AND P3, PT, R55, UR10, !P3 ;  /* 0x0000000a37007c0c */ /* 0x010fe2000df61270 */
[----:B------:R-:W4:Y:S01]  /*6ff10*/  LDCU UR10, c[0x0][0x398] ;  /* 0x00007300ff0a77ac */ /* 0x000f220008000800 */
[C---:B------:R-:W-:Y:S01]  /*6ff20*/  IADD3 R18, P6, PT, R41.reuse, R58, RZ ;  /* 0x0000003a29127210 */ /* 0x040fe20007fde0ff */
[----:B------:R3:W-:Y:S01]  /*6ff30*/  @P5 STG.E.U8 desc[UR42][R16.64], R25 ;  /* 0x0000001910005986 */ /* 0x0007e2000c10112a */
[C---:B-1----:R-:W-:Y:S01]  /*6ff40*/  IADD3 R8, P5, PT, R41.reuse, R60, RZ ;  /* 0x0000003c29087210 */ /* 0x042fe20007fbe0ff */
[----:B------:R-:W-:Y:S01]  /*6ff50*/  VIADD R41, R41, UR4 ;  /* 0x0000000429297c36 */ /* 0x000fe20008000000 */
[----:B0-----:R-:W-:Y:S01]  /*6ff60*/  PRMT R23, R10, 0x7772, RZ ;  /* 0x000077720a177816 */ /* 0x001fe200000000ff */
[----:B------:R-:W-:Y:S01]  /*6ff70*/  IMAD.X R19, R20, 0x1, R59, P6 ;  /* 0x0000000114137824 */ /* 0x000fe200030e063b */
[----:B------:R-:W-:Y:S01]  /*6ff80*/  PRMT R21, R10, 0x7773, RZ ;  /* 0x000077730a157816 */ /* 0x000fe200000000ff */
[----:B------:R-:W-:Y:S01]  /*6ff90*/  IMAD.X R9, R20, 0x1, R61, P5 ;  /* 0x0000000114097824 */ /* 0x000fe200028e063d */
[----:B------:R-:W0:Y:S01]  /*6ffa0*/  LDCU UR4, c[0x0][0x398] ;  /* 0x00007300ff0477ac */ /* 0x000e220008000800 */
[----:B------:R-:W-:Y:S01]  /*6ffb0*/  VIADD R14, R53, 0x37 ;  /* 0x00000037350e7836 */ /* 0x000fe20000000000 */
[----:B------:R1:W-:Y:S01]  /*6ffc0*/  @P4 STG.E.U8 desc[UR42][R18.64], R23 ;  /* 0x0000001712004986 */ /* 0x0003e2000c10112a */
[----:B--2---:R-:W-:Y:S01]  /*6ffd0*/  ISETP.LT.AND P5, PT, R7, UR8, !P2 ;  /* 0x0000000807007c0c */ /* 0x004fe2000d7a1270 */
[----:B------:R-:W2:Y:S02]  /*6ffe0*/  LDCU UR8, c[0x0][0x398] ;  /* 0x00007300ff0877ac */ /* 0x000ea40008000800 */
[----:B------:R0:W-:Y:S01]  /*6fff0*/  @P3 STG.E.U8 desc[UR42][R8.64], R21 ;  /* 0x0000001508003986 */ /* 0x0001e2000c10112a */
[----:B------:R-:W-:Y:S01]  /*70000*/  ISETP.GE.AND P1, PT, R14, UR6, PT ;  /* 0x000000060e007c0c */ /* 0x000fe2000bf26270 */
[----:B------:R-:W2:Y:S01]  /*70010*/  LDCU UR6, c[0x0][0x3b8] ;  /* 0x00007700ff0677ac */ /* 0x000ea20008000800 */
[----:B---3--:R-:W-:Y:S01]  /*70020*/  ISETP.LT.AND P3, PT, R52, UR12, !P2 ;  /* 0x0000000c34007c0c */ /* 0x008fe2000d761270 */
[----:B------:R-:W-:Y:S01]  /*70030*/  VIADD R14, R53, 0x38 ;  /* 0x00000038350e7836 */ /* 0x000fe20000000000 */
[----:B------:R-:W-:-:S02]  /*70040*/  SHF.R.S32.HI R10, RZ, 0x1f, R41 ;  /* 0x0000001fff0a7819 */ /* 0x000fc40000011429 */
[C---:B------:R-:W-:Y:S02]  /*70050*/  IADD3 R12, P4, PT, R41.reuse, R2, RZ ;  /* 0x00000002290c7210 */ /* 0x040fe40007f9e0ff */
[----:B------:R-:W-:Y:S02]  /*70060*/  IADD3 R16, P6, PT, R41, R56, RZ ;  /* 0x0000003829107210 */ /* 0x000fe40007fde0ff */
[C---:B-1----:R-:W-:Y:S01]  /*70070*/  PRMT R19, R15.reuse, 0x7770, RZ ;  /* 0x000077700f137816 */ /* 0x042fe200000000ff */
[----:B------:R-:W-:Y:S01]  /*70080*/  IMAD.X R13, R10, 0x1, R3, P4 ;  /* 0x000000010a0d7824 */ /* 0x000fe200020e0603 */
[----:B------:R-:W-:Y:S01]  /*70090*/  ISETP.GE.AND P4, PT, R14, UR5, PT ;  /* 0x000000050e007c0c */ /* 0x000fe2000bf86270 */
[----:B------:R-:W1:Y:S01]  /*700a0*/  LDCU UR5, c[0x0][0x398] ;  /* 0x00007300ff0577ac */ /* 0x000e620008000800 */
[----:B------:R-:W-:Y:S01]  /*700b0*/  IMAD.X R17, R10, 0x1, R57, P6 ;  /* 0x000000010a117824 */ /* 0x000fe200030e0639 */
[----:B------:R-:W-:Y:S01]  /*700c0*/  PRMT R23, R15, 0x7771, RZ ;  /* 0x000077710f177816 */ /* 0x000fe200000000ff */
[----:B0-----:R-:W-:Y:S01]  /*700d0*/  VIADD R9, R53, 0x39 ;  /* 0x0000003935097836 */ /* 0x001fe20000000000 */
[----:B------:R-:W-:Y:S01]  /*700e0*/  IADD3 R8, P6, PT, R41, R58, RZ ;  /* 0x0000003a29087210 */ /* 0x000fe20007fde0ff */
[----:B------:R0:W-:Y:S01]  /*700f0*/  @P5 STG.E.U8 desc[UR42][R12.64], R19 ;  /* 0x000000130c005986 */ /* 0x0001e2000c10112a */
[----:B----4-:R-:W-:Y:S01]  /*70100*/  ISETP.LT.AND P5, PT, R54, UR10, !P2 ;  /* 0x0000000a36007c0c */ /* 0x010fe2000d7a1270 */
[----:B------:R-:W3:Y:S01]  /*70110*/  LDCU UR10, c[0x0][0x398] ;  /* 0x00007300ff0a77ac */ /* 0x000ee20008000800 */
[----:B------:R-:W-:Y:S01]  /*70120*/  ISETP.LT.AND P2, PT, R55, UR4, !P2 ;  /* 0x0000000437007c0c */ /* 0x000fe2000d741270 */
[----:B------:R4:W-:Y:S01]  /*70130*/  @P3 STG.E.U8 desc[UR42][R16.64], R23 ;  /* 0x0000001710003986 */ /* 0x0009e2000c10112a */
[----:B------:R-:W-:Y:S01]  /*70140*/  ISETP.GE.AND P3, PT, R9, UR7, PT ;  /* 0x0000000709007c0c */ /* 0x000fe2000bf66270 */
[----:B------:R-:W-:Y:S01]  /*70150*/  IMAD.X R9, R10, 0x1, R59, P6 ;  /* 0x000000010a097824 */ /* 0x000fe200030e063b */
[----:B------:R-:W-:Y:S01]  /*70160*/  PRMT R21, R15, 0x7772, RZ ;  /* 0x000077720f157816 */ /* 0x000fe200000000ff */
[----:B------:R-:W3:Y:S01]  /*70170*/  LDCU UR7, c[0x0][0x398] ;  /* 0x00007300ff0777ac */ /* 0x000ee20008000800 */
[C---:B0-----:R-:W-:Y:S01]  /*70180*/  IADD3 R12, P6, PT, R41.reuse, R60, RZ ;  /* 0x0000003c290c7210 */ /* 0x041fe20007fde0ff */
[----:B--2---:R-:W-:Y:S01]  /*70190*/  VIADD R41, R41, UR6 ;  /* 0x0000000629297c36 */ /* 0x004fe20008000000 */
[----:B------:R-:W-:-:S03]  /*701a0*/  PRMT R19, R15, 0x7773, RZ ;  /* 0x000077730f137816 */ /* 0x000fc600000000ff */
[----:B------:R0:W-:Y:S01]  /*701b0*/  @P5 STG.E.U8 desc[UR42][R8.64], R21 ;  /* 0x0000001508005986 */ /* 0x0001e2000c10112a */
[----:B------:R-:W-:Y:S01]  /*701c0*/  PRMT R25, R11, 0x7771, RZ ;  /* 0x000077710b197816 */ /* 0x000fe200000000ff */
[----:B------:R-:W-:Y:S01]  /*701d0*/  IMAD.X R13, R10, 0x1, R61, P6 ;  /* 0x000000010a0d7824 */ /* 0x000fe200030e063d */
[----:B------:R-:W-:Y:S01]  /*701e0*/  SHF.R.S32.HI R10, RZ, 0x1f, R41 ;  /* 0x0000001fff0a7819 */ /* 0x000fe20000011429 */
[----:B------:R-:W2:Y:S01]  /*701f0*/  LDCU UR4, c[0x0][0x3b8] ;  /* 0x00007700ff0477ac */ /* 0x000ea20008000800 */
[----:B------:R-:W-:Y:S02]  /*70200*/  IADD3 R14, P6, PT, R41, R2, RZ ;  /* 0x00000002290e7210 */ /* 0x000fe40007fde0ff */
[----:B-1----:R-:W-:Y:S01]  /*70210*/  ISETP.LT.AND P5, PT, R7, UR5, !P1 ;  /* 0x0000000507007c0c */ /* 0x002fe2000cfa1270 */
[----:B------:R1:W-:Y:S01]  /*70220*/  @P2 STG.E.U8 desc[UR42][R12.64], R19 ;  /* 0x000000130c002986 */ /* 0x0003e2000c10112a */
[----:B------:R-:W-:Y:S01]  /*70230*/  ISETP.LT.AND P2, PT, R52, UR8, !P1 ;  /* 0x0000000834007c0c */ /* 0x000fe2000cf41270 */
[----:B------:R-:W-:Y:S01]  /*70240*/  IMAD.X R15, R10, 0x1, R3, P6 ;  /* 0x000000010a0f7824 */ /* 0x000fe200030e0603 */
[----:B----4-:R-:W-:Y:S01]  /*70250*/  IADD3 R16, P6, PT, R41, R56, RZ ;  /* 0x0000003829107210 */ /* 0x010fe20007fde0ff */
[----:B------:R-:W4:Y:S01]  /*70260*/  LDCU UR6, c[0x0][0x398] ;  /* 0x00007300ff0677ac */ /* 0x000f220008000800 */
[----:B0-----:R-:W-:-:S03]  /*70270*/  PRMT R9, R11, 0x7770, RZ ;  /* 0x000077700b097816 */ /* 0x001fc600000000ff */
[C---:B------:R-:W-:Y:S01]  /*70280*/  IMAD.X R17, R10.reuse, 0x1, R57, P6 ;  /* 0x000000010a117824 */ /* 0x040fe200030e0639 */
[----:B------:R-:W-:Y:S01]  /*70290*/  IADD3 R18, P6, PT, R41, R60, RZ ;  /* 0x0000003c29127210 */ /* 0x000fe20007fde0ff */
[----:B------:R-:W0:Y:S02]  /*702a0*/  LDCU UR8, c[0x0][0x398] ;  /* 0x00007300ff0877ac */ /* 0x000e240008000800 */
[----:B------:R0:W-:Y:S01]  /*702b0*/  @P5 STG.E.U8 desc[UR42][R14.64], R9 ;  /* 0x000000090e005986 */ /* 0x0001e2000c10112a */
[----:B------:R-:W-:Y:S01]  /*702c0*/  PRMT R21, R11, 0x7773, RZ ;  /* 0x000077730b157816 */ /* 0x000fe200000000ff */
[----:B------:R-:W0:Y:S02]  /*702d0*/  LDCU UR5, c[0x0][0x3b8] ;  /* 0x00007700ff0577ac */ /* 0x000e240008000800 */
[----:B------:R-:W-:Y:S01]  /*702e0*/  @P2 STG.E.U8 desc[UR42][R16.64], R25 ;  /* 0x0000001910002986 */ /* 0x000fe2000c10112a */
[----:B-1----:R-:W-:Y:S01]  /*702f0*/  IADD3 R12, P2, PT, R41, R58, RZ ;  /* 0x0000003a290c7210 */ /* 0x002fe20007f5e0ff */
[----:B------:R-:W-:Y:S01]  /*70300*/  IMAD.X R19, R10, 0x1, R61, P6 ;  /* 0x000000010a137824 */ /* 0x000fe200030e063d */
[----:B---3--:R-:W-:Y:S01]  /*70310*/  ISETP.LT.AND P5, PT, R54, UR7, !P1 ;  /* 0x0000000736007c0c */ /* 0x008fe2000cfa1270 */
[----:B------:R-:W1:Y:S01]  /*70320*/  LDCU UR7, c[0x0][0x398] ;  /* 0x00007300ff0777ac */ /* 0x000e620008000800 */
[----:B------:R-:W-:Y:S01]  /*70330*/  PRMT R23, R11, 0x7772, RZ ;  /* 0x000077720b177816 */ /* 0x000fe200000000ff */
[----:B------:R-:W-:-:S02]  /*70340*/  IMAD.X R13, R10, 0x1, R59, P2 ;  /* 0x000000010a0d7824 */ /* 0x000fc400010e063b */
[----:B------:R-:W3:Y:S01]  /*70350*/  LDS.128 R8, [R0] ;  /* 0x0000000000087984 */ /* 0x000ee20000000c00 */
[----:B----4-:R-:W-:Y:S01]  /*70360*/  ISETP.LT.AND P1, PT, R55, UR6, !P1 ;  /* 0x0000000637007c0c */ /* 0x010fe2000cf21270 */
[----:B--2---:R-:W-:Y:S01]  /*70370*/  VIADD R41, R41, UR4 ;  /* 0x0000000429297c36 */ /* 0x004fe20008000000 */
[----:B------:R-:W-:Y:S01]  /*70380*/  ISETP.LT.AND P2, PT, R7, UR10, !P4 ;  /* 0x0000000a07007c0c */ /* 0x000fe2000e741270 */
[----:B------:R-:W2:Y:S03]  /*70390*/  LDCU UR4, c[0x0][0x398] ;  /* 0x00007300ff0477ac */ /* 0x000ea60008000800 */
[----:B------:R-:W-:Y:S01]  /*703a0*/  SHF.R.S32.HI R20, RZ, 0x1f, R41 ;  /* 0x0000001fff147819 */ /* 0x000fe20000011429 */
[----:B------:R4:W-:Y:S01]  /*703b0*/  @P5 STG.E.U8 desc[UR42][R12.64], R23 ;  /* 0x000000170c005986 */ /* 0x0009e2000c10112a */
[----:B0-----:R-:W-:Y:S01]  /*703c0*/  IADD3 R14, P5, PT, R41, R2, RZ ;  /* 0x00000002290e7210 */ /* 0x001fe20007fbe0ff */
[----:B------:R-:W0:Y:S01]  /*703d0*/  LDCU UR6, c[0x0][0x398] ;  /* 0x00007300ff0677ac */ /* 0x000e220008000800 */
[----:B------:R-:W-:-:S03]  /*703e0*/  PRMT R27, R4, 0x7770, RZ ;  /* 0x00007770041b7816 */ /* 0x000fc600000000ff */
[----:B------:R-:W-:Y:S01]  /*703f0*/  IMAD.X R15, R20, 0x1, R3, P5 ;  /* 0x00000001140f7824 */ /* 0x000fe200028e0603 */
[----:B------:R-:W-:Y:S01]  /*70400*/  ISETP.LT.AND P5, PT, R52, UR8, !P4 ;  /* 0x0000000834007c0c */ /* 0x000fe2000e7a1270 */
[----:B------:R0:W-:Y:S01]  /*70410*/  @P1 STG.E.U8 desc[UR42][R18.64], R21 ;  /* 0x0000001512001986 */ /* 0x0001e2000c10112a */
[----:B-1----:R-:W-:Y:S01]  /*70420*/  ISETP.LT.AND P6, PT, R54, UR7, !P4 ;  /* 0x0000000736007c0c */ /* 0x002fe2000e7c1270 */
[----:B------:R-:W1:Y:S01]  /*70430*/  LDCU UR7, c[0x0][0x398] ;  /* 0x00007300ff0777ac */ /* 0x000e620008000800 */
[C---:B----4-:R-:W-:Y:S01]  /*70440*/  IADD3 R12, P1, PT, R41.reuse, R56, RZ ;  /* 0x00000038290c7210 */ /* 0x050fe20007f3e0ff */
[----:B------:R4:W-:Y:S01]  /*70450*/  @P2 STG.E.U8 desc[UR42][R14.64], R27 ;  /* 0x0000001b0e002986 */ /* 0x0009e2000c10112a */
[----:B------:R-:W-:Y:S01]  /*70460*/  IADD3 R16, P2, PT, R41, R58, RZ ;  /* 0x0000003a29107210 */ /* 0x000fe20007f5e0ff */
[----:B------:R-:W1:Y:S01]  /*70470*/  LDCU UR8, c[0x0][0x398] ;  /* 0x00007300ff0877ac */ /* 0x000e620008000800 */
[----:B------:R-:W-:Y:S01]  /*70480*/  PRMT R23, R4, 0x7771, RZ ;  /* 0x0000777104177816 */ /* 0x000fe200000000ff */
[----:B------:R-:W-:Y:S01]  /*70490*/  IMAD.X R13, R20, 0x1, R57, P1 ;  /* 0x00000001140d7824 */ /* 0x000fe200008e0639 */
[----:B------:R-:W-:Y:S01]  /*704a0*/  PRMT R25, R4, 0x7772, RZ ;  /* 0x0000777204197816 */ /* 0x000fe200000000ff */
[----:B------:R-:W-:Y:S01]  /*704b0*/  VIADD R0, R53, 0x3a ;  /* 0x0000003a35007836 */ /* 0x000fe20000000000 */
[----:B--2---:R-:W-:Y:S01]  /*704c0*/  ISETP.LT.AND P4, PT, R55, UR4, !P4 ;  /* 0x0000000437007c0c */ /* 0x004fe2000e781270 */
[----:B------:R-:W-:Y:S01]  /*704d0*/  IMAD.X R17, R20, 0x1, R59, P2 ;  /* 0x0000000114117824 */ /* 0x000fe200010e063b */
[----:B------:R2:W-:Y:S01]  /*704e0*/  @P5 STG.E.U8 desc[UR42][R12.64], R23 ;  /* 0x000000170c005986 */ /* 0x0005e2000c10112a */
[----:B0-----:R-:W-:Y:S01]  /*704f0*/  VIADD R21, R41, UR5 ;  /* 0x0000000529157c36 */ /* 0x001fe20008000000 */
[----:B------:R-:W-:Y:S01]  /*70500*/  ISETP.LT.AND P5, PT, R7, UR6, !P3 ;  /* 0x0000000607007c0c */ /* 0x000fe2000dfa1270 */
[----:B------:R-:W0:Y:S01]  /*70510*/  LDCU UR4, c[0x0][0x3b8] ;  /* 0x00007700ff0477ac */ /* 0x000e220008000800 */
[----:B----4-:R-:W-:Y:S01]  /*70520*/  IADD3 R14, P2, PT, R41, R60, RZ ;  /* 0x0000003c290e7210 */ /* 0x010fe20007f5e0ff */
[----:B------:R4:W-:Y:S01]  /*70530*/  @P6 STG.E.U8 desc[UR42][R16.64], R25 ;  /* 0x0000001910006986 */ /* 0x0009e2000c10112a */
[----:B------:R-:W-:Y:S01]  /*70540*/  ISETP.GE.AND P1, PT, R0, UR11, PT ;  /* 0x0000000b00007c0c */ /* 0x000fe2000bf26270 */
[----:B------:R-:W0:Y:S01]  /*70550*/  LDCU UR5, c[0x0][0x398] ;  /* 0x00007300ff0577ac */ /* 0x000e220008000800 */
[----:B------:R-:W-:-:S02]  /*70560*/  SHF.R.S32.HI R0, RZ, 0x1f, R21 ;  /* 0x0000001fff007819 */ /* 0x000fc40000011415 */
[C---:B------:R-:W-:Y:S01]  /*70570*/  IADD3 R18, P6, PT, R21.reuse, R2, RZ ;  /* 0x0000000215127210 */ /* 0x040fe20007fde0ff */
[----:B------:R-:W-:Y:S01]  /*70580*/  IMAD.X R15, R20, 0x1, R61, P2 ;  /* 0x00000001140f7824 */ /* 0x000fe200010e063d */
[----:B--2---:R-:W-:Y:S01]  /*70590*/  PRMT R23, R4, 0x7773, RZ ;  /* 0x0000777304177816 */ /* 0x004fe200000000ff */
[----:B------:R-:W2:Y:S01]  /*705a0*/  LDCU UR6, c[0x0][0x398] ;  /* 0x00007300ff0677ac */ /* 0x000ea20008000800 */
[----:B-1----:R-:W-:Y:S01]  /*705b0*/  ISETP.LT.AND P2, PT, R52, UR7, !P3 ;  /* 0x0000000734007c0c */ /* 0x002fe2000df41270 */
[----:B------:R-:W-:Y:S01]  /*705c0*/  IMAD.X R19, R0, 0x1, R3, P6 ;  /* 0x0000000100137824 */ /* 0x000fe200030e0603 */
[----:B---3--:R-:W-:Y:S01]  /*705d0*/  PRMT R27, R8, 0x7770, RZ ;  /* 0x00007770081b7816 */ /* 0x008fe200000000ff */
[----:B------:R1:W-:Y:S01]  /*705e0*/  @P4 STG.E.U8 desc[UR42][R14.64], R23 ;  /* 0x000000170e004986 */ /* 0x0003e2000c10112a */
[C---:B------:R-:W-:Y:S01]  /*705f0*/  IADD3 R12, P6, PT, R21.reuse, R56, RZ ;  /* 0x00000038150c7210 */ /* 0x040fe20007fde0ff */
[----:B------:R-:W3:Y:S01]  /*70600*/  LDCU UR7, c[0x0][0x398] ;  /* 0x00007300ff0777ac */ /* 0x000ee20008000800 */
[----:B------:R-:W-:Y:S01]  /*70610*/  ISETP.LT.AND P4, PT, R54, UR8, !P3 ;  /* 0x0000000836007c0c */ /* 0x000fe2000df81270 */
[----:B------:R-:W-:Y:S01]  /*70620*/  @P5 STG.E.U8 desc[UR42][R18.64], R27 ;  /* 0x0000001b12005986 */ /* 0x000fe2000c10112a */
[----:B----4-:R-:W-:Y:S01]  /*70630*/  PRMT R25, R8, 0x7771, RZ ;  /* 0x0000777108197816 */ /* 0x010fe200000000ff */
[C---:B------:R-:W-:Y:S01]  /*70640*/  IMAD.X R13, R0.reuse, 0x1, R57, P6 ;  /* 0x00000001000d7824 */ /* 0x040fe200030e0639 */
[C---:B------:R-:W-:Y:S01]  /*70650*/  IADD3 R16, P5, PT, R21.reuse, R58, RZ ;  /* 0x0000003a15107210 */ /* 0x040fe20007fbe0ff */
[----:B------:R-:W4:Y:S03]  /*70660*/  LDCU UR8, c[0x0][0x398] ;  /* 0x00007300ff0877ac */ /* 0x000f260008000800 */
[----:B------:R3:W-:Y:S01]  /*70670*/  @P2 STG.E.U8 desc[UR42][R12.64], R25 ;  /* 0x000000190c002986 */ /* 0x0007e2000c10112a */
[----:B------:R-:W-:Y:S01]  /*70680*/  IMAD.X R17, R0, 0x1, R59, P5 ;  /* 0x0000000100117824 */ /* 0x000fe200028e063b */
[----:B-1----:R-:W-:Y:S01]  /*70690*/  PRMT R23, R8, 0x7772, RZ ;  /* 0x0000777208177816 */ /* 0x002fe200000000ff */
[----:B------:R-:W1:Y:S01]  /*706a0*/  LDCU UR10, c[0x0][0x398] ;  /* 0x00007300ff0a77ac */ /* 0x000e620008000800 */
[C---:B------:R-:W-:Y:S01]  /*706b0*/  IADD3 R14, P2, PT, R21.reuse, R60, RZ ;  /* 0x0000003c150e7210 */ /* 0x040fe20007f5e0ff */
[----:B0-----:R-:W-:Y:S01]  /*706c0*/  VIADD R21, R21, UR4 ;  /* 0x0000000415157c36 */ /* 0x001fe20008000000 */
[----:B------:R-:W0:Y:S01]  /*706d0*/  LDCU UR4, c[0x0][0x398] ;  /* 0x00007300ff0477ac */ /* 0x000e220008000800 */
[----:B------:R-:W-:Y:S01]  /*706e0*/  ISETP.LT.AND P3, PT, R55, UR5, !P3 ;  /* 0x0000000537007c0c */ /* 0x000fe2000df61270 */
[----:B------:R4:W-:Y:S01]  /*706f0*/  @P4 STG.E.U8 desc[UR42][R16.64], R23 ;  /* 0x0000001710004986 */ /* 0x0009e2000c10112a */
[----:B--2---:R-:W-:Y:S01]  /*70700*/  ISETP.LT.AND P4, PT, R7, UR6, !P1 ;  /* 0x0000000607007c0c */ /* 0x004fe2000cf81270 */
[----:B------:R-:W-:Y:S01]  /*70710*/  IMAD.X R15, R0, 0x1, R61, P2 ;  /* 0x00000001000f7824 */ /* 0x000fe200010e063d */
[----:B------:R-:W2:Y:S01]  /*70720*/  LDCU UR5, c[0x0][0x3b8] ;  /* 0x00007700ff0577ac */ /* 0x000ea20008000800 */
[----:B------:R-:W-:-:S02]  /*70730*/  SHF.R.S32.HI R0, RZ, 0x1f, R21 ;  /* 0x0000001fff007819 */ /* 0x000fc40000011415 */
[C---:B---3--:R-:W-:Y:S01]  /*70740*/  IADD3 R12, P2, PT, R21.reuse, R2, RZ ;  /* 0x00000002150c7210 */ /* 0x048fe20007f5e0ff */
[----:B------:R-:W3:Y:S01]  /*70750*/  LDCU UR6, c[0x0][0x398] ;  /* 0x00007300ff0677ac */ /* 0x000ee20008000800 */
[----:B------:R-:W-:Y:S02]  /*70760*/  ISETP.LT.AND P5, PT, R52, UR7, !P1 ;  /* 0x0000000734007c0c */ /* 0x000fe4000cfa1270 */
[----:B------:R-:W-:Y:S01]  /*70770*/  PRMT R19, R8, 0x7773, RZ ;  /* 0x0000777308137816 */ /* 0x000fe200000000ff */
[----:B------:R-:W-:Y:S01]  /*70780*/  IMAD.X R13, R0, 0x1, R3, P2 ;  /* 0x00000001000d7824 */ /* 0x000fe200010e0603 */
[----:B----4-:R-:W-:Y:S01]  /*70790*/  IADD3 R16, P6, PT, R21, R56, RZ ;  /* 0x0000003815107210 */ /* 0x010fe20007fde0ff */
[----:B------:R-:W4:Y:S01]  /*707a0*/  LDCU UR7, c[0x0][0x398] ;  /* 0x00007300ff0777ac */ /* 0x000f220008000800 */
[C---:B------:R-:W-:Y:S01]  /*707b0*/  PRMT R27, R5.reuse, 0x7770, RZ ;  /* 0x00007770051b7816 */ /* 0x040fe200000000ff */
[----:B------:R1:W-:Y:S01]  /*707c0*/  @P3 STG.E.U8 desc[UR42][R14.64], R19 ;  /* 0x000000130e003986 */ /* 0x0003e2000c10112a */
[----:B------:R-:W-:Y:S01]  /*707d0*/  ISETP.LT.AND P2, PT, R54, UR8, !P1 ;  /* 0x0000000836007c0c */ /* 0x000fe2000cf41270 */
[----:B------:R-:W-:Y:S01]  /*707e0*/  IMAD.X R17, R0, 0x1, R57, P6 ;  /* 0x0000000100117824 */ /* 0x000fe200030e0639 */
[----:B------:R-:W-:Y:S01]  /*707f0*/  PRMT R25, R5, 0x7771, RZ ;  /* 0x0000777105197816 */ /* 0x000fe200000000ff */
[----:B------:R-:W3:Y:S01]  /*70800*/  LDCU UR8, c[0x0][0x398] ;  /* 0x00007300ff0877ac */ /* 0x000ee20008000800 */
[----:B------:R-:W-:Y:S01]  /*70810*/  @P4 STG.E.U8 desc[UR42][R12.64], R27 ;  /* 0x0000001b0c004986 */ /* 0x000fe2000c10112a */
[----:B0-----:R-:W-:Y:S01]  /*70820*/  ISETP.LT.AND P1, PT, R55, UR4, !P1 ;  /* 0x0000000437007c0c */ /* 0x001fe2000cf21270 */
[----:B------:R-:W-:Y:S01]  /*70830*/  VIADD R4, R53, 0x3b ;  /* 0x0000003b35047836 */ /* 0x000fe20000000000 */
[----:B------:R-:W-:Y:S01]  /*70840*/  PRMT R23, R5, 0x7772, RZ ;  /* 0x0000777205177816 */ /* 0x000fe200000000ff */
[----:B------:R0:W-:Y:S01]  /*70850*/  @P5 STG.E.U8 desc[UR42][R16.64], R25 ;  /* 0x0000001910005986 */ /* 0x0001e2000c10112a */
[C---:B-1----:R-:W-:Y:S01]  /*70860*/  IADD3 R14, P4, PT, R21.reuse, R58, RZ ;  /* 0x0000003a150e7210 */ /* 0x042fe20007f9e0ff */
[----:B------:R-:W1:Y:S01]  /*70870*/  LDCU UR4, c[0x0][0x3b8] ;  /* 0x00007700ff0477ac */ /* 0x000e620008000800 */
[C---:B------:R-:W-:Y:S01]  /*70880*/  IADD3 R18, P5, PT, R21.reuse, R60, RZ ;  /* 0x0000003c15127210 */ /* 0x040fe20007fbe0ff */
[----:B--2---:R-:W-:-:S02]  /*70890*/  VIADD R21, R21, UR5 ;  /* 0x0000000515157c36 */ /* 0x004fc40008000000 */
[C---:B------:R-:W-:Y:S01]  /*708a0*/  IMAD.X R15, R0.reuse, 0x1, R59, P4 ;  /* 0x00000001000f7824 */ /* 0x040fe200020e063b */
[----:B------:R-:W2:Y:S01]  /*708b0*/  LDCU UR5, c[0x0][0x398] ;  /* 0x00007300ff0577ac */ /* 0x000ea20008000800 */
[----:B------:R-:W-:Y:S01]  /*708c0*/  IMAD.X R19, R0, 0x1, R61, P5 ;  /* 0x0000000100137824 */ /* 0x000fe200028e063d */
[----:B------:R-:W-:Y:S02]  /*708d0*/  ISETP.GE.AND P3, PT, R4, UR9, PT ;  /* 0x0000000904007c0c */ /* 0x000fe4000bf66270 */
[----:B0-----:R-:W-:Y:S01]  /*708e0*/  PRMT R17, R5, 0x7773, RZ ;  /* 0x0000777305117816 */ /* 0x001fe200000000ff */
[----:B------:R0:W-:Y:S01]  /*708f0*/  @P2 STG.E.U8 desc[UR42][R14.64], R23 ;  /* 0x000000170e002986 */ /* 0x0001e2000c10112a */
[----:B------:R-:W-:Y:S01]  /*70900*/  SHF.R.S32.HI R0, RZ, 0x1f, R21 ;  /* 0x0000001fff007819 */ /* 0x000fe20000011415 */
[----:B------:R-:W-:Y:S01]  /*70910*/  VIADD R8, R53, 0x3c ;  /* 0x0000003c35087836 */ /* 0x000fe20000000000 */
[----:B------:R-:W-:Y:S01]  /*70920*/  IADD3 R4, P2, PT, R21, R2, RZ ;  /* 0x0000000215047210 */ /* 0x000fe20007f5e0ff */
[----:B------:R1:W-:Y:S01]  /*70930*/  @P1 STG.E.U8 desc[UR42][R18.64], R17 ;  /* 0x0000001112001986 */ /* 0x0003e2000c10112a */
[----:B---3--:R-:W-:Y:S01]  /*70940*/  ISETP.LT.AND P4, PT, R7, UR6, !P3 ;  /* 0x0000000607007c0c */ /* 0x008fe2000df81270 */
[----:B------:R-:W3:Y:S01]  /*70950*/  LDCU UR6, c[0x0][0x398] ;  /* 0x00007300ff0677ac */ /* 0x000ee20008000800 */
[----:B----4-:R-:W-:Y:S01]  /*70960*/  ISETP.LT.AND P1, PT, R52, UR7, !P3 ;  /* 0x0000000734007c0c */ /* 0x010fe2000df21270 */
[----:B------:R-:W-:Y:S01]  /*70970*/  IMAD.X R5, R0, 0x1, R3, P2 ;  /* 0x0000000100057824 */ /* 0x000fe200010e0603 */
[----:B------:R-:W-:Y:S01]  /*70980*/  ISETP.LT.AND P5, PT, R54, UR8, !P3 ;  /* 0x0000000836007c0c */ /* 0x000fe2000dfa1270 */
[----:B------:R-:W4:Y:S01]  /*70990*/  LDCU UR7, c[0x0][0x398] ;  /* 0x00007300ff0777ac */ /* 0x000f220008000800 */
[----:B------:R-:W-:Y:S01]  /*709a0*/  IADD3 R12, P2, PT, R21, R56, RZ ;  /* 0x00000038150c7210 */ /* 0x000fe20007f5e0ff */
[----:B0-----:R-:W-:Y:S01]  /*709b0*/  VIADD R15, R53, 0x3d ;  /* 0x0000003d350f7836 */ /* 0x001fe20000000000 */
[----:B------:R-:W-:Y:S01]  /*709c0*/  IADD3 R14, P6, PT, R21, R58, RZ ;  /* 0x0000003a150e7210 */ /* 0x000fe20007fde0ff */
[----:B------:R-:W0:Y:S01]  /*709d0*/  LDCU UR9, c[0x0][0x398] ;  /* 0x00007300ff0977ac */ /* 0x000e220008000800 */
[C---:B------:R-:W-:Y:S01]  /*709e0*/  PRMT R25, R9.reuse, 0x7770, RZ ;  /* 0x0000777009197816 */ /* 0x040fe200000000ff */
[C---:B------:R-:W-:Y:S01]  /*709f0*/  IMAD.X R13, R0.reuse, 0x1, R57, P2 ;  /* 0x00000001000d7824 */ /* 0x040fe200010e0639 */
[----:B-1----:R-:W-:Y:S01]  /*70a00*/  PRMT R19, R9, 0x7771, RZ ;  /* 0x0000777109137816 */ /* 0x002fe200000000ff */
[----:B------:R-:W1:Y:S01]  /*70a10*/  LDCU UR8, c[0x0][0x398] ;  /* 0x00007300ff0877ac */ /* 0x000e620008000800 */
[----:B------:R-:W-:Y:S01]  /*70a20*/  ISETP.GE.AND P2, PT, R15, UR17, PT ;  /* 0x000000110f007c0c */ /* 0x000fe2000bf46270 */
[----:B------:R-:W-:Y:S01]  /*70a30*/  IMAD.X R15, R0, 0x1, R59, P6 ;  /* 0x00000001000f7824 */ /* 0x000fe200030e063b */
[----:B------:R-:W-:Y:S01]  /*70a40*/  PRMT R17, R9, 0x7772, RZ ;  /* 0x0000777209117816 */ /* 0x000fe200000000ff */
[----:B------:R0:W-:Y:S01]  /*70a50*/  @P4 STG.E.U8 desc[UR42][R4.64], R25 ;  /* 0x0000001904004986 */ /* 0x0001e2000c10112a */
[----:B--2---:R-:W-:Y:S01]  /*70a60*/  ISETP.LT.AND P3, PT, R55, UR5, !P3 ;  /* 0x0000000537007c0c */ /* 0x004fe2000df61270 */
[----:B------:R-:W2:Y:S01]  /*70a70*/  LDCU UR5, c[0x0][0x398] ;  /* 0x00007300ff0577ac */ /* 0x000ea20008000800 */
[----:B------:R-:W-:Y:S01]  /*70a80*/  ISETP.GE.AND P4, PT, R8, UR13, PT ;  /* 0x0000000d08007c0c */ /* 0x000fe2000bf86270 */
[----:B------:R1:W-:Y:S04]  /*70a90*/  @P1 STG.E.U8 desc[UR42][R12.64], R19 ;  /* 0x000000130c001986 */ /* 0x0003e8000c10112a */
[----:B------:R1:W-:Y:S01]  /*70aa0*/  @P5 STG.E.U8 desc[UR42][R14.64], R17 ;  /* 0x000000110e005986 */ /* 0x0003e2000c10112a */
[----:B---3--:R-:W-:Y:S01]  /*70ab0*/  ISETP.LT.AND P1, PT, R7, UR6, !P4 ;  /* 0x0000000607007c0c */ /* 0x008fe2000e721270 */
[----:B------:R-:W3:Y:S01]  /*70ac0*/  LDCU UR6, c[0x0][0x398] ;  /* 0x00007300ff0677ac */ /* 0x000ee20008000800 */
[C---:B0-----:R-:W-:Y:S01]  /*70ad0*/  IADD3 R4, P5, PT, R21.reuse, R60, RZ ;  /* 0x0000003c15047210 */ /* 0x041fe20007fbe0ff */
[----:B------:R-:W-:Y:S01]  /*70ae0*/  VIADD R21, R21, UR4 ;  /* 0x0000000415157c36 */ /* 0x000fe20008000000 */
[----:B------:R-:W0:Y:S03]  /*70af0*/  LDCU UR4, c[0x0][0x3b8] ;  /* 0x00007700ff0477ac */ /* 0x000e260008000800 */
[----:B------:R-:W-:Y:S01]  /*70b00*/  IMAD.X R5, R0, 0x1, R61, P5 ;  /* 0x0000000100057824 */ /* 0x000fe200028e063d */
[----:B------:R-:W-:-:S02]  /*70b10*/  SHF.R.S32.HI R0, RZ, 0x1f, R21 ;  /* 0x0000001fff007819 */ /* 0x000fc40000011415 */
[----:B------:R-:W-:Y:S02]  /*70b20*/  IADD3 R8, P5, PT, R21, R2, RZ ;  /* 0x0000000215087210 */ /* 0x000fe40007fbe0ff */
[----:B-1----:R-:W-:Y:S02]  /*70b30*/  PRMT R19, R9, 0x7773, RZ ;  /* 0x0000777309137816 */ /* 0x002fe400000000ff */
[----:B------:R-:W-:Y:S01]  /*70b40*/  PRMT R17, R6, 0x7770, RZ ;  /* 0x0000777006117816 */ /* 0x000fe200000000ff */
[----:B------:R-:W-:Y:S01]  /*70b50*/  IMAD.X R9, R0, 0x1, R3, P5 ;  /* 0x0000000100097824 */ /* 0x000fe200028e0603 */
[----:B----4-:R-:W-:Y:S01]  /*70b60*/  ISETP.LT.AND P5, PT, R52, UR7, !P4 ;  /* 0x0000000734007c0c */ /* 0x010fe2000e7a1270 */
[----:B------:R1:W-:Y:S01]  /*70b70*/  @P3 STG.E.U8 desc[UR42][R4.64], R19 ;  /* 0x0000001304003986 */ /* 0x0003e2000c10112a */
[----:B------:R-:W4:Y:S01]  /*70b80*/  LDCU UR7, c[0x0][0x398] ;  /* 0x00007300ff0777ac */ /* 0x000f220008000800 */
[----:B--2---:R-:W-:Y:S02]  /*70b90*/  ISETP.LT.AND P3, PT, R54, UR5, !P4 ;  /* 0x0000000536007c0c */ /* 0x004fe4000e761270 */
[----:B------:R2:W-:Y:S01]  /*70ba0*/  @P1 STG.E.U8 desc[UR42][R8.64], R17 ;  /* 0x0000001108001986 */ /* 0x0005e2000c10112a */
[----:B------:R-:W-:Y:S01]  /*70bb0*/  IADD3 R12, P1, PT, R21, R56, RZ ;  /* 0x00000038150c7210 */ /* 0x000fe20007f3e0ff */
[----:B------:R-:W-:Y:S01]  /*70bc0*/  VIADD R15, R53, 0x3e ;  /* 0x0000003e350f7836 */ /* 0x000fe20000000000 */
[----:B------:R-:W-:Y:S01]  /*70bd0*/  IADD3 R14, P6, PT, R21, R58, RZ ;  /* 0x0000003a150e7210 */ /* 0x000fe20007fde0ff */
[----:B------:R-:W2:Y:S01]  /*70be0*/  LDCU UR5, c[0x0][0x398] ;  /* 0x00007300ff0577ac */ /* 0x000ea20008000800 */
[----:B------:R-:W-:Y:S01]  /*70bf0*/  PRMT R23, R6, 0x7771, RZ ;  /* 0x0000777106177816 */ /* 0x000fe200000000ff */
[C---:B------:R-:W-:Y:S01]  /*70c00*/  IMAD.X R13, R0.reuse, 0x1, R57, P1 ;  /* 0x00000001000d7824 */ /* 0x040fe200008e0639 */
[----:B------:R-:W-:Y:S01]  /*70c10*/  ISETP.GE.AND P1, PT, R15, UR15, PT ;  /* 0x0000000f0f007c0c */ /* 0x000fe2000bf26270 */
[----:B------:R-:W-:Y:S01]  /*70c20*/  IMAD.X R15, R0, 0x1, R59, P6 ;  /* 0x00000001000f7824 */ /* 0x000fe200030e063b */
[----:B-1----:R-:W-:-:S02]  /*70c30*/  PRMT R19, R6, 0x7772, RZ ;  /* 0x0000777206137816 */ /* 0x002fc400000000ff */
[----:B------:R1:W-:Y:S01]  /*70c40*/  @P5 STG.E.U8 desc[UR42][R12.64], R23 ;  /* 0x000000170c005986 */ /* 0x0003e2000c10112a */
[----:B---3--:R-:W-:Y:S01]  /*70c50*/  ISETP.LT.AND P6, PT, R55, UR6, !P4 ;  /* 0x0000000637007c0c */ /* 0x008fe2000e7c1270 */
[----:B------:R-:W3:Y:S02]  /*70c60*/  LDCU UR6, c[0x0][0x398] ;  /* 0x00007300ff0677ac */ /* 0x000ee40008000800 */
[----:B------:R1:W-:Y:S01]  /*70c70*/  @P3 STG.E.U8 desc[UR42][R14.64], R19 ;  /* 0x000000130e003986 */ /* 0x0003e2000c10112a */
[C---:B------:R-:W-:Y:S01]  /*70c80*/  IADD3 R4, P3, PT, R21.reuse, R60, RZ ;  /* 0x0000003c15047210 */ /* 0x040fe20007f7e0ff */
[----:B0-----:R-:W-:Y:S01]  /*70c90*/  VIADD R21, R21, UR4 ;  /* 0x0000000415157c36 */ /* 0x001fe20008000000 */
[----:B----4-:R-:W-:Y:S01]  /*70ca0*/  ISETP.LT.AND P5, PT, R7, UR7, !P2 ;  /* 0x0000000707007c0c */ /* 0x010fe2000d7a1270 */
[----:B------:R-:W0:Y:S01]  /*70cb0*/  LDCU UR4, c[0x0][0x3b8] ;  /* 0x00007700ff0477ac */ /* 0x000e220008000800 */
[----:B--2---:R-:W-:Y:S01]  /*70cc0*/  PRMT R17, R6, 0x7773, RZ ;  /* 0x0000777306117816 */ /* 0x004fe200000000ff */
[----:B------:R-:W-:Y:S01]  /*70cd0*/  IMAD.X R5, R0, 0x1, R61, P3 ;  /* 0x0000000100057824 */ /* 0x000fe200018e063d */
[----:B------:R-:W-:Y:S01]  /*70ce0*/  SHF.R.S32.HI R0, RZ, 0x1f, R21 ;  /* 0x0000001fff007819 */ /* 0x000fe20000011415 */
[----:B------:R-:W2:Y:S01]  /*70cf0*/  LDCU UR7, c[0x0][0x398] ;  /* 0x00007300ff0777ac */ /* 0x000ea20008000800 */
[----:B------:R-:W-:-:S02]  /*70d00*/  IADD3 R8, P3, PT, R21, R2, RZ ;  /* 0x0000000215087210 */ /* 0x000fc40007f7e0ff */
[----:B------:R-:W-:Y:S01]  /*70d10*/  ISETP.LT.AND P4, PT, R52, UR5, !P2 ;  /* 0x0000000534007c0c */ /* 0x000fe2000d781270 */
[----:B------:R4:W-:Y:S01]  /*70d20*/  @P6 STG.E.U8 desc[UR42][R4.64], R17 ;  /* 0x0000001104006986 */ /* 0x0009e2000c10112a */
[----:B------:R-:W-:Y:S01]  /*70d30*/  PRMT R25, R10, 0x7770, RZ ;  /* 0x000077700a197816 */ /* 0x000fe200000000ff */
[----:B------:R-:W-:Y:S01]  /*70d40*/  IMAD.X R9, R0, 0x1, R3, P3 ;  /* 0x0000000100097824 */ /* 0x000fe200018e0603 */
[C---:B-1----:R-:W-:Y:S01]  /*70d50*/  IADD3 R12, P6, PT, R21.reuse, R56, RZ ;  /* 0x00000038150c7210 */ /* 0x042fe20007fde0ff */
[----:B------:R-:W1:Y:S01]  /*70d60*/  LDCU UR5, c[0x0][0x398] ;  /* 0x00007300ff0577ac */ /* 0x000e620008000800 */
[----:B------:R-:W-:Y:S02]  /*70d70*/  PRMT R23, R10, 0x7771, RZ ;  /* 0x000077710a177816 */ /* 0x000fe400000000ff */
[----:B------:R0:W-:Y:S01]  /*70d80*/  @P5 STG.E.U8 desc[UR42][R8.64], R25 ;  /* 0x0000001908005986 */ /* 0x0001e2000c10112a */
[----:B------:R-:W-:Y:S01]  /*70d90*/  IMAD.X R13, R0, 0x1, R57, P6 ;  /* 0x00000001000d7824 */ /* 0x000fe200030e0639 */
[----:B------:R-:W-:-:S04]  /*70da0*/  IADD3 R14, P5, PT, R21, R58, RZ ;  /* 0x0000003a150e7210 */ /* 0x000fc80007fbe0ff */
[----:B------:R1:W-:Y:S01]  /*70db0*/  @P4 STG.E.U8 desc[UR42][R12.64], R23 ;  /* 0x000000170c004986 */ /* 0x0003e2000c10112a */
[----:B------:R-:W-:Y:S01]  /*70dc0*/  IMAD.X R15, R0, 0x1, R59, P5 ;  /* 0x00000001000f7824 */ /* 0x000fe200028e063b */
[C---:B------:R-:W-:Y:S02]  /*70dd0*/  ISETP.LT.AND P4, PT, R7.reuse, UR10, !P0 ;  /* 0x0000000a07007c0c */ /* 0x040fe4000c781270 */
[----:B------:R-:W-:Y:S02]  /*70de0*/  ISETP.LT.AND P5, PT, R7, UR9, !P1 ;  /* 0x0000000907007c0c */ /* 0x000fe4000cfa1270 */
[----:B------:R-:W2:Y:S01]  /*70df0*/  LDL.LU R7, [R1+0x2838] ;  /* 0x0028380001077983 */ /* 0x000ea20000300800 */
[----:B------:R-:W-:Y:S01]  /*70e00*/  ISETP.LT.AND P3, PT, R54, UR8, !P2 ;  /* 0x0000000836007c0c */ /* 0x000fe2000d761270 */
[----:B------:R-:W2:Y:S01]  /*70e10*/  LDCU UR8, c[0x0][0x398] ;  /* 0x00007300ff0877ac */ /* 0x000ea20008000800 */
[C---:B----4-:R-:W-:Y:S01]  /*70e20*/  IADD3 R4, P6, PT, R21.reuse, R60, RZ ;  /* 0x0000003c15047210 */ /* 0x050fe20007fde0ff */
[----:B0-----:R-:W-:Y:S01]  /*70e30*/  VIADD R21, R21, UR4 ;  /* 0x0000000415157c36 */ /* 0x001fe20008000000 */
[----:B---3--:R-:W-:Y:S01]  /*70e40*/  ISETP.LT.AND P2, PT, R55, UR6, !P2 ;  /* 0x0000000637007c0c */ /* 0x008fe2000d741270 */
[----:B------:R-:W0:Y:S01]  /*70e50*/  LDCU UR4, c[0x0][0x3b8] ;  /* 0x00007700ff0477ac */ /* 0x000e220008000800 */
[----:B------:R-:W-:Y:S01]  /*70e60*/  PRMT R19, R10, 0x7772, RZ ;  /* 0x000077720a137816 */ /* 0x000fe200000000ff */
[----:B------:R-:W-:Y:S01]  /*70e70*/  IMAD.X R5, R0, 0x1, R61, P6 ;  /* 0x0000000100057824 */ /* 0x000fe200030e063d */
[----:B------:R-:W-:Y:S01]  /*70e80*/  PRMT R17, R10, 0x7773, RZ ;  /* 0x000077730a117816 */ /* 0x000fe200000000ff */
[----:B------:R-:W3:Y:S01]  /*70e90*/  LDCU UR6, c[0x0][0x398] ;  /* 0x00007300ff0677ac */ /* 0x000ee20008000800 */
[----:B------:R-:W-:-:S03]  /*70ea0*/  SHF.R.S32.HI R0, RZ, 0x1f, R21 ;  /* 0x0000001fff007819 */ /* 0x000fc60000011415 */
[----:B------:R-:W-:Y:S01]  /*70eb0*/  @P3 STG.E.U8 desc[UR42][R14.64], R19 ;  /* 0x000000130e003986 */ /* 0x000fe2000c10112a */
[----:B------:R-:W-:-:S03]  /*70ec0*/  IADD3 R8, P3, PT, R21, R2, RZ ;  /* 0x0000000215087210 */ /* 0x000fc60007f7e0ff */
[----:B------:R0:W-:Y:S01]  /*70ed0*/  @P2 STG.E.U8 desc[UR42][R4.64], R17 ;  /* 0x0000001104002986 */ /* 0x0001e2000c10112a */
[----:B-1----:R-:W-:Y:S01]  /*70ee0*/  ISETP.LT.AND P2, PT, R52, UR5, !P1 ;  /* 0x0000000534007c0c */ /* 0x002fe2000cf41270 */
[----:B------:R-:W1:Y:S01]  /*70ef0*/  LDCU UR5, c[0x0][0x398] ;  /* 0x00007300ff0577ac */ /* 0x000e620008000800 */
[----:B------:R-:W-:Y:S01]  /*70f00*/  IMAD.X R9, R0, 0x1, R3, P3 ;  /* 0x0000000100097824 */ /* 0x000fe200018e0603 */
[C---:B------:R-:W-:Y:S02]  /*70f10*/  IADD3 R12, P6, PT, R21.reuse, R56, RZ ;  /* 0x00000038150c7210 */ /* 0x040fe40007fde0ff */
[----:B--2---:R-:W-:Y:S01]  /*70f20*/  ISETP.LT.AND P3, PT, R52, UR7, !P0 ;  /* 0x0000000734007c0c */ /* 0x004fe2000c761270 */
[----:B------:R-:W2:Y:S02]  /*70f30*/  LDCU UR7, c[0x0][0x398] ;  /* 0x00007300ff0777ac */ /* 0x000ea40008000800 */
[----:B------:R-:W-:Y:S02]  /*70f40*/  IMAD.X R13, R0, 0x1, R57, P6 ;  /* 0x00000001000d7824 */ /* 0x000fe400030e0639 */
[----:B0-----:R-:W-:-:S05]  /*70f50*/  VIADD R17, R21, UR4 ;  /* 0x0000000415117c36 */ /* 0x001fca0008000000 */
[----:B------:R-:W-:Y:S02]  /*70f60*/  IADD3 R2, P6, PT, R17, R2, RZ ;  /* 0x0000000211027210 */ /* 0x000fe40007fde0ff */
[----:B------:R-:W-:-:S05]  /*70f70*/  SHF.R.S32.HI R6, RZ, 0x1f, R17 ;  /* 0x0000001fff067819 */ /* 0x000fca0000011411 */
[----:B------:R-:W-:Y:S01]  /*70f80*/  IMAD.X R3, R6, 0x1, R3, P6 ;  /* 0x0000000106037824 */ /* 0x000fe200030e0603 */
[C---:B------:R-:W-:Y:S02]  /*70f90*/  PRMT R23, R7.reuse, 0x7770, RZ ;  /* 0x0000777007177816 */ /* 0x040fe400000000ff */
[----:B------:R-:W-:-:S03]  /*70fa0*/  PRMT R19, R7, 0x7771, RZ ;  /* 0x0000777107137816 */ /* 0x000fc600000000ff */
[----:B------:R0:W-:Y:S01]  /*70fb0*/  @P5 STG.E.U8 desc[UR42][R8.64], R23 ;  /* 0x0000001708005986 */ /* 0x0001e2000c10112a */
[----:B------:R-:W-:-:S03]  /*70fc0*/  IADD3 R4, P5, PT, R21, R58, RZ ;  /* 0x0000003a15047210 */ /* 0x000fc60007fbe0ff */
[----:B------:R4:W-:Y:S01]  /*70fd0*/  @P2 STG.E.U8 desc[UR42][R12.64], R19 ;  /* 0x000000130c002986 */ /* 0x0009e2000c10112a */
[----:B------:R-:W-:Y:S01]  /*70fe0*/  IADD3 R14, P2, PT, R21, R60, RZ ;  /* 0x0000003c150e7210 */ /* 0x000fe20007f5e0ff */
[----:B------:R-:W-:Y:S01]  /*70ff0*/  IMAD.X R5, R0, 0x1, R59, P5 ;  /* 0x0000000100057824 */ /* 0x000fe200028e063b */
[----:B------:R-:W-:Y:S02]  /*71000*/  IADD3 R58, P6, PT, R17, R58, RZ ;  /* 0x0000003a113a7210 */ /* 0x000fe40007fde0ff */
[----:B---3--:R-:W-:Y:S01]  /*71010*/  ISETP.LT.AND P5, PT, R54, UR6, !P1 ;  /* 0x0000000636007c0c */ /* 0x008fe2000cfa1270 */
[----:B------:R-:W-:Y:S01]  /*71020*/  IMAD.X R15, R0, 0x1, R61, P2 ;  /* 0x00000001000f7824 */ /* 0x000fe200010e063d */
[----:B-1----:R-:W-:Y:S01]  /*71030*/  ISETP.LT.AND P1, PT, R55, UR5, !P1 ;  /* 0x0000000537007c0c */ /* 0x002fe2000cf21270 */
[----:B------:R-:W-:Y:S01]  /*71040*/  IMAD.X R59, R6, 0x1, R59, P6 ;  /* 0x00000001063b7824 */ /* 0x000fe200030e063b */
[----:B------:R-:W-:Y:S02]  /*71050*/  IADD3 R56, P2, PT, R17, R56, RZ ;  /* 0x0000003811387210 */ /* 0x000fe40007f5e0ff */
[----:B------:R-:W-:-:S02]  /*71060*/  ISETP.LT.AND P6, PT, R54, UR8, !P0 ;  /* 0x0000000836007c0c */ /* 0x000fc4000c7c1270 */
[----:B--2---:R-:W-:Y:S01]  /*71070*/  ISETP.LT.AND P0, PT, R55, UR7, !P0 ;  /* 0x0000000737007c0c */ /* 0x004fe2000c701270 */
[----:B------:R-:W-:Y:S01]  /*71080*/  IMAD.X R57, R6, 0x1, R57, P2 ;  /* 0x0000000106397824 */ /* 0x000fe200010e0639 */
[----:B0-----:R-:W-:Y:S02]  /*71090*/  PRMT R9, R7, 0x7773, RZ ;  /* 0x0000777307097816 */ /* 0x001fe400000000ff */
[----:B------:R-:W-:Y:S02]  /*710a0*/  IADD3 R60, P2, PT, R17, R60, RZ ;  /* 0x0000003c113c7210 */ /* 0x000fe40007f5e0ff */
[----:B------:R-:W-:Y:S02]  /*710b0*/  PRMT R7, R7, 0x7772, RZ ;  /* 0x0000777207077816 */ /* 0x000fe400000000ff */
[C---:B----4-:R-:W-:Y:S02]  /*710c0*/  PRMT R13, R11.reuse, 0x7773, RZ ;  /* 0x000077730b0d7816 */ /* 0x050fe400000000ff */
[----:B------:R-:W-:-:S02]  /*710d0*/  PRMT R17, R11, 0x7772, RZ ;  /* 0x000077720b117816 */ /* 0x000fc400000000ff */
[C---:B------:R-:W-:Y:S02]  /*710e0*/  PRMT R19, R11.reuse, 0x7771, RZ ;  /* 0x000077710b137816 */ /* 0x040fe400000000ff */
[----:B------:R-:W-:Y:S01]  /*710f0*/  PRMT R11, R11, 0x7770, RZ ;  /* 0x000077700b0b7816 */ /* 0x000fe200000000ff */
[----:B------:R0:W-:Y:S04]  /*71100*/  @P5 STG.E.U8 desc[UR42][R4.64], R7 ;  /* 0x0000000704005986 */ /* 0x0001e8000c10112a */
[----:B------:R0:W-:Y:S04]  /*71110*/  @P1 STG.E.U8 desc[UR42][R14.64], R9 ;  /* 0x000000090e001986 */ /* 0x0001e8000c10112a */
[----:B------:R0:W-:Y:S04]  /*71120*/  @P4 STG.E.U8 desc[UR42][R2.64], R11 ;  /* 0x0000000b02004986 */ /* 0x0001e8000c10112a */
[----:B------:R0:W-:Y:S01]  /*71130*/  @P3 STG.E.U8 desc[UR42][R56.64], R19 ;  /* 0x0000001338003986 */ /* 0x0001e2000c10112a */
[----:B------:R-:W-:-:S03]  /*71140*/  IMAD.X R61, R6, 0x1, R61, P2 ;  /* 0x00000001063d7824 */ /* 0x000fc600010e063d */
[----:B------:R0:W-:Y:S01]  /*71150*/  @P6 STG.E.U8 desc[UR42][R58.64], R17 ;  /* 0x000000113a006986 */ /* 0x0001e2000c10112a */
[----:B------:R-:W-:Y:S05]  /*71160*/  @!P0 EXIT ;  /* 0x000000000000894d */ /* 0x000fea0003800000 */
[----:B------:R-:W-:Y:S01]  /*71170*/  STG.E.U8 desc[UR42][R60.64], R13 ;  /* 0x0000000d3c007986 */ /* 0x000fe2000c10112a */
[----:B------:R-:W-:Y:S05]  /*71180*/  EXIT ;  /* 0x000000000000794d */ /* 0x000fea0003800000 */
.L_x_2:
[----:B------:R-:W-:-:S00]  /*71190*/  BRA `(.L_x_2) ;  /* 0xfffffffc00fc7947 */ /* 0x000fc0000383ffff */
[----:B------:R-:W-:-:S00]  /*711a0*/  NOP ;  /* 0x0000000000007918 */ /* 0x000fc00000000000 */
        /* <DEDUP_REMOVED lines=13> */
.L_x_3:


//--------------------- .nv.shared.matmul_kernel  --------------------------
	.section	.nv.shared.matmul_kernel,"aw",@nobits
	.sectionflags	@""
	.align	16
	.zero		1024


//--------------------- .nv.shared.reserved.0     --------------------------
	.section	.nv.shared.reserved.0,"aw",@nobits
	.weak		__nv_reservedSMEM_offset_0_alias
	.size		__nv_reservedSMEM_offset_0_alias, 0, 64
	.other		__nv_reservedSMEM_offset_0_alias,@"STO_CUDA_RESERVED_SHARED STV_DEFAULT"
__nv_reservedSMEM_offset_0_alias:
	.zero		0
	.zero		64


//--------------------- .nv.constant0.matmul_kernel --------------------------
	.section	.nv.constant0.matmul_kernel,"a",@progbits
	.sectionflags	@""
	.align	4
.nv.constant0.matmul_kernel:
	.zero		976


//--------------------- SYMBOLS --------------------------

	.type		.nv.reservedSmem.offset0,@object
	.size		.nv.reservedSmem.offset0,0x4
	.type		.nv.reservedSmem.cap,@object
	.size		.nv.reservedSmem.cap,0x4
